//
// Generated by NVIDIA NVVM Compiler
//
// Compiler Build ID: CL-36424714
// Cuda compilation tools, release 13.0, V13.0.88
// Based on NVVM 20.0.0
//

.version 9.0
.target sm_100
.address_size 64

	// .globl	_Z10initializev
// _ZZN3cub18CUB_300001_SM_10006detail9transform23transform_kernel_ublkcpINS2_19async_copy_policy_tILi128EEEiN4cuda3std3__47bit_xorIiEEN6thrust24THRUST_300001_SM_1000_NS6detail15normal_iteratorINSC_10device_ptrItEEEEJttEEEvT0_iT1_T2_DpNS2_16aligned_base_ptrIT3_EEE3bar has been demoted
// _ZZN3cub18CUB_300001_SM_10006detail9transform23transform_kernel_ublkcpINS2_19async_copy_policy_tILi128EEElN4cuda3std3__47bit_xorIiEEN6thrust24THRUST_300001_SM_1000_NS6detail15normal_iteratorINSC_10device_ptrItEEEEJttEEEvT0_iT1_T2_DpNS2_16aligned_base_ptrIT3_EEE3bar has been demoted
.global .align 1 .b8 _ZN34_INTERNAL_7b7d6b33_4_k_cu_21c8c4aa4cuda3std3__45__cpo5beginE[1];
.global .align 1 .b8 _ZN34_INTERNAL_7b7d6b33_4_k_cu_21c8c4aa4cuda3std3__45__cpo3endE[1];
.global .align 1 .b8 _ZN34_INTERNAL_7b7d6b33_4_k_cu_21c8c4aa4cuda3std3__45__cpo6cbeginE[1];
.global .align 1 .b8 _ZN34_INTERNAL_7b7d6b33_4_k_cu_21c8c4aa4cuda3std3__45__cpo4cendE[1];
.global .align 1 .b8 _ZN34_INTERNAL_7b7d6b33_4_k_cu_21c8c4aa4cuda3std3__45__cpo6rbeginE[1];
.global .align 1 .b8 _ZN34_INTERNAL_7b7d6b33_4_k_cu_21c8c4aa4cuda3std3__45__cpo4rendE[1];
.global .align 1 .b8 _ZN34_INTERNAL_7b7d6b33_4_k_cu_21c8c4aa4cuda3std3__45__cpo7crbeginE[1];
.global .align 1 .b8 _ZN34_INTERNAL_7b7d6b33_4_k_cu_21c8c4aa4cuda3std3__45__cpo5crendE[1];
.global .align 1 .b8 _ZN34_INTERNAL_7b7d6b33_4_k_cu_21c8c4aa4cuda3std3__436_GLOBAL__N__7b7d6b33_4_k_cu_21c8c4aa6ignoreE[1];
.global .align 1 .b8 _ZN34_INTERNAL_7b7d6b33_4_k_cu_21c8c4aa4cuda3std3__419piecewise_constructE[1];
.global .align 1 .b8 _ZN34_INTERNAL_7b7d6b33_4_k_cu_21c8c4aa4cuda3std3__48in_placeE[1];
.global .align 1 .b8 _ZN34_INTERNAL_7b7d6b33_4_k_cu_21c8c4aa4cuda3std3__420unreachable_sentinelE[1];
.global .align 1 .b8 _ZN34_INTERNAL_7b7d6b33_4_k_cu_21c8c4aa4cuda3std3__47nulloptE[1];
.global .align 1 .b8 _ZN34_INTERNAL_7b7d6b33_4_k_cu_21c8c4aa4cuda3std3__48unexpectE[1];
.global .align 1 .b8 _ZN34_INTERNAL_7b7d6b33_4_k_cu_21c8c4aa4cuda3std6ranges3__45__cpo4swapE[1];
.global .align 1 .b8 _ZN34_INTERNAL_7b7d6b33_4_k_cu_21c8c4aa4cuda3std6ranges3__45__cpo9iter_moveE[1];
.global .align 1 .b8 _ZN34_INTERNAL_7b7d6b33_4_k_cu_21c8c4aa4cuda3std6ranges3__45__cpo5beginE[1];
.global .align 1 .b8 _ZN34_INTERNAL_7b7d6b33_4_k_cu_21c8c4aa4cuda3std6ranges3__45__cpo3endE[1];
.global .align 1 .b8 _ZN34_INTERNAL_7b7d6b33_4_k_cu_21c8c4aa4cuda3std6ranges3__45__cpo6cbeginE[1];
.global .align 1 .b8 _ZN34_INTERNAL_7b7d6b33_4_k_cu_21c8c4aa4cuda3std6ranges3__45__cpo4cendE[1];
.global .align 1 .b8 _ZN34_INTERNAL_7b7d6b33_4_k_cu_21c8c4aa4cuda3std6ranges3__45__cpo7advanceE[1];
.global .align 1 .b8 _ZN34_INTERNAL_7b7d6b33_4_k_cu_21c8c4aa4cuda3std6ranges3__45__cpo9iter_swapE[1];
.global .align 1 .b8 _ZN34_INTERNAL_7b7d6b33_4_k_cu_21c8c4aa4cuda3std6ranges3__45__cpo4nextE[1];
.global .align 1 .b8 _ZN34_INTERNAL_7b7d6b33_4_k_cu_21c8c4aa4cuda3std6ranges3__45__cpo4prevE[1];
.global .align 1 .b8 _ZN34_INTERNAL_7b7d6b33_4_k_cu_21c8c4aa4cuda3std6ranges3__45__cpo4dataE[1];
.global .align 1 .b8 _ZN34_INTERNAL_7b7d6b33_4_k_cu_21c8c4aa4cuda3std6ranges3__45__cpo5cdataE[1];
.global .align 1 .b8 _ZN34_INTERNAL_7b7d6b33_4_k_cu_21c8c4aa4cuda3std6ranges3__45__cpo4sizeE[1];
.global .align 1 .b8 _ZN34_INTERNAL_7b7d6b33_4_k_cu_21c8c4aa4cuda3std6ranges3__45__cpo5ssizeE[1];
.global .align 1 .b8 _ZN34_INTERNAL_7b7d6b33_4_k_cu_21c8c4aa4cuda3std6ranges3__45__cpo8distanceE[1];
.global .align 1 .b8 _ZN34_INTERNAL_7b7d6b33_4_k_cu_21c8c4aa6thrust24THRUST_300001_SM_1000_NS8cuda_cub3parE[1];
.global .align 1 .b8 _ZN34_INTERNAL_7b7d6b33_4_k_cu_21c8c4aa6thrust24THRUST_300001_SM_1000_NS8cuda_cub10par_nosyncE[1];
.global .align 1 .b8 _ZN34_INTERNAL_7b7d6b33_4_k_cu_21c8c4aa6thrust24THRUST_300001_SM_1000_NS6system6detail10sequential3seqE[1];
.global .align 1 .b8 _ZN34_INTERNAL_7b7d6b33_4_k_cu_21c8c4aa6thrust24THRUST_300001_SM_1000_NS12placeholders2_1E[1];
.global .align 1 .b8 _ZN34_INTERNAL_7b7d6b33_4_k_cu_21c8c4aa6thrust24THRUST_300001_SM_1000_NS12placeholders2_2E[1];
.global .align 1 .b8 _ZN34_INTERNAL_7b7d6b33_4_k_cu_21c8c4aa6thrust24THRUST_300001_SM_1000_NS12placeholders2_3E[1];
.global .align 1 .b8 _ZN34_INTERNAL_7b7d6b33_4_k_cu_21c8c4aa6thrust24THRUST_300001_SM_1000_NS12placeholders2_4E[1];
.global .align 1 .b8 _ZN34_INTERNAL_7b7d6b33_4_k_cu_21c8c4aa6thrust24THRUST_300001_SM_1000_NS12placeholders2_5E[1];
.global .align 1 .b8 _ZN34_INTERNAL_7b7d6b33_4_k_cu_21c8c4aa6thrust24THRUST_300001_SM_1000_NS12placeholders2_6E[1];
.global .align 1 .b8 _ZN34_INTERNAL_7b7d6b33_4_k_cu_21c8c4aa6thrust24THRUST_300001_SM_1000_NS12placeholders2_7E[1];
.global .align 1 .b8 _ZN34_INTERNAL_7b7d6b33_4_k_cu_21c8c4aa6thrust24THRUST_300001_SM_1000_NS12placeholders2_8E[1];
.global .align 1 .b8 _ZN34_INTERNAL_7b7d6b33_4_k_cu_21c8c4aa6thrust24THRUST_300001_SM_1000_NS12placeholders2_9E[1];
.global .align 1 .b8 _ZN34_INTERNAL_7b7d6b33_4_k_cu_21c8c4aa6thrust24THRUST_300001_SM_1000_NS12placeholders3_10E[1];
.global .align 1 .b8 _ZN34_INTERNAL_7b7d6b33_4_k_cu_21c8c4aa6thrust24THRUST_300001_SM_1000_NS3seqE[1];
.extern .shared .align 128 .b8 _ZN3cub18CUB_300001_SM_10006detail9transform4smemE[];

.visible .entry _Z10initializev()
{


	ret;

}
	// .globl	_ZN3cub18CUB_300001_SM_10006detail11EmptyKernelIvEEvv
.visible .entry _ZN3cub18CUB_300001_SM_10006detail11EmptyKernelIvEEvv()
{


	ret;

}
	// .globl	_ZN3cub18CUB_300001_SM_10006detail8for_each13static_kernelINS2_12policy_hub_t12policy_500_tEmN6thrust24THRUST_300001_SM_1000_NS8cuda_cub20__uninitialized_fill7functorINS7_10device_ptrItEEtEEEEvT0_T1_
.visible .entry _ZN3cub18CUB_300001_SM_10006detail8for_each13static_kernelINS2_12policy_hub_t12policy_500_tEmN6thrust24THRUST_300001_SM_1000_NS8cuda_cub20__uninitialized_fill7functorINS7_10device_ptrItEEtEEEEvT0_T1_(
	.param .u64 _ZN3cub18CUB_300001_SM_10006detail8for_each13static_kernelINS2_12policy_hub_t12policy_500_tEmN6thrust24THRUST_300001_SM_1000_NS8cuda_cub20__uninitialized_fill7functorINS7_10device_ptrItEEtEEEEvT0_T1__param_0,
	.param .align 8 .b8 _ZN3cub18CUB_300001_SM_10006detail8for_each13static_kernelINS2_12policy_hub_t12policy_500_tEmN6thrust24THRUST_300001_SM_1000_NS8cuda_cub20__uninitialized_fill7functorINS7_10device_ptrItEEtEEEEvT0_T1__param_1[16]
)
.maxntid 256
{
	.reg .pred 	%p<4>;
	.reg .b16 	%rs<9>;
	.reg .b32 	%r<10>;
	.reg .b64 	%rd<16>;

	ld.param.u16 	%rs2, [_ZN3cub18CUB_300001_SM_10006detail8for_each13static_kernelINS2_12policy_hub_t12policy_500_tEmN6thrust24THRUST_300001_SM_1000_NS8cuda_cub20__uninitialized_fill7functorINS7_10device_ptrItEEtEEEEvT0_T1__param_1+8];
	ld.param.u64 	%rd4, [_ZN3cub18CUB_300001_SM_10006detail8for_each13static_kernelINS2_12policy_hub_t12policy_500_tEmN6thrust24THRUST_300001_SM_1000_NS8cuda_cub20__uninitialized_fill7functorINS7_10device_ptrItEEtEEEEvT0_T1__param_1];
	ld.param.u64 	%rd5, [_ZN3cub18CUB_300001_SM_10006detail8for_each13static_kernelINS2_12policy_hub_t12policy_500_tEmN6thrust24THRUST_300001_SM_1000_NS8cuda_cub20__uninitialized_fill7functorINS7_10device_ptrItEEtEEEEvT0_T1__param_0];
	mov.u32 	%r7, %ctaid.x;
	mul.wide.u32 	%rd1, %r7, 512;
	sub.s64 	%rd2, %rd5, %rd1;
	setp.lt.u64 	%p1, %rd2, 512;
	@%p1 bra 	$L__BB2_2;
	mov.u32 	%r9, %tid.x;
	cvta.to.global.u64 	%rd11, %rd4;
	cvt.u64.u32 	%rd12, %r9;
	add.s64 	%rd13, %rd1, %rd12;
	shl.b64 	%rd14, %rd13, 1;
	add.s64 	%rd15, %rd11, %rd14;
	st.global.u16 	[%rd15], %rs2;
	st.global.u16 	[%rd15+512], %rs2;
	bra.uni 	$L__BB2_6;
$L__BB2_2:
	cvta.to.global.u64 	%rd6, %rd4;
	mov.u32 	%r1, %tid.x;
	cvt.u64.u32 	%rd7, %r1;
	setp.le.u64 	%p2, %rd2, %rd7;
	add.s64 	%rd8, %rd1, %rd7;
	shl.b64 	%rd9, %rd8, 1;
	add.s64 	%rd3, %rd6, %rd9;
	@%p2 bra 	$L__BB2_4;
	st.global.u16 	[%rd3], %rs2;
$L__BB2_4:
	add.s32 	%r8, %r1, 256;
	cvt.u64.u32 	%rd10, %r8;
	setp.le.u64 	%p3, %rd2, %rd10;
	@%p3 bra 	$L__BB2_6;
	st.global.u16 	[%rd3+512], %rs2;
$L__BB2_6:
	ret;

}
	// .globl	_ZN3cub18CUB_300001_SM_10006detail9transform16transform_kernelINS2_10policy_hubILb0EN4cuda3std3__45tupleIJN6thrust24THRUST_300001_SM_1000_NS6detail15normal_iteratorINSA_10device_ptrItEEEESF_EEEE10policy1000EiNS7_7bit_xorIiEESF_JPtSL_EEEvT0_iT1_T2_DpNS2_10kernel_argIT3_EE
.visible .entry _ZN3cub18CUB_300001_SM_10006detail9transform16transform_kernelINS2_10policy_hubILb0EN4cuda3std3__45tupleIJN6thrust24THRUST_300001_SM_1000_NS6detail15normal_iteratorINSA_10device_ptrItEEEESF_EEEE10policy1000EiNS7_7bit_xorIiEESF_JPtSL_EEEvT0_iT1_T2_DpNS2_10kernel_argIT3_EE(
	.param .u32 _ZN3cub18CUB_300001_SM_10006detail9transform16transform_kernelINS2_10policy_hubILb0EN4cuda3std3__45tupleIJN6thrust24THRUST_300001_SM_1000_NS6detail15normal_iteratorINSA_10device_ptrItEEEESF_EEEE10policy1000EiNS7_7bit_xorIiEESF_JPtSL_EEEvT0_iT1_T2_DpNS2_10kernel_argIT3_EE_param_0,
	.param .u32 _ZN3cub18CUB_300001_SM_10006detail9transform16transform_kernelINS2_10policy_hubILb0EN4cuda3std3__45tupleIJN6thrust24THRUST_300001_SM_1000_NS6detail15normal_iteratorINSA_10device_ptrItEEEESF_EEEE10policy1000EiNS7_7bit_xorIiEESF_JPtSL_EEEvT0_iT1_T2_DpNS2_10kernel_argIT3_EE_param_1,
	.param .align 1 .b8 _ZN3cub18CUB_300001_SM_10006detail9transform16transform_kernelINS2_10policy_hubILb0EN4cuda3std3__45tupleIJN6thrust24THRUST_300001_SM_1000_NS6detail15normal_iteratorINSA_10device_ptrItEEEESF_EEEE10policy1000EiNS7_7bit_xorIiEESF_JPtSL_EEEvT0_iT1_T2_DpNS2_10kernel_argIT3_EE_param_2[1],
	.param .align 8 .b8 _ZN3cub18CUB_300001_SM_10006detail9transform16transform_kernelINS2_10policy_hubILb0EN4cuda3std3__45tupleIJN6thrust24THRUST_300001_SM_1000_NS6detail15normal_iteratorINSA_10device_ptrItEEEESF_EEEE10policy1000EiNS7_7bit_xorIiEESF_JPtSL_EEEvT0_iT1_T2_DpNS2_10kernel_argIT3_EE_param_3[8],
	.param .align 8 .b8 _ZN3cub18CUB_300001_SM_10006detail9transform16transform_kernelINS2_10policy_hubILb0EN4cuda3std3__45tupleIJN6thrust24THRUST_300001_SM_1000_NS6detail15normal_iteratorINSA_10device_ptrItEEEESF_EEEE10policy1000EiNS7_7bit_xorIiEESF_JPtSL_EEEvT0_iT1_T2_DpNS2_10kernel_argIT3_EE_param_4[16],
	.param .align 8 .b8 _ZN3cub18CUB_300001_SM_10006detail9transform16transform_kernelINS2_10policy_hubILb0EN4cuda3std3__45tupleIJN6thrust24THRUST_300001_SM_1000_NS6detail15normal_iteratorINSA_10device_ptrItEEEESF_EEEE10policy1000EiNS7_7bit_xorIiEESF_JPtSL_EEEvT0_iT1_T2_DpNS2_10kernel_argIT3_EE_param_5[16]
)
.maxntid 128
{
	.reg .pred 	%p<114>;
	.reg .b16 	%rs<31>;
	.reg .b32 	%r<747>;
	.reg .b64 	%rd<683>;
	// demoted variable
	.shared .align 8 .u64 _ZZN3cub18CUB_300001_SM_10006detail9transform23transform_kernel_ublkcpINS2_19async_copy_policy_tILi128EEEiN4cuda3std3__47bit_xorIiEEN6thrust24THRUST_300001_SM_1000_NS6detail15normal_iteratorINSC_10device_ptrItEEEEJttEEEvT0_iT1_T2_DpNS2_16aligned_base_ptrIT3_EEE3bar;
	ld.param.u64 	%rd308, [_ZN3cub18CUB_300001_SM_10006detail9transform16transform_kernelINS2_10policy_hubILb0EN4cuda3std3__45tupleIJN6thrust24THRUST_300001_SM_1000_NS6detail15normal_iteratorINSA_10device_ptrItEEEESF_EEEE10policy1000EiNS7_7bit_xorIiEESF_JPtSL_EEEvT0_iT1_T2_DpNS2_10kernel_argIT3_EE_param_4];
	ld.param.u32 	%r2, [_ZN3cub18CUB_300001_SM_10006detail9transform16transform_kernelINS2_10policy_hubILb0EN4cuda3std3__45tupleIJN6thrust24THRUST_300001_SM_1000_NS6detail15normal_iteratorINSA_10device_ptrItEEEESF_EEEE10policy1000EiNS7_7bit_xorIiEESF_JPtSL_EEEvT0_iT1_T2_DpNS2_10kernel_argIT3_EE_param_5+8];
	ld.param.u32 	%r254, [_ZN3cub18CUB_300001_SM_10006detail9transform16transform_kernelINS2_10policy_hubILb0EN4cuda3std3__45tupleIJN6thrust24THRUST_300001_SM_1000_NS6detail15normal_iteratorINSA_10device_ptrItEEEESF_EEEE10policy1000EiNS7_7bit_xorIiEESF_JPtSL_EEEvT0_iT1_T2_DpNS2_10kernel_argIT3_EE_param_0];
	ld.param.u64 	%rd3, [_ZN3cub18CUB_300001_SM_10006detail9transform16transform_kernelINS2_10policy_hubILb0EN4cuda3std3__45tupleIJN6thrust24THRUST_300001_SM_1000_NS6detail15normal_iteratorINSA_10device_ptrItEEEESF_EEEE10policy1000EiNS7_7bit_xorIiEESF_JPtSL_EEEvT0_iT1_T2_DpNS2_10kernel_argIT3_EE_param_5];
	ld.param.u64 	%rd309, [_ZN3cub18CUB_300001_SM_10006detail9transform16transform_kernelINS2_10policy_hubILb0EN4cuda3std3__45tupleIJN6thrust24THRUST_300001_SM_1000_NS6detail15normal_iteratorINSA_10device_ptrItEEEESF_EEEE10policy1000EiNS7_7bit_xorIiEESF_JPtSL_EEEvT0_iT1_T2_DpNS2_10kernel_argIT3_EE_param_4+8];
	ld.param.u64 	%rd310, [_ZN3cub18CUB_300001_SM_10006detail9transform16transform_kernelINS2_10policy_hubILb0EN4cuda3std3__45tupleIJN6thrust24THRUST_300001_SM_1000_NS6detail15normal_iteratorINSA_10device_ptrItEEEESF_EEEE10policy1000EiNS7_7bit_xorIiEESF_JPtSL_EEEvT0_iT1_T2_DpNS2_10kernel_argIT3_EE_param_3];
	ld.param.u32 	%r253, [_ZN3cub18CUB_300001_SM_10006detail9transform16transform_kernelINS2_10policy_hubILb0EN4cuda3std3__45tupleIJN6thrust24THRUST_300001_SM_1000_NS6detail15normal_iteratorINSA_10device_ptrItEEEESF_EEEE10policy1000EiNS7_7bit_xorIiEESF_JPtSL_EEEvT0_iT1_T2_DpNS2_10kernel_argIT3_EE_param_1];
	cvta.to.global.u64 	%rd1, %rd310;
	cvt.u32.u64 	%r1, %rd309;
	cvta.to.global.u64 	%rd4, %rd3;
	shl.b32 	%r3, %r253, 7;
	mov.u32 	%r255, %ctaid.x;
	mul.lo.s32 	%r4, %r3, %r255;
	sub.s32 	%r5, %r254, %r4;
	min.s32 	%r6, %r3, %r5;
	setp.eq.s32 	%p1, %r255, 0;
	add.s32 	%r257, %r255, 2;
	mov.u32 	%r258, %nctaid.x;
	setp.ge.u32 	%p2, %r257, %r258;
	or.pred  	%p3, %p1, %p2;
	@%p3 bra 	$L__BB3_5;
	mov.b32 	%r659, -1;
	// begin inline asm
	{
	 .reg .pred P_OUT; 
	elect.sync _|P_OUT, %r659;
	selp.b32 %r658, 1, 0, P_OUT; 
}
	// end inline asm
	mov.u32 	%r660, %tid.x;
	setp.gt.u32 	%p104, %r660, 31;
	setp.eq.s32 	%p105, %r658, 0;
	or.pred  	%p106, %p104, %p105;
	@%p106 bra 	$L__BB3_3;
	mov.u32 	%r661, _ZZN3cub18CUB_300001_SM_10006detail9transform23transform_kernel_ublkcpINS2_19async_copy_policy_tILi128EEEiN4cuda3std3__47bit_xorIiEEN6thrust24THRUST_300001_SM_1000_NS6detail15normal_iteratorINSC_10device_ptrItEEEEJttEEEvT0_iT1_T2_DpNS2_16aligned_base_ptrIT3_EEE3bar;
	mov.b32 	%r662, 1;
	// begin inline asm
	mbarrier.init.shared.b64 [%r661], %r662;
	// end inline asm
	// begin inline asm
	fence.proxy.async.shared::cta; // 6.
	// end inline asm
	mul.wide.s32 	%rd605, %r4, 2;
	shl.b32 	%r671, %r253, 8;
	or.b32  	%r672, %r671, 15;
	add.s32 	%r673, %r672, %r1;
	and.b32  	%r664, %r673, -16;
	cvta.to.global.u64 	%rd606, %rd308;
	add.s64 	%rd602, %rd606, %rd605;
	mov.u32 	%r663, _ZN3cub18CUB_300001_SM_10006detail9transform4smemE;
	// begin inline asm
	cp.async.bulk.shared::cluster.global.mbarrier::complete_tx::bytes [%r663], [%rd602], %r664, [%r661];
	// end inline asm
	add.s32 	%r674, %r672, %r2;
	and.b32  	%r667, %r674, -16;
	add.s32 	%r675, %r663, %r671;
	add.s32 	%r666, %r675, 128;
	add.s64 	%rd603, %rd4, %rd605;
	// begin inline asm
	cp.async.bulk.shared::cluster.global.mbarrier::complete_tx::bytes [%r666], [%rd603], %r667, [%r661];
	// end inline asm
	add.s32 	%r670, %r667, %r664;
	// begin inline asm
	mbarrier.arrive.expect_tx.release.cta.shared::cta.b64 %rd604, [%r661], %r670; // 8. 
	// end inline asm
$L__BB3_3:
	bar.sync 	0;
	mov.u32 	%r677, _ZZN3cub18CUB_300001_SM_10006detail9transform23transform_kernel_ublkcpINS2_19async_copy_policy_tILi128EEEiN4cuda3std3__47bit_xorIiEEN6thrust24THRUST_300001_SM_1000_NS6detail15normal_iteratorINSC_10device_ptrItEEEEJttEEEvT0_iT1_T2_DpNS2_16aligned_base_ptrIT3_EEE3bar;
$L__BB3_4:
	mov.b32 	%r678, 0;
	// begin inline asm
	{
	 .reg .pred P_OUT; 
	mbarrier.try_wait.parity.shared::cta.b64  P_OUT, [%r677], %r678;                                // 7a. 
	selp.b32 %r676, 1, 0, P_OUT; 
}
	// end inline asm
	setp.eq.s32 	%p107, %r676, 0;
	@%p107 bra 	$L__BB3_4;
	bra.uni 	$L__BB3_138;
$L__BB3_5:
	cvta.to.global.u64 	%rd5, %rd308;
	cvt.s64.s32 	%rd6, %r1;
	add.s64 	%rd619, %rd5, %rd6;
	add.s64 	%rd311, %rd308, %rd6;
	cvt.s64.s32 	%rd8, %r4;
	mul.wide.s32 	%rd312, %r4, 2;
	add.s64 	%rd9, %rd619, %rd312;
	add.s64 	%rd10, %rd311, %rd312;
	mov.u32 	%r261, _ZN3cub18CUB_300001_SM_10006detail9transform4smemE;
	cvt.u64.u32 	%rd313, %r261;
	cvta.shared.u64 	%rd314, %rd313;
	shl.b32 	%r262, %r6, 1;
	cvt.s64.s32 	%rd11, %r262;
	cvt.u32.u64 	%r263, %rd6;
	cvt.u32.u64 	%r264, %rd314;
	add.s32 	%r265, %r264, %r263;
	cvt.u32.u64 	%r266, %rd10;
	xor.b32  	%r267, %r266, %r265;
	and.b32  	%r268, %r267, 8;
	sub.s32 	%r269, 16, %r268;
	and.b32  	%r270, %r267, 4;
	setp.eq.s32 	%p4, %r270, 0;
	selp.b32 	%r271, %r269, 4, %p4;
	and.b32  	%r272, %r267, 2;
	setp.eq.s32 	%p5, %r272, 0;
	selp.b32 	%r273, %r271, 2, %p5;
	setp.lt.u32 	%p6, %r262, %r273;
	add.s32 	%r274, %r273, -2;
	selp.b32 	%r275, 0, %r274, %p6;
	shf.l.wrap.b32 	%r260, %r275, %r275, 31;
	setp.gt.s32 	%p7, %r260, 2;
	@%p7 bra 	$L__BB3_14;
	setp.eq.s32 	%p10, %r260, 0;
	@%p10 bra 	$L__BB3_19;
	setp.eq.s32 	%p11, %r260, 1;
	@%p11 bra 	$L__BB3_8;
	bra.uni 	$L__BB3_16;
$L__BB3_8:
	neg.s32 	%r321, %r266;
	and.b32  	%r322, %r321, 3;
	cvt.u64.u32 	%rd45, %r322;
	mov.u32 	%r24, %tid.x;
	mov.u32 	%r25, %tid.y;
	mov.u32 	%r26, %tid.z;
	mov.u32 	%r27, %ntid.x;
	mov.u32 	%r28, %ntid.y;
	mad.lo.s32 	%r323, %r26, %r28, %r25;
	mul.lo.s32 	%r29, %r323, %r27;
	add.s32 	%r324, %r29, %r24;
	mul.lo.s32 	%r325, %r27, %r28;
	mov.u32 	%r30, %ntid.z;
	mul.lo.s32 	%r31, %r325, %r30;
	cvt.u64.u32 	%rd46, %r324;
	setp.ge.u32 	%p23, %r324, %r322;
	@%p23 bra 	$L__BB3_11;
	cvt.u64.u32 	%rd47, %r31;
	add.s32 	%r326, %r1, %r24;
	add.s32 	%r327, %r326, %r29;
	add.s32 	%r695, %r261, %r327;
	mov.u64 	%rd621, %rd46;
$L__BB3_10:
	add.s64 	%rd358, %rd9, %rd621;
	ld.global.u8 	%rs3, [%rd358];
	st.shared.u8 	[%r695], %rs3;
	add.s64 	%rd621, %rd621, %rd47;
	add.s32 	%r695, %r695, %r31;
	setp.lt.u64 	%p24, %rd621, %rd45;
	@%p24 bra 	$L__BB3_10;
$L__BB3_11:
	sub.s64 	%rd50, %rd11, %rd45;
	shr.u64 	%rd51, %rd50, 2;
	setp.le.u64 	%p25, %rd51, %rd46;
	@%p25 bra 	$L__BB3_36;
	cvt.u32.u64 	%r329, %rd46;
	cvt.u64.u32 	%rd52, %r31;
	add.s32 	%r330, %r329, %r31;
	cvt.u64.u32 	%rd359, %r330;
	max.u64 	%rd360, %rd51, %rd359;
	setp.gt.u64 	%p26, %rd51, %rd359;
	selp.u64 	%rd53, 1, 0, %p26;
	add.s64 	%rd361, %rd53, %rd359;
	sub.s64 	%rd54, %rd360, %rd361;
	and.b64  	%rd362, %rd54, -4294967296;
	setp.ne.s64 	%p27, %rd362, 0;
	@%p27 bra 	$L__BB3_29;
	cvt.u32.u64 	%r331, %rd52;
	cvt.u32.u64 	%r332, %rd54;
	div.u32 	%r333, %r332, %r331;
	cvt.u64.u32 	%rd622, %r333;
	bra.uni 	$L__BB3_30;
$L__BB3_14:
	setp.eq.s32 	%p8, %r260, 3;
	@%p8 bra 	$L__BB3_39;
	setp.eq.s32 	%p9, %r260, 7;
	@%p9 bra 	$L__BB3_55;
$L__BB3_16:
	cvt.u32.u64 	%r435, %rd11;
	mov.u32 	%r436, %tid.x;
	mov.u32 	%r437, %tid.y;
	mov.u32 	%r438, %tid.z;
	mov.u32 	%r439, %ntid.x;
	mov.u32 	%r440, %ntid.y;
	mad.lo.s32 	%r441, %r438, %r440, %r437;
	mad.lo.s32 	%r7, %r441, %r439, %r436;
	mul.lo.s32 	%r8, %r439, %r440;
	setp.ge.u32 	%p52, %r7, %r435;
	@%p52 bra 	$L__BB3_71;
	cvt.u64.u32 	%rd613, %r7;
	mov.u32 	%r442, %ntid.z;
	mul.lo.s32 	%r443, %r8, %r442;
	cvt.u64.u32 	%rd13, %r443;
	add.s32 	%r9, %r261, %r1;
$L__BB3_18:
	add.s64 	%rd460, %rd9, %rd613;
	ld.global.u8 	%rs12, [%rd460];
	cvt.u32.u64 	%r445, %rd613;
	add.s32 	%r446, %r9, %r445;
	st.shared.u8 	[%r446], %rs12;
	add.s64 	%rd613, %rd613, %rd13;
	setp.lt.u64 	%p53, %rd613, %rd11;
	@%p53 bra 	$L__BB3_18;
	bra.uni 	$L__BB3_71;
$L__BB3_19:
	shr.u64 	%rd16, %rd11, 1;
	mov.u32 	%r364, %tid.x;
	mov.u32 	%r365, %tid.y;
	mov.u32 	%r366, %tid.z;
	mov.u32 	%r10, %ntid.x;
	mov.u32 	%r11, %ntid.y;
	mad.lo.s32 	%r367, %r366, %r11, %r365;
	mad.lo.s32 	%r368, %r367, %r10, %r364;
	mov.u32 	%r12, %ntid.z;
	cvt.u64.u32 	%rd618, %r368;
	setp.le.u64 	%p34, %rd16, %rd618;
	@%p34 bra 	$L__BB3_71;
	mul.lo.s32 	%r369, %r10, %r11;
	mul.lo.s32 	%r370, %r369, %r12;
	cvt.u32.u64 	%r371, %rd618;
	cvt.u64.u32 	%rd18, %r370;
	add.s32 	%r372, %r371, %r370;
	cvt.u64.u32 	%rd397, %r372;
	max.u64 	%rd398, %rd16, %rd397;
	setp.gt.u64 	%p35, %rd16, %rd397;
	selp.u64 	%rd19, 1, 0, %p35;
	add.s64 	%rd399, %rd19, %rd397;
	sub.s64 	%rd20, %rd398, %rd399;
	and.b64  	%rd400, %rd20, -4294967296;
	setp.ne.s64 	%p36, %rd400, 0;
	@%p36 bra 	$L__BB3_22;
	cvt.u32.u64 	%r373, %rd18;
	cvt.u32.u64 	%r374, %rd20;
	div.u32 	%r375, %r374, %r373;
	cvt.u64.u32 	%rd614, %r375;
	bra.uni 	$L__BB3_23;
$L__BB3_22:
	div.u64 	%rd614, %rd20, %rd18;
$L__BB3_23:
	add.s64 	%rd24, %rd614, %rd19;
	and.b64  	%rd401, %rd24, 3;
	setp.eq.s64 	%p37, %rd401, 3;
	@%p37 bra 	$L__BB3_26;
	shl.b32 	%r377, %r371, 1;
	add.s32 	%r378, %r1, %r377;
	add.s32 	%r693, %r261, %r378;
	mul.lo.s32 	%r380, %r12, %r11;
	mul.lo.s32 	%r381, %r380, %r10;
	shl.b32 	%r14, %r381, 1;
	shl.b64 	%rd402, %rd618, 1;
	shl.b64 	%rd403, %rd8, 1;
	add.s64 	%rd404, %rd402, %rd403;
	add.s64 	%rd405, %rd404, %rd6;
	add.s64 	%rd616, %rd5, %rd405;
	shl.b64 	%rd26, %rd18, 1;
	add.s64 	%rd406, %rd24, 1;
	and.b64  	%rd407, %rd406, 3;
	neg.s64 	%rd615, %rd407;
$L__BB3_25:
	.pragma "nounroll";
	ld.global.u16 	%rs5, [%rd616];
	st.shared.u16 	[%r693], %rs5;
	add.s64 	%rd618, %rd618, %rd18;
	add.s32 	%r693, %r693, %r14;
	add.s64 	%rd616, %rd616, %rd26;
	add.s64 	%rd615, %rd615, 1;
	setp.ne.s64 	%p38, %rd615, 0;
	@%p38 bra 	$L__BB3_25;
$L__BB3_26:
	setp.lt.u64 	%p39, %rd24, 3;
	@%p39 bra 	$L__BB3_71;
	shl.b64 	%rd35, %rd18, 2;
	mul.lo.s32 	%r382, %r12, %r11;
	mul.lo.s32 	%r383, %r382, %r10;
	shl.b32 	%r17, %r383, 1;
	cvt.u32.u64 	%r384, %rd618;
	shl.b32 	%r385, %r384, 1;
	add.s32 	%r386, %r1, %r385;
	add.s32 	%r694, %r261, %r386;
	shl.b32 	%r19, %r383, 3;
	shl.b32 	%r20, %r383, 2;
	mul.lo.s32 	%r21, %r383, 6;
	shl.b64 	%rd408, %rd618, 1;
	shl.b64 	%rd409, %rd8, 1;
	add.s64 	%rd36, %rd408, %rd409;
	shl.b64 	%rd410, %rd18, 1;
	add.s64 	%rd37, %rd36, %rd410;
	shl.b64 	%rd38, %rd18, 3;
	add.s64 	%rd39, %rd36, %rd35;
	add.s64 	%rd411, %rd618, %rd8;
	shl.b64 	%rd412, %rd411, 1;
	mad.lo.s64 	%rd40, %rd18, 6, %rd412;
$L__BB3_28:
	add.s64 	%rd413, %rd619, %rd36;
	ld.global.u16 	%rs6, [%rd413];
	st.shared.u16 	[%r694], %rs6;
	add.s64 	%rd414, %rd619, %rd37;
	ld.global.u16 	%rs7, [%rd414];
	add.s32 	%r388, %r694, %r17;
	st.shared.u16 	[%r388], %rs7;
	add.s64 	%rd415, %rd619, %rd39;
	ld.global.u16 	%rs8, [%rd415];
	add.s32 	%r389, %r694, %r20;
	st.shared.u16 	[%r389], %rs8;
	add.s64 	%rd416, %rd619, %rd40;
	ld.global.u16 	%rs9, [%rd416];
	add.s32 	%r390, %r694, %r21;
	st.shared.u16 	[%r390], %rs9;
	add.s64 	%rd618, %rd618, %rd35;
	add.s32 	%r694, %r694, %r19;
	add.s64 	%rd619, %rd619, %rd38;
	setp.lt.u64 	%p40, %rd618, %rd16;
	@%p40 bra 	$L__BB3_28;
	bra.uni 	$L__BB3_71;
$L__BB3_29:
	div.u64 	%rd622, %rd54, %rd52;
$L__BB3_30:
	add.s64 	%rd58, %rd622, %rd53;
	and.b64  	%rd363, %rd58, 3;
	setp.eq.s64 	%p28, %rd363, 3;
	mov.u64 	%rd626, %rd46;
	@%p28 bra 	$L__BB3_33;
	cvt.u32.u64 	%r334, %rd46;
	cvt.u32.u64 	%r335, %rd45;
	shl.b64 	%rd364, %rd46, 2;
	shl.b64 	%rd365, %rd8, 1;
	add.s64 	%rd366, %rd364, %rd365;
	add.s64 	%rd367, %rd366, %rd6;
	add.s64 	%rd368, %rd367, %rd45;
	add.s64 	%rd624, %rd308, %rd368;
	mul.wide.u32 	%rd60, %r31, 4;
	mov.u32 	%r336, _ZN3cub18CUB_300001_SM_10006detail9transform4smemE;
	add.s32 	%r337, %r1, %r336;
	shl.b32 	%r338, %r334, 2;
	add.s32 	%r339, %r337, %r338;
	add.s32 	%r696, %r339, %r335;
	mul.lo.s32 	%r340, %r30, %r28;
	mul.lo.s32 	%r341, %r340, %r27;
	shl.b32 	%r36, %r341, 2;
	add.s64 	%rd369, %rd58, 1;
	and.b64  	%rd370, %rd369, 3;
	neg.s64 	%rd623, %rd370;
	mov.u64 	%rd626, %rd46;
$L__BB3_32:
	.pragma "nounroll";
	// begin inline asm
	cp.async.ca.shared.global [%r696], [%rd624], 4, 4;
	// end inline asm
	cvt.u64.u32 	%rd372, %r31;
	add.s64 	%rd626, %rd626, %rd372;
	add.s64 	%rd624, %rd624, %rd60;
	add.s32 	%r696, %r696, %r36;
	add.s64 	%rd623, %rd623, 1;
	setp.ne.s64 	%p29, %rd623, 0;
	@%p29 bra 	$L__BB3_32;
$L__BB3_33:
	setp.lt.u64 	%p30, %rd58, 3;
	@%p30 bra 	$L__BB3_36;
	cvt.u32.u64 	%r343, %rd45;
	mul.wide.u32 	%rd69, %r31, 4;
	shl.b64 	%rd373, %rd626, 2;
	shl.b64 	%rd374, %rd8, 1;
	add.s64 	%rd375, %rd373, %rd374;
	add.s64 	%rd376, %rd375, %rd6;
	add.s64 	%rd377, %rd376, %rd45;
	add.s64 	%rd627, %rd308, %rd377;
	mul.wide.u32 	%rd71, %r31, 16;
	mul.wide.u32 	%rd72, %r31, 8;
	mul.wide.u32 	%rd73, %r31, 12;
	mov.u32 	%r344, _ZN3cub18CUB_300001_SM_10006detail9transform4smemE;
	add.s32 	%r345, %r1, %r344;
	mul.lo.s32 	%r346, %r30, %r28;
	mul.lo.s32 	%r347, %r346, %r27;
	shl.b32 	%r348, %r347, 2;
	cvt.u32.u64 	%r349, %rd626;
	shl.b32 	%r350, %r349, 2;
	add.s32 	%r351, %r345, %r350;
	add.s32 	%r697, %r351, %r343;
	add.s32 	%r700, %r697, %r348;
	shl.b32 	%r40, %r347, 4;
	shl.b32 	%r352, %r347, 3;
	add.s32 	%r699, %r697, %r352;
	mad.lo.s32 	%r698, %r347, 12, %r697;
$L__BB3_35:
	// begin inline asm
	cp.async.ca.shared.global [%r697], [%rd627], 4, 4;
	// end inline asm
	add.s64 	%rd379, %rd627, %rd69;
	// begin inline asm
	cp.async.ca.shared.global [%r700], [%rd379], 4, 4;
	// end inline asm
	add.s64 	%rd380, %rd627, %rd72;
	// begin inline asm
	cp.async.ca.shared.global [%r699], [%rd380], 4, 4;
	// end inline asm
	add.s64 	%rd381, %rd627, %rd73;
	// begin inline asm
	cp.async.ca.shared.global [%r698], [%rd381], 4, 4;
	// end inline asm
	add.s64 	%rd626, %rd626, %rd69;
	add.s64 	%rd627, %rd627, %rd71;
	add.s32 	%r700, %r700, %r40;
	add.s32 	%r699, %r699, %r40;
	add.s32 	%r698, %r698, %r40;
	add.s32 	%r697, %r697, %r40;
	setp.lt.u64 	%p31, %rd626, %rd51;
	@%p31 bra 	$L__BB3_35;
$L__BB3_36:
	and.b64  	%rd78, %rd50, 3;
	setp.le.u64 	%p32, %rd78, %rd46;
	@%p32 bra 	$L__BB3_71;
	and.b64  	%rd383, %rd50, -4;
	cvt.u32.u64 	%r357, %rd45;
	cvt.u64.u32 	%rd79, %r31;
	mul.wide.u32 	%rd384, %r26, %r28;
	cvt.u64.u32 	%rd385, %r25;
	add.s64 	%rd386, %rd384, %rd385;
	cvt.u64.u32 	%rd387, %r27;
	mad.lo.s64 	%rd388, %rd386, %rd387, %rd383;
	shl.b64 	%rd389, %rd8, 1;
	add.s64 	%rd390, %rd388, %rd389;
	add.s64 	%rd391, %rd390, %rd6;
	cvt.u64.u32 	%rd392, %r24;
	add.s64 	%rd393, %rd391, %rd392;
	add.s64 	%rd394, %rd393, %rd45;
	add.s64 	%rd80, %rd5, %rd394;
	add.s32 	%r358, %r1, %r24;
	add.s32 	%r359, %r358, %r29;
	cvt.u32.u64 	%r360, %rd383;
	add.s32 	%r361, %r359, %r360;
	add.s32 	%r362, %r361, %r357;
	mov.u32 	%r363, _ZN3cub18CUB_300001_SM_10006detail9transform4smemE;
	add.s32 	%r701, %r363, %r362;
	mov.b64 	%rd629, 0;
$L__BB3_38:
	add.s64 	%rd395, %rd80, %rd629;
	ld.global.u8 	%rs4, [%rd395];
	st.shared.u8 	[%r701], %rs4;
	add.s64 	%rd629, %rd629, %rd79;
	add.s64 	%rd396, %rd46, %rd629;
	add.s32 	%r701, %r701, %r31;
	setp.lt.u64 	%p33, %rd396, %rd78;
	@%p33 bra 	$L__BB3_38;
	bra.uni 	$L__BB3_71;
$L__BB3_39:
	neg.s32 	%r277, %r266;
	and.b32  	%r278, %r277, 7;
	cvt.u64.u32 	%rd83, %r278;
	mov.u32 	%r55, %tid.x;
	mov.u32 	%r56, %tid.y;
	mov.u32 	%r57, %tid.z;
	mov.u32 	%r58, %ntid.x;
	mov.u32 	%r59, %ntid.y;
	mad.lo.s32 	%r279, %r57, %r59, %r56;
	mul.lo.s32 	%r60, %r279, %r58;
	add.s32 	%r280, %r60, %r55;
	mul.lo.s32 	%r281, %r58, %r59;
	mov.u32 	%r61, %ntid.z;
	mul.lo.s32 	%r62, %r281, %r61;
	cvt.u64.u32 	%rd84, %r280;
	setp.ge.u32 	%p12, %r280, %r278;
	@%p12 bra 	$L__BB3_42;
	cvt.u64.u32 	%rd85, %r62;
	add.s32 	%r282, %r1, %r55;
	add.s32 	%r283, %r282, %r60;
	add.s32 	%r702, %r261, %r283;
	mov.u64 	%rd630, %rd84;
$L__BB3_41:
	add.s64 	%rd315, %rd9, %rd630;
	ld.global.u8 	%rs1, [%rd315];
	st.shared.u8 	[%r702], %rs1;
	add.s64 	%rd630, %rd630, %rd85;
	add.s32 	%r702, %r702, %r62;
	setp.lt.u64 	%p13, %rd630, %rd83;
	@%p13 bra 	$L__BB3_41;
$L__BB3_42:
	sub.s64 	%rd88, %rd11, %rd83;
	shr.u64 	%rd89, %rd88, 3;
	setp.le.u64 	%p14, %rd89, %rd84;
	@%p14 bra 	$L__BB3_52;
	cvt.u32.u64 	%r285, %rd84;
	cvt.u64.u32 	%rd90, %r62;
	add.s32 	%r286, %r285, %r62;
	cvt.u64.u32 	%rd316, %r286;
	max.u64 	%rd317, %rd89, %rd316;
	setp.gt.u64 	%p15, %rd89, %rd316;
	selp.u64 	%rd91, 1, 0, %p15;
	add.s64 	%rd318, %rd91, %rd316;
	sub.s64 	%rd92, %rd317, %rd318;
	and.b64  	%rd319, %rd92, -4294967296;
	setp.ne.s64 	%p16, %rd319, 0;
	@%p16 bra 	$L__BB3_45;
	cvt.u32.u64 	%r287, %rd90;
	cvt.u32.u64 	%r288, %rd92;
	div.u32 	%r289, %r288, %r287;
	cvt.u64.u32 	%rd631, %r289;
	bra.uni 	$L__BB3_46;
$L__BB3_45:
	div.u64 	%rd631, %rd92, %rd90;
$L__BB3_46:
	add.s64 	%rd96, %rd631, %rd91;
	and.b64  	%rd320, %rd96, 3;
	setp.eq.s64 	%p17, %rd320, 3;
	mov.u64 	%rd635, %rd84;
	@%p17 bra 	$L__BB3_49;
	cvt.u32.u64 	%r290, %rd84;
	cvt.u32.u64 	%r291, %rd83;
	shl.b64 	%rd321, %rd84, 3;
	shl.b64 	%rd322, %rd8, 1;
	add.s64 	%rd323, %rd321, %rd322;
	add.s64 	%rd324, %rd323, %rd6;
	add.s64 	%rd325, %rd324, %rd83;
	add.s64 	%rd633, %rd308, %rd325;
	mul.wide.u32 	%rd98, %r62, 8;
	mov.u32 	%r292, _ZN3cub18CUB_300001_SM_10006detail9transform4smemE;
	add.s32 	%r293, %r1, %r292;
	shl.b32 	%r294, %r290, 3;
	add.s32 	%r295, %r293, %r294;
	add.s32 	%r703, %r295, %r291;
	mul.lo.s32 	%r296, %r61, %r59;
	mul.lo.s32 	%r297, %r296, %r58;
	shl.b32 	%r67, %r297, 3;
	add.s64 	%rd326, %rd96, 1;
	and.b64  	%rd327, %rd326, 3;
	neg.s64 	%rd632, %rd327;
	mov.u64 	%rd635, %rd84;
$L__BB3_48:
	.pragma "nounroll";
	// begin inline asm
	cp.async.ca.shared.global [%r703], [%rd633], 8, 8;
	// end inline asm
	cvt.u64.u32 	%rd329, %r62;
	add.s64 	%rd635, %rd635, %rd329;
	add.s64 	%rd633, %rd633, %rd98;
	add.s32 	%r703, %r703, %r67;
	add.s64 	%rd632, %rd632, 1;
	setp.ne.s64 	%p18, %rd632, 0;
	@%p18 bra 	$L__BB3_48;
$L__BB3_49:
	setp.lt.u64 	%p19, %rd96, 3;
	@%p19 bra 	$L__BB3_52;
	cvt.u32.u64 	%r299, %rd83;
	shl.b64 	%rd330, %rd635, 3;
	shl.b64 	%rd331, %rd8, 1;
	add.s64 	%rd332, %rd330, %rd331;
	add.s64 	%rd333, %rd332, %rd6;
	add.s64 	%rd334, %rd333, %rd83;
	add.s64 	%rd636, %rd308, %rd334;
	mul.wide.u32 	%rd108, %r62, 32;
	mov.u32 	%r300, _ZN3cub18CUB_300001_SM_10006detail9transform4smemE;
	add.s32 	%r301, %r1, %r300;
	mul.lo.s32 	%r302, %r61, %r59;
	mul.lo.s32 	%r303, %r302, %r58;
	shl.b32 	%r304, %r303, 3;
	cvt.u32.u64 	%r305, %rd635;
	shl.b32 	%r306, %r305, 3;
	add.s32 	%r307, %r301, %r306;
	add.s32 	%r704, %r307, %r299;
	add.s32 	%r707, %r704, %r304;
	shl.b32 	%r71, %r303, 5;
	shl.b32 	%r308, %r303, 4;
	add.s32 	%r706, %r704, %r308;
	mad.lo.s32 	%r705, %r303, 24, %r704;
$L__BB3_51:
	// begin inline asm
	cp.async.ca.shared.global [%r704], [%rd636], 8, 8;
	// end inline asm
	mul.wide.u32 	%rd339, %r62, 8;
	add.s64 	%rd336, %rd636, %rd339;
	// begin inline asm
	cp.async.ca.shared.global [%r707], [%rd336], 8, 8;
	// end inline asm
	mul.wide.u32 	%rd340, %r62, 16;
	add.s64 	%rd337, %rd636, %rd340;
	// begin inline asm
	cp.async.ca.shared.global [%r706], [%rd337], 8, 8;
	// end inline asm
	mul.wide.u32 	%rd341, %r62, 24;
	add.s64 	%rd338, %rd636, %rd341;
	// begin inline asm
	cp.async.ca.shared.global [%r705], [%rd338], 8, 8;
	// end inline asm
	mul.wide.u32 	%rd342, %r62, 4;
	add.s64 	%rd635, %rd635, %rd342;
	add.s64 	%rd636, %rd636, %rd108;
	add.s32 	%r707, %r707, %r71;
	add.s32 	%r706, %r706, %r71;
	add.s32 	%r705, %r705, %r71;
	add.s32 	%r704, %r704, %r71;
	setp.lt.u64 	%p20, %rd635, %rd89;
	@%p20 bra 	$L__BB3_51;
$L__BB3_52:
	and.b64  	%rd113, %rd88, 7;
	setp.le.u64 	%p21, %rd113, %rd84;
	@%p21 bra 	$L__BB3_71;
	and.b64  	%rd344, %rd88, -8;
	cvt.u32.u64 	%r313, %rd83;
	cvt.u64.u32 	%rd114, %r62;
	mul.wide.u32 	%rd345, %r57, %r59;
	cvt.u64.u32 	%rd346, %r56;
	add.s64 	%rd347, %rd345, %rd346;
	cvt.u64.u32 	%rd348, %r58;
	mad.lo.s64 	%rd349, %rd347, %rd348, %rd344;
	shl.b64 	%rd350, %rd8, 1;
	add.s64 	%rd351, %rd349, %rd350;
	add.s64 	%rd352, %rd351, %rd6;
	cvt.u64.u32 	%rd353, %r55;
	add.s64 	%rd354, %rd352, %rd353;
	add.s64 	%rd355, %rd354, %rd83;
	add.s64 	%rd115, %rd5, %rd355;
	add.s32 	%r314, %r1, %r55;
	add.s32 	%r315, %r314, %r60;
	cvt.u32.u64 	%r316, %rd344;
	add.s32 	%r317, %r315, %r316;
	add.s32 	%r318, %r317, %r313;
	mov.u32 	%r319, _ZN3cub18CUB_300001_SM_10006detail9transform4smemE;
	add.s32 	%r708, %r319, %r318;
	mov.b64 	%rd638, 0;
$L__BB3_54:
	add.s64 	%rd356, %rd115, %rd638;
	ld.global.u8 	%rs2, [%rd356];
	st.shared.u8 	[%r708], %rs2;
	add.s64 	%rd638, %rd638, %rd114;
	add.s64 	%rd357, %rd84, %rd638;
	add.s32 	%r708, %r708, %r62;
	setp.lt.u64 	%p22, %rd357, %rd113;
	@%p22 bra 	$L__BB3_54;
	bra.uni 	$L__BB3_71;
$L__BB3_55:
	neg.s32 	%r392, %r266;
	and.b32  	%r393, %r392, 15;
	cvt.u64.u32 	%rd118, %r393;
	mov.u32 	%r86, %tid.x;
	mov.u32 	%r87, %tid.y;
	mov.u32 	%r88, %tid.z;
	mov.u32 	%r89, %ntid.x;
	mov.u32 	%r90, %ntid.y;
	mad.lo.s32 	%r394, %r88, %r90, %r87;
	mul.lo.s32 	%r91, %r394, %r89;
	add.s32 	%r395, %r91, %r86;
	mul.lo.s32 	%r396, %r89, %r90;
	mov.u32 	%r92, %ntid.z;
	mul.lo.s32 	%r93, %r396, %r92;
	cvt.u64.u32 	%rd119, %r395;
	setp.ge.u32 	%p41, %r395, %r393;
	@%p41 bra 	$L__BB3_58;
	cvt.u64.u32 	%rd120, %r93;
	add.s32 	%r397, %r1, %r86;
	add.s32 	%r398, %r397, %r91;
	add.s32 	%r709, %r261, %r398;
	mov.u64 	%rd639, %rd119;
$L__BB3_57:
	add.s64 	%rd417, %rd9, %rd639;
	ld.global.u8 	%rs10, [%rd417];
	st.shared.u8 	[%r709], %rs10;
	add.s64 	%rd639, %rd639, %rd120;
	add.s32 	%r709, %r709, %r93;
	setp.lt.u64 	%p42, %rd639, %rd118;
	@%p42 bra 	$L__BB3_57;
$L__BB3_58:
	sub.s64 	%rd123, %rd11, %rd118;
	shr.u64 	%rd124, %rd123, 4;
	setp.le.u64 	%p43, %rd124, %rd119;
	@%p43 bra 	$L__BB3_68;
	cvt.u32.u64 	%r400, %rd119;
	cvt.u64.u32 	%rd125, %r93;
	add.s32 	%r401, %r400, %r93;
	cvt.u64.u32 	%rd418, %r401;
	max.u64 	%rd419, %rd124, %rd418;
	setp.gt.u64 	%p44, %rd124, %rd418;
	selp.u64 	%rd126, 1, 0, %p44;
	add.s64 	%rd420, %rd126, %rd418;
	sub.s64 	%rd127, %rd419, %rd420;
	and.b64  	%rd421, %rd127, -4294967296;
	setp.ne.s64 	%p45, %rd421, 0;
	@%p45 bra 	$L__BB3_61;
	cvt.u32.u64 	%r402, %rd125;
	cvt.u32.u64 	%r403, %rd127;
	div.u32 	%r404, %r403, %r402;
	cvt.u64.u32 	%rd640, %r404;
	bra.uni 	$L__BB3_62;
$L__BB3_61:
	div.u64 	%rd640, %rd127, %rd125;
$L__BB3_62:
	add.s64 	%rd131, %rd640, %rd126;
	and.b64  	%rd422, %rd131, 3;
	setp.eq.s64 	%p46, %rd422, 3;
	mov.u64 	%rd644, %rd119;
	@%p46 bra 	$L__BB3_65;
	cvt.u32.u64 	%r405, %rd119;
	cvt.u32.u64 	%r406, %rd118;
	shl.b64 	%rd423, %rd119, 4;
	shl.b64 	%rd424, %rd8, 1;
	add.s64 	%rd425, %rd423, %rd424;
	add.s64 	%rd426, %rd425, %rd6;
	add.s64 	%rd427, %rd426, %rd118;
	add.s64 	%rd642, %rd308, %rd427;
	mul.wide.u32 	%rd133, %r93, 16;
	mov.u32 	%r407, _ZN3cub18CUB_300001_SM_10006detail9transform4smemE;
	add.s32 	%r408, %r1, %r407;
	shl.b32 	%r409, %r405, 4;
	add.s32 	%r410, %r408, %r409;
	add.s32 	%r710, %r410, %r406;
	mul.lo.s32 	%r411, %r92, %r90;
	mul.lo.s32 	%r412, %r411, %r89;
	shl.b32 	%r98, %r412, 4;
	add.s64 	%rd428, %rd131, 1;
	and.b64  	%rd429, %rd428, 3;
	neg.s64 	%rd641, %rd429;
	mov.u64 	%rd644, %rd119;
$L__BB3_64:
	.pragma "nounroll";
	// begin inline asm
	cp.async.cg.shared.global [%r710], [%rd642], 16, 16;
	// end inline asm
	cvt.u64.u32 	%rd431, %r93;
	add.s64 	%rd644, %rd644, %rd431;
	add.s64 	%rd642, %rd642, %rd133;
	add.s32 	%r710, %r710, %r98;
	add.s64 	%rd641, %rd641, 1;
	setp.ne.s64 	%p47, %rd641, 0;
	@%p47 bra 	$L__BB3_64;
$L__BB3_65:
	setp.lt.u64 	%p48, %rd131, 3;
	@%p48 bra 	$L__BB3_68;
	cvt.u32.u64 	%r414, %rd118;
	shl.b64 	%rd432, %rd644, 4;
	shl.b64 	%rd433, %rd8, 1;
	add.s64 	%rd434, %rd432, %rd433;
	add.s64 	%rd435, %rd434, %rd6;
	add.s64 	%rd436, %rd435, %rd118;
	add.s64 	%rd645, %rd308, %rd436;
	mul.wide.u32 	%rd143, %r93, 64;
	mov.u32 	%r415, _ZN3cub18CUB_300001_SM_10006detail9transform4smemE;
	add.s32 	%r416, %r1, %r415;
	mul.lo.s32 	%r417, %r92, %r90;
	mul.lo.s32 	%r418, %r417, %r89;
	shl.b32 	%r419, %r418, 4;
	cvt.u32.u64 	%r420, %rd644;
	shl.b32 	%r421, %r420, 4;
	add.s32 	%r422, %r416, %r421;
	add.s32 	%r711, %r422, %r414;
	add.s32 	%r714, %r711, %r419;
	shl.b32 	%r102, %r418, 6;
	shl.b32 	%r423, %r418, 5;
	add.s32 	%r713, %r711, %r423;
	mad.lo.s32 	%r712, %r418, 48, %r711;
$L__BB3_67:
	// begin inline asm
	cp.async.cg.shared.global [%r711], [%rd645], 16, 16;
	// end inline asm
	mul.wide.u32 	%rd441, %r93, 16;
	add.s64 	%rd438, %rd645, %rd441;
	// begin inline asm
	cp.async.cg.shared.global [%r714], [%rd438], 16, 16;
	// end inline asm
	mul.wide.u32 	%rd442, %r93, 32;
	add.s64 	%rd439, %rd645, %rd442;
	// begin inline asm
	cp.async.cg.shared.global [%r713], [%rd439], 16, 16;
	// end inline asm
	mul.wide.u32 	%rd443, %r93, 48;
	add.s64 	%rd440, %rd645, %rd443;
	// begin inline asm
	cp.async.cg.shared.global [%r712], [%rd440], 16, 16;
	// end inline asm
	mul.wide.u32 	%rd444, %r93, 4;
	add.s64 	%rd644, %rd644, %rd444;
	add.s64 	%rd645, %rd645, %rd143;
	add.s32 	%r714, %r714, %r102;
	add.s32 	%r713, %r713, %r102;
	add.s32 	%r712, %r712, %r102;
	add.s32 	%r711, %r711, %r102;
	setp.lt.u64 	%p49, %rd644, %rd124;
	@%p49 bra 	$L__BB3_67;
$L__BB3_68:
	and.b64  	%rd148, %rd123, 15;
	setp.le.u64 	%p50, %rd148, %rd119;
	@%p50 bra 	$L__BB3_71;
	and.b64  	%rd446, %rd123, -16;
	cvt.u32.u64 	%r428, %rd118;
	cvt.u64.u32 	%rd149, %r93;
	mul.wide.u32 	%rd447, %r88, %r90;
	cvt.u64.u32 	%rd448, %r87;
	add.s64 	%rd449, %rd447, %rd448;
	cvt.u64.u32 	%rd450, %r89;
	mad.lo.s64 	%rd451, %rd449, %rd450, %rd446;
	shl.b64 	%rd452, %rd8, 1;
	add.s64 	%rd453, %rd451, %rd452;
	add.s64 	%rd454, %rd453, %rd6;
	cvt.u64.u32 	%rd455, %r86;
	add.s64 	%rd456, %rd454, %rd455;
	add.s64 	%rd457, %rd456, %rd118;
	add.s64 	%rd150, %rd5, %rd457;
	add.s32 	%r429, %r1, %r86;
	add.s32 	%r430, %r429, %r91;
	cvt.u32.u64 	%r431, %rd446;
	add.s32 	%r432, %r430, %r431;
	add.s32 	%r433, %r432, %r428;
	mov.u32 	%r434, _ZN3cub18CUB_300001_SM_10006detail9transform4smemE;
	add.s32 	%r715, %r434, %r433;
	mov.b64 	%rd647, 0;
$L__BB3_70:
	add.s64 	%rd458, %rd150, %rd647;
	ld.global.u8 	%rs11, [%rd458];
	st.shared.u8 	[%r715], %rs11;
	add.s64 	%rd647, %rd647, %rd149;
	add.s64 	%rd459, %rd119, %rd647;
	add.s32 	%r715, %r715, %r93;
	setp.lt.u64 	%p51, %rd459, %rd148;
	@%p51 bra 	$L__BB3_70;
$L__BB3_71:
	cvt.u32.u64 	%r448, %rd11;
	// begin inline asm
	cp.async.commit_group;
	// end inline asm
	shl.b32 	%r117, %r253, 8;
	cvt.s64.s32 	%rd153, %r2;
	add.s64 	%rd654, %rd4, %rd153;
	add.s64 	%rd461, %rd3, %rd153;
	shl.b64 	%rd462, %rd8, 1;
	add.s64 	%rd155, %rd654, %rd462;
	add.s64 	%rd156, %rd461, %rd462;
	cvt.u64.u32 	%rd463, %r117;
	add.s32 	%r118, %r2, %r117;
	mov.u32 	%r449, _ZN3cub18CUB_300001_SM_10006detail9transform4smemE;
	cvt.u64.u32 	%rd464, %r449;
	cvta.shared.u64 	%rd465, %rd464;
	cvt.u32.u64 	%r450, %rd153;
	cvt.u32.u64 	%r451, %rd463;
	add.s32 	%r452, %r450, %r451;
	cvt.u32.u64 	%r453, %rd465;
	add.s32 	%r454, %r453, %r452;
	mov.b64 	%rd466, 128;
	cvt.u32.u64 	%r455, %rd466;
	add.s32 	%r456, %r454, %r455;
	cvt.u32.u64 	%r457, %rd156;
	xor.b32  	%r458, %r457, %r456;
	and.b32  	%r459, %r458, 8;
	sub.s32 	%r460, 16, %r459;
	and.b32  	%r461, %r458, 4;
	setp.eq.s32 	%p54, %r461, 0;
	selp.b32 	%r462, %r460, 4, %p54;
	and.b32  	%r463, %r458, 2;
	setp.eq.s32 	%p55, %r463, 0;
	selp.b32 	%r464, %r462, 2, %p55;
	setp.lt.u32 	%p56, %r448, %r464;
	add.s32 	%r465, %r464, -2;
	selp.b32 	%r466, 0, %r465, %p56;
	shf.l.wrap.b32 	%r447, %r466, %r466, 31;
	setp.gt.s32 	%p57, %r447, 2;
	@%p57 bra 	$L__BB3_80;
	setp.eq.s32 	%p60, %r447, 0;
	@%p60 bra 	$L__BB3_85;
	setp.eq.s32 	%p61, %r447, 1;
	@%p61 bra 	$L__BB3_74;
	bra.uni 	$L__BB3_82;
$L__BB3_74:
	neg.s32 	%r518, %r457;
	and.b32  	%r519, %r518, 3;
	cvt.u64.u32 	%rd190, %r519;
	mov.u32 	%r136, %tid.x;
	mov.u32 	%r137, %tid.y;
	mov.u32 	%r138, %tid.z;
	mov.u32 	%r139, %ntid.x;
	mov.u32 	%r140, %ntid.y;
	mad.lo.s32 	%r520, %r138, %r140, %r137;
	mul.lo.s32 	%r141, %r520, %r139;
	add.s32 	%r521, %r141, %r136;
	mul.lo.s32 	%r522, %r139, %r140;
	mov.u32 	%r142, %ntid.z;
	mul.lo.s32 	%r143, %r522, %r142;
	cvt.u64.u32 	%rd191, %r521;
	setp.ge.u32 	%p73, %r521, %r519;
	@%p73 bra 	$L__BB3_77;
	cvt.u64.u32 	%rd192, %r143;
	add.s32 	%r523, %r2, %r136;
	add.s32 	%r524, %r523, %r141;
	add.s32 	%r525, %r524, %r117;
	add.s32 	%r527, %r525, %r449;
	add.s32 	%r718, %r527, 128;
	mov.u64 	%rd656, %rd191;
$L__BB3_76:
	add.s64 	%rd505, %rd155, %rd656;
	ld.global.u8 	%rs15, [%rd505];
	st.shared.u8 	[%r718], %rs15;
	add.s64 	%rd656, %rd656, %rd192;
	add.s32 	%r718, %r718, %r143;
	setp.lt.u64 	%p74, %rd656, %rd190;
	@%p74 bra 	$L__BB3_76;
$L__BB3_77:
	sub.s64 	%rd195, %rd11, %rd190;
	shr.u64 	%rd196, %rd195, 2;
	setp.le.u64 	%p75, %rd196, %rd191;
	@%p75 bra 	$L__BB3_102;
	cvt.u32.u64 	%r528, %rd191;
	cvt.u64.u32 	%rd197, %r143;
	add.s32 	%r529, %r528, %r143;
	cvt.u64.u32 	%rd506, %r529;
	max.u64 	%rd507, %rd196, %rd506;
	setp.gt.u64 	%p76, %rd196, %rd506;
	selp.u64 	%rd198, 1, 0, %p76;
	add.s64 	%rd508, %rd198, %rd506;
	sub.s64 	%rd199, %rd507, %rd508;
	and.b64  	%rd509, %rd199, -4294967296;
	setp.ne.s64 	%p77, %rd509, 0;
	@%p77 bra 	$L__BB3_95;
	cvt.u32.u64 	%r530, %rd197;
	cvt.u32.u64 	%r531, %rd199;
	div.u32 	%r532, %r531, %r530;
	cvt.u64.u32 	%rd657, %r532;
	bra.uni 	$L__BB3_96;
$L__BB3_80:
	setp.eq.s32 	%p58, %r447, 3;
	@%p58 bra 	$L__BB3_105;
	setp.eq.s32 	%p59, %r447, 7;
	@%p59 bra 	$L__BB3_121;
$L__BB3_82:
	mov.u32 	%r647, %tid.x;
	mov.u32 	%r648, %tid.y;
	mov.u32 	%r649, %tid.z;
	mov.u32 	%r650, %ntid.x;
	mov.u32 	%r651, %ntid.y;
	mad.lo.s32 	%r652, %r649, %r651, %r648;
	mad.lo.s32 	%r119, %r652, %r650, %r647;
	mul.lo.s32 	%r120, %r650, %r651;
	setp.ge.u32 	%p102, %r119, %r448;
	@%p102 bra 	$L__BB3_137;
	cvt.u64.u32 	%rd648, %r119;
	mov.u32 	%r653, %ntid.z;
	mul.lo.s32 	%r654, %r120, %r653;
	cvt.u64.u32 	%rd158, %r654;
	add.s32 	%r121, %r449, %r118;
$L__BB3_84:
	add.s64 	%rd601, %rd155, %rd648;
	ld.global.u8 	%rs24, [%rd601];
	cvt.u32.u64 	%r656, %rd648;
	add.s32 	%r657, %r121, %r656;
	st.shared.u8 	[%r657+128], %rs24;
	add.s64 	%rd648, %rd648, %rd158;
	setp.lt.u64 	%p103, %rd648, %rd11;
	@%p103 bra 	$L__BB3_84;
	bra.uni 	$L__BB3_137;
$L__BB3_85:
	shr.u64 	%rd161, %rd11, 1;
	mov.u32 	%r567, %tid.x;
	mov.u32 	%r568, %tid.y;
	mov.u32 	%r569, %tid.z;
	mov.u32 	%r122, %ntid.x;
	mov.u32 	%r123, %ntid.y;
	mad.lo.s32 	%r570, %r569, %r123, %r568;
	mad.lo.s32 	%r571, %r570, %r122, %r567;
	mov.u32 	%r124, %ntid.z;
	cvt.u64.u32 	%rd653, %r571;
	setp.le.u64 	%p84, %rd161, %rd653;
	@%p84 bra 	$L__BB3_137;
	mul.lo.s32 	%r572, %r122, %r123;
	mul.lo.s32 	%r573, %r572, %r124;
	cvt.u32.u64 	%r574, %rd653;
	cvt.u64.u32 	%rd163, %r573;
	add.s32 	%r575, %r574, %r573;
	cvt.u64.u32 	%rd543, %r575;
	max.u64 	%rd544, %rd161, %rd543;
	setp.gt.u64 	%p85, %rd161, %rd543;
	selp.u64 	%rd164, 1, 0, %p85;
	add.s64 	%rd545, %rd164, %rd543;
	sub.s64 	%rd165, %rd544, %rd545;
	and.b64  	%rd546, %rd165, -4294967296;
	setp.ne.s64 	%p86, %rd546, 0;
	@%p86 bra 	$L__BB3_88;
	cvt.u32.u64 	%r576, %rd163;
	cvt.u32.u64 	%r577, %rd165;
	div.u32 	%r578, %r577, %r576;
	cvt.u64.u32 	%rd649, %r578;
	bra.uni 	$L__BB3_89;
$L__BB3_88:
	div.u64 	%rd649, %rd165, %rd163;
$L__BB3_89:
	add.s64 	%rd169, %rd649, %rd164;
	and.b64  	%rd547, %rd169, 3;
	setp.eq.s64 	%p87, %rd547, 3;
	@%p87 bra 	$L__BB3_92;
	shl.b32 	%r580, %r574, 1;
	add.s32 	%r581, %r118, %r580;
	add.s32 	%r583, %r581, %r449;
	add.s32 	%r716, %r583, 128;
	mul.lo.s32 	%r584, %r124, %r123;
	mul.lo.s32 	%r585, %r584, %r122;
	shl.b32 	%r126, %r585, 1;
	shl.b64 	%rd548, %rd653, 1;
	add.s64 	%rd550, %rd548, %rd462;
	add.s64 	%rd551, %rd550, %rd153;
	add.s64 	%rd651, %rd4, %rd551;
	shl.b64 	%rd171, %rd163, 1;
	add.s64 	%rd552, %rd169, 1;
	and.b64  	%rd553, %rd552, 3;
	neg.s64 	%rd650, %rd553;
$L__BB3_91:
	.pragma "nounroll";
	ld.global.u16 	%rs17, [%rd651];
	st.shared.u16 	[%r716], %rs17;
	add.s64 	%rd653, %rd653, %rd163;
	add.s32 	%r716, %r716, %r126;
	add.s64 	%rd651, %rd651, %rd171;
	add.s64 	%rd650, %rd650, 1;
	setp.ne.s64 	%p88, %rd650, 0;
	@%p88 bra 	$L__BB3_91;
$L__BB3_92:
	setp.lt.u64 	%p89, %rd169, 3;
	@%p89 bra 	$L__BB3_137;
	shl.b64 	%rd180, %rd163, 2;
	mul.lo.s32 	%r586, %r124, %r123;
	mul.lo.s32 	%r587, %r586, %r122;
	shl.b32 	%r129, %r587, 1;
	cvt.u32.u64 	%r588, %rd653;
	shl.b32 	%r589, %r588, 1;
	add.s32 	%r590, %r118, %r589;
	add.s32 	%r592, %r590, %r449;
	add.s32 	%r717, %r592, 128;
	shl.b32 	%r131, %r587, 3;
	shl.b32 	%r132, %r587, 2;
	mul.lo.s32 	%r133, %r587, 6;
	shl.b64 	%rd554, %rd653, 1;
	add.s64 	%rd181, %rd554, %rd462;
	shl.b64 	%rd556, %rd163, 1;
	add.s64 	%rd182, %rd181, %rd556;
	shl.b64 	%rd183, %rd163, 3;
	add.s64 	%rd184, %rd181, %rd180;
	add.s64 	%rd557, %rd653, %rd8;
	shl.b64 	%rd558, %rd557, 1;
	mad.lo.s64 	%rd185, %rd163, 6, %rd558;
$L__BB3_94:
	add.s64 	%rd559, %rd654, %rd181;
	ld.global.u16 	%rs18, [%rd559];
	st.shared.u16 	[%r717], %rs18;
	add.s64 	%rd560, %rd654, %rd182;
	ld.global.u16 	%rs19, [%rd560];
	add.s32 	%r593, %r717, %r129;
	st.shared.u16 	[%r593], %rs19;
	add.s64 	%rd561, %rd654, %rd184;
	ld.global.u16 	%rs20, [%rd561];
	add.s32 	%r594, %r717, %r132;
	st.shared.u16 	[%r594], %rs20;
	add.s64 	%rd562, %rd654, %rd185;
	ld.global.u16 	%rs21, [%rd562];
	add.s32 	%r595, %r717, %r133;
	st.shared.u16 	[%r595], %rs21;
	add.s64 	%rd653, %rd653, %rd180;
	add.s32 	%r717, %r717, %r131;
	add.s64 	%rd654, %rd654, %rd183;
	setp.lt.u64 	%p90, %rd653, %rd161;
	@%p90 bra 	$L__BB3_94;
	bra.uni 	$L__BB3_137;
$L__BB3_95:
	div.u64 	%rd657, %rd199, %rd197;
$L__BB3_96:
	add.s64 	%rd203, %rd657, %rd198;
	and.b64  	%rd510, %rd203, 3;
	setp.eq.s64 	%p78, %rd510, 3;
	mov.u64 	%rd661, %rd191;
	@%p78 bra 	$L__BB3_99;
	cvt.u32.u64 	%r533, %rd191;
	cvt.u32.u64 	%r534, %rd190;
	shl.b64 	%rd511, %rd191, 2;
	shl.b64 	%rd512, %rd8, 1;
	add.s64 	%rd513, %rd511, %rd512;
	add.s64 	%rd514, %rd513, %rd153;
	add.s64 	%rd515, %rd514, %rd190;
	add.s64 	%rd659, %rd3, %rd515;
	shl.b64 	%rd205, %rd197, 2;
	mov.u32 	%r535, _ZN3cub18CUB_300001_SM_10006detail9transform4smemE;
	add.s32 	%r536, %r2, %r535;
	add.s32 	%r537, %r536, %r117;
	shl.b32 	%r538, %r533, 2;
	add.s32 	%r539, %r537, %r538;
	add.s32 	%r719, %r539, %r534;
	mul.lo.s32 	%r540, %r142, %r140;
	mul.lo.s32 	%r541, %r540, %r139;
	shl.b32 	%r148, %r541, 2;
	add.s64 	%rd516, %rd203, 1;
	and.b64  	%rd517, %rd516, 3;
	neg.s64 	%rd658, %rd517;
	mov.u64 	%rd661, %rd191;
$L__BB3_98:
	.pragma "nounroll";
	add.s32 	%r542, %r719, 128;
	// begin inline asm
	cp.async.ca.shared.global [%r542], [%rd659], 4, 4;
	// end inline asm
	add.s64 	%rd661, %rd661, %rd197;
	add.s64 	%rd659, %rd659, %rd205;
	add.s32 	%r719, %r719, %r148;
	add.s64 	%rd658, %rd658, 1;
	setp.ne.s64 	%p79, %rd658, 0;
	@%p79 bra 	$L__BB3_98;
$L__BB3_99:
	setp.lt.u64 	%p80, %rd203, 3;
	@%p80 bra 	$L__BB3_102;
	cvt.u32.u64 	%r543, %rd190;
	shl.b64 	%rd214, %rd197, 2;
	shl.b64 	%rd519, %rd661, 2;
	shl.b64 	%rd520, %rd8, 1;
	add.s64 	%rd521, %rd519, %rd520;
	add.s64 	%rd522, %rd521, %rd153;
	add.s64 	%rd523, %rd522, %rd190;
	add.s64 	%rd662, %rd3, %rd523;
	shl.b64 	%rd216, %rd197, 4;
	shl.b64 	%rd217, %rd197, 3;
	mul.lo.s64 	%rd218, %rd197, 12;
	mov.u32 	%r544, _ZN3cub18CUB_300001_SM_10006detail9transform4smemE;
	add.s32 	%r545, %r2, %r544;
	mul.lo.s32 	%r546, %r142, %r140;
	mul.lo.s32 	%r547, %r546, %r139;
	shl.b32 	%r548, %r547, 2;
	cvt.u32.u64 	%r549, %rd661;
	shl.b32 	%r550, %r549, 2;
	add.s32 	%r551, %r545, %r117;
	add.s32 	%r552, %r551, %r550;
	add.s32 	%r720, %r552, %r543;
	add.s32 	%r723, %r720, %r548;
	shl.b32 	%r152, %r547, 4;
	shl.b32 	%r553, %r547, 3;
	add.s32 	%r722, %r720, %r553;
	mad.lo.s32 	%r721, %r547, 12, %r720;
$L__BB3_101:
	add.s32 	%r554, %r720, 128;
	// begin inline asm
	cp.async.ca.shared.global [%r554], [%rd662], 4, 4;
	// end inline asm
	add.s64 	%rd525, %rd662, %rd214;
	add.s32 	%r555, %r723, 128;
	// begin inline asm
	cp.async.ca.shared.global [%r555], [%rd525], 4, 4;
	// end inline asm
	add.s64 	%rd526, %rd662, %rd217;
	add.s32 	%r556, %r722, 128;
	// begin inline asm
	cp.async.ca.shared.global [%r556], [%rd526], 4, 4;
	// end inline asm
	add.s64 	%rd527, %rd662, %rd218;
	add.s32 	%r557, %r721, 128;
	// begin inline asm
	cp.async.ca.shared.global [%r557], [%rd527], 4, 4;
	// end inline asm
	add.s64 	%rd661, %rd661, %rd214;
	add.s64 	%rd662, %rd662, %rd216;
	add.s32 	%r723, %r723, %r152;
	add.s32 	%r722, %r722, %r152;
	add.s32 	%r721, %r721, %r152;
	add.s32 	%r720, %r720, %r152;
	setp.lt.u64 	%p81, %rd661, %rd196;
	@%p81 bra 	$L__BB3_101;
$L__BB3_102:
	and.b64  	%rd223, %rd195, 3;
	setp.le.u64 	%p82, %rd223, %rd191;
	@%p82 bra 	$L__BB3_137;
	and.b64  	%rd529, %rd195, -4;
	cvt.u32.u64 	%r558, %rd190;
	cvt.u64.u32 	%rd224, %r143;
	mul.wide.u32 	%rd530, %r138, %r140;
	cvt.u64.u32 	%rd531, %r137;
	add.s64 	%rd532, %rd530, %rd531;
	cvt.u64.u32 	%rd533, %r139;
	mad.lo.s64 	%rd534, %rd532, %rd533, %rd529;
	shl.b64 	%rd535, %rd8, 1;
	add.s64 	%rd536, %rd534, %rd535;
	add.s64 	%rd537, %rd536, %rd153;
	cvt.u64.u32 	%rd538, %r136;
	add.s64 	%rd539, %rd537, %rd538;
	add.s64 	%rd540, %rd539, %rd190;
	add.s64 	%rd225, %rd4, %rd540;
	add.s32 	%r559, %r2, %r136;
	add.s32 	%r560, %r559, %r141;
	add.s32 	%r561, %r560, %r117;
	cvt.u32.u64 	%r562, %rd529;
	add.s32 	%r563, %r561, %r562;
	add.s32 	%r564, %r563, %r558;
	mov.u32 	%r565, _ZN3cub18CUB_300001_SM_10006detail9transform4smemE;
	add.s32 	%r566, %r564, %r565;
	add.s32 	%r724, %r566, 128;
	mov.b64 	%rd664, 0;
$L__BB3_104:
	add.s64 	%rd541, %rd225, %rd664;
	ld.global.u8 	%rs16, [%rd541];
	st.shared.u8 	[%r724], %rs16;
	add.s64 	%rd664, %rd664, %rd224;
	add.s64 	%rd542, %rd191, %rd664;
	add.s32 	%r724, %r724, %r143;
	setp.lt.u64 	%p83, %rd542, %rd223;
	@%p83 bra 	$L__BB3_104;
	bra.uni 	$L__BB3_137;
$L__BB3_105:
	neg.s32 	%r468, %r457;
	and.b32  	%r469, %r468, 7;
	cvt.u64.u32 	%rd228, %r469;
	mov.u32 	%r167, %tid.x;
	mov.u32 	%r168, %tid.y;
	mov.u32 	%r169, %tid.z;
	mov.u32 	%r170, %ntid.x;
	mov.u32 	%r171, %ntid.y;
	mad.lo.s32 	%r470, %r169, %r171, %r168;
	mul.lo.s32 	%r172, %r470, %r170;
	add.s32 	%r471, %r172, %r167;
	mul.lo.s32 	%r472, %r170, %r171;
	mov.u32 	%r173, %ntid.z;
	mul.lo.s32 	%r174, %r472, %r173;
	cvt.u64.u32 	%rd229, %r471;
	setp.ge.u32 	%p62, %r471, %r469;
	@%p62 bra 	$L__BB3_108;
	cvt.u64.u32 	%rd230, %r174;
	add.s32 	%r473, %r2, %r167;
	add.s32 	%r474, %r473, %r172;
	add.s32 	%r475, %r474, %r117;
	add.s32 	%r477, %r475, %r449;
	add.s32 	%r725, %r477, 128;
	mov.u64 	%rd665, %rd229;
$L__BB3_107:
	add.s64 	%rd467, %rd155, %rd665;
	ld.global.u8 	%rs13, [%rd467];
	st.shared.u8 	[%r725], %rs13;
	add.s64 	%rd665, %rd665, %rd230;
	add.s32 	%r725, %r725, %r174;
	setp.lt.u64 	%p63, %rd665, %rd228;
	@%p63 bra 	$L__BB3_107;
$L__BB3_108:
	sub.s64 	%rd233, %rd11, %rd228;
	shr.u64 	%rd234, %rd233, 3;
	setp.le.u64 	%p64, %rd234, %rd229;
	@%p64 bra 	$L__BB3_118;
	cvt.u32.u64 	%r478, %rd229;
	cvt.u64.u32 	%rd235, %r174;
	add.s32 	%r479, %r478, %r174;
	cvt.u64.u32 	%rd468, %r479;
	max.u64 	%rd469, %rd234, %rd468;
	setp.gt.u64 	%p65, %rd234, %rd468;
	selp.u64 	%rd236, 1, 0, %p65;
	add.s64 	%rd470, %rd236, %rd468;
	sub.s64 	%rd237, %rd469, %rd470;
	and.b64  	%rd471, %rd237, -4294967296;
	setp.ne.s64 	%p66, %rd471, 0;
	@%p66 bra 	$L__BB3_111;
	cvt.u32.u64 	%r480, %rd235;
	cvt.u32.u64 	%r481, %rd237;
	div.u32 	%r482, %r481, %r480;
	cvt.u64.u32 	%rd666, %r482;
	bra.uni 	$L__BB3_112;
$L__BB3_111:
	div.u64 	%rd666, %rd237, %rd235;
$L__BB3_112:
	add.s64 	%rd241, %rd666, %rd236;
	and.b64  	%rd472, %rd241, 3;
	setp.eq.s64 	%p67, %rd472, 3;
	mov.u64 	%rd670, %rd229;
	@%p67 bra 	$L__BB3_115;
	cvt.u32.u64 	%r483, %rd229;
	cvt.u32.u64 	%r484, %rd228;
	shl.b64 	%rd473, %rd229, 3;
	shl.b64 	%rd474, %rd8, 1;
	add.s64 	%rd475, %rd473, %rd474;
	add.s64 	%rd476, %rd475, %rd153;
	add.s64 	%rd477, %rd476, %rd228;
	add.s64 	%rd668, %rd3, %rd477;
	shl.b64 	%rd243, %rd235, 3;
	mov.u32 	%r485, _ZN3cub18CUB_300001_SM_10006detail9transform4smemE;
	add.s32 	%r486, %r2, %r485;
	add.s32 	%r487, %r486, %r117;
	shl.b32 	%r488, %r483, 3;
	add.s32 	%r489, %r487, %r488;
	add.s32 	%r726, %r489, %r484;
	mul.lo.s32 	%r490, %r173, %r171;
	mul.lo.s32 	%r491, %r490, %r170;
	shl.b32 	%r179, %r491, 3;
	add.s64 	%rd478, %rd241, 1;
	and.b64  	%rd479, %rd478, 3;
	neg.s64 	%rd667, %rd479;
	mov.u64 	%rd670, %rd229;
$L__BB3_114:
	.pragma "nounroll";
	add.s32 	%r492, %r726, 128;
	// begin inline asm
	cp.async.ca.shared.global [%r492], [%rd668], 8, 8;
	// end inline asm
	add.s64 	%rd670, %rd670, %rd235;
	add.s64 	%rd668, %rd668, %rd243;
	add.s32 	%r726, %r726, %r179;
	add.s64 	%rd667, %rd667, 1;
	setp.ne.s64 	%p68, %rd667, 0;
	@%p68 bra 	$L__BB3_114;
$L__BB3_115:
	setp.lt.u64 	%p69, %rd241, 3;
	@%p69 bra 	$L__BB3_118;
	cvt.u32.u64 	%r493, %rd228;
	shl.b64 	%rd252, %rd235, 2;
	shl.b64 	%rd253, %rd235, 3;
	shl.b64 	%rd481, %rd670, 3;
	shl.b64 	%rd482, %rd8, 1;
	add.s64 	%rd483, %rd481, %rd482;
	add.s64 	%rd484, %rd483, %rd153;
	add.s64 	%rd485, %rd484, %rd228;
	add.s64 	%rd671, %rd3, %rd485;
	shl.b64 	%rd255, %rd235, 5;
	shl.b64 	%rd256, %rd235, 4;
	mul.lo.s64 	%rd257, %rd235, 24;
	mov.u32 	%r494, _ZN3cub18CUB_300001_SM_10006detail9transform4smemE;
	add.s32 	%r495, %r2, %r494;
	mul.lo.s32 	%r496, %r173, %r171;
	mul.lo.s32 	%r497, %r496, %r170;
	shl.b32 	%r498, %r497, 3;
	cvt.u32.u64 	%r499, %rd670;
	shl.b32 	%r500, %r499, 3;
	add.s32 	%r501, %r495, %r117;
	add.s32 	%r502, %r501, %r500;
	add.s32 	%r727, %r502, %r493;
	add.s32 	%r730, %r727, %r498;
	shl.b32 	%r183, %r497, 5;
	shl.b32 	%r503, %r497, 4;
	add.s32 	%r729, %r727, %r503;
	mad.lo.s32 	%r728, %r497, 24, %r727;
$L__BB3_117:
	add.s32 	%r504, %r727, 128;
	// begin inline asm
	cp.async.ca.shared.global [%r504], [%rd671], 8, 8;
	// end inline asm
	add.s64 	%rd487, %rd671, %rd253;
	add.s32 	%r505, %r730, 128;
	// begin inline asm
	cp.async.ca.shared.global [%r505], [%rd487], 8, 8;
	// end inline asm
	add.s64 	%rd488, %rd671, %rd256;
	add.s32 	%r506, %r729, 128;
	// begin inline asm
	cp.async.ca.shared.global [%r506], [%rd488], 8, 8;
	// end inline asm
	add.s64 	%rd489, %rd671, %rd257;
	add.s32 	%r507, %r728, 128;
	// begin inline asm
	cp.async.ca.shared.global [%r507], [%rd489], 8, 8;
	// end inline asm
	add.s64 	%rd670, %rd670, %rd252;
	add.s64 	%rd671, %rd671, %rd255;
	add.s32 	%r730, %r730, %r183;
	add.s32 	%r729, %r729, %r183;
	add.s32 	%r728, %r728, %r183;
	add.s32 	%r727, %r727, %r183;
	setp.lt.u64 	%p70, %rd670, %rd234;
	@%p70 bra 	$L__BB3_117;
$L__BB3_118:
	and.b64  	%rd262, %rd233, 7;
	setp.le.u64 	%p71, %rd262, %rd229;
	@%p71 bra 	$L__BB3_137;
	and.b64  	%rd491, %rd233, -8;
	cvt.u32.u64 	%r508, %rd228;
	cvt.u64.u32 	%rd263, %r174;
	mul.wide.u32 	%rd492, %r169, %r171;
	cvt.u64.u32 	%rd493, %r168;
	add.s64 	%rd494, %rd492, %rd493;
	cvt.u64.u32 	%rd495, %r170;
	mad.lo.s64 	%rd496, %rd494, %rd495, %rd491;
	shl.b64 	%rd497, %rd8, 1;
	add.s64 	%rd498, %rd496, %rd497;
	add.s64 	%rd499, %rd498, %rd153;
	cvt.u64.u32 	%rd500, %r167;
	add.s64 	%rd501, %rd499, %rd500;
	add.s64 	%rd502, %rd501, %rd228;
	add.s64 	%rd264, %rd4, %rd502;
	add.s32 	%r509, %r2, %r167;
	add.s32 	%r510, %r509, %r172;
	add.s32 	%r511, %r510, %r117;
	cvt.u32.u64 	%r512, %rd491;
	add.s32 	%r513, %r511, %r512;
	add.s32 	%r514, %r513, %r508;
	mov.u32 	%r515, _ZN3cub18CUB_300001_SM_10006detail9transform4smemE;
	add.s32 	%r516, %r514, %r515;
	add.s32 	%r731, %r516, 128;
	mov.b64 	%rd673, 0;
$L__BB3_120:
	add.s64 	%rd503, %rd264, %rd673;
	ld.global.u8 	%rs14, [%rd503];
	st.shared.u8 	[%r731], %rs14;
	add.s64 	%rd673, %rd673, %rd263;
	add.s64 	%rd504, %rd229, %rd673;
	add.s32 	%r731, %r731, %r174;
	setp.lt.u64 	%p72, %rd504, %rd262;
	@%p72 bra 	$L__BB3_120;
	bra.uni 	$L__BB3_137;
$L__BB3_121:
	neg.s32 	%r597, %r457;
	and.b32  	%r598, %r597, 15;
	cvt.u64.u32 	%rd267, %r598;
	mov.u32 	%r198, %tid.x;
	mov.u32 	%r199, %tid.y;
	mov.u32 	%r200, %tid.z;
	mov.u32 	%r201, %ntid.x;
	mov.u32 	%r202, %ntid.y;
	mad.lo.s32 	%r599, %r200, %r202, %r199;
	mul.lo.s32 	%r203, %r599, %r201;
	add.s32 	%r600, %r203, %r198;
	mul.lo.s32 	%r601, %r201, %r202;
	mov.u32 	%r204, %ntid.z;
	mul.lo.s32 	%r205, %r601, %r204;
	cvt.u64.u32 	%rd268, %r600;
	setp.ge.u32 	%p91, %r600, %r598;
	@%p91 bra 	$L__BB3_124;
	cvt.u64.u32 	%rd269, %r205;
	add.s32 	%r602, %r2, %r198;
	add.s32 	%r603, %r602, %r203;
	add.s32 	%r604, %r603, %r117;
	add.s32 	%r606, %r604, %r449;
	add.s32 	%r732, %r606, 128;
	mov.u64 	%rd674, %rd268;
$L__BB3_123:
	add.s64 	%rd563, %rd155, %rd674;
	ld.global.u8 	%rs22, [%rd563];
	st.shared.u8 	[%r732], %rs22;
	add.s64 	%rd674, %rd674, %rd269;
	add.s32 	%r732, %r732, %r205;
	setp.lt.u64 	%p92, %rd674, %rd267;
	@%p92 bra 	$L__BB3_123;
$L__BB3_124:
	sub.s64 	%rd272, %rd11, %rd267;
	shr.u64 	%rd273, %rd272, 4;
	setp.le.u64 	%p93, %rd273, %rd268;
	@%p93 bra 	$L__BB3_134;
	cvt.u32.u64 	%r607, %rd268;
	cvt.u64.u32 	%rd274, %r205;
	add.s32 	%r608, %r607, %r205;
	cvt.u64.u32 	%rd564, %r608;
	max.u64 	%rd565, %rd273, %rd564;
	setp.gt.u64 	%p94, %rd273, %rd564;
	selp.u64 	%rd275, 1, 0, %p94;
	add.s64 	%rd566, %rd275, %rd564;
	sub.s64 	%rd276, %rd565, %rd566;
	and.b64  	%rd567, %rd276, -4294967296;
	setp.ne.s64 	%p95, %rd567, 0;
	@%p95 bra 	$L__BB3_127;
	cvt.u32.u64 	%r609, %rd274;
	cvt.u32.u64 	%r610, %rd276;
	div.u32 	%r611, %r610, %r609;
	cvt.u64.u32 	%rd675, %r611;
	bra.uni 	$L__BB3_128;
$L__BB3_127:
	div.u64 	%rd675, %rd276, %rd274;
$L__BB3_128:
	add.s64 	%rd280, %rd675, %rd275;
	and.b64  	%rd568, %rd280, 3;
	setp.eq.s64 	%p96, %rd568, 3;
	mov.u64 	%rd679, %rd268;
	@%p96 bra 	$L__BB3_131;
	cvt.u32.u64 	%r612, %rd268;
	cvt.u32.u64 	%r613, %rd267;
	shl.b64 	%rd569, %rd268, 4;
	shl.b64 	%rd570, %rd8, 1;
	add.s64 	%rd571, %rd569, %rd570;
	add.s64 	%rd572, %rd571, %rd153;
	add.s64 	%rd573, %rd572, %rd267;
	add.s64 	%rd677, %rd3, %rd573;
	shl.b64 	%rd282, %rd274, 4;
	mov.u32 	%r614, _ZN3cub18CUB_300001_SM_10006detail9transform4smemE;
	add.s32 	%r615, %r2, %r614;
	add.s32 	%r616, %r615, %r117;
	shl.b32 	%r617, %r612, 4;
	add.s32 	%r618, %r616, %r617;
	add.s32 	%r733, %r618, %r613;
	mul.lo.s32 	%r619, %r204, %r202;
	mul.lo.s32 	%r620, %r619, %r201;
	shl.b32 	%r210, %r620, 4;
	add.s64 	%rd574, %rd280, 1;
	and.b64  	%rd575, %rd574, 3;
	neg.s64 	%rd676, %rd575;
	mov.u64 	%rd679, %rd268;
$L__BB3_130:
	.pragma "nounroll";
	add.s32 	%r621, %r733, 128;
	// begin inline asm
	cp.async.cg.shared.global [%r621], [%rd677], 16, 16;
	// end inline asm
	add.s64 	%rd679, %rd679, %rd274;
	add.s64 	%rd677, %rd677, %rd282;
	add.s32 	%r733, %r733, %r210;
	add.s64 	%rd676, %rd676, 1;
	setp.ne.s64 	%p97, %rd676, 0;
	@%p97 bra 	$L__BB3_130;
$L__BB3_131:
	setp.lt.u64 	%p98, %rd280, 3;
	@%p98 bra 	$L__BB3_134;
	cvt.u32.u64 	%r622, %rd267;
	shl.b64 	%rd291, %rd274, 2;
	shl.b64 	%rd292, %rd274, 4;
	shl.b64 	%rd577, %rd679, 4;
	shl.b64 	%rd578, %rd8, 1;
	add.s64 	%rd579, %rd577, %rd578;
	add.s64 	%rd580, %rd579, %rd153;
	add.s64 	%rd581, %rd580, %rd267;
	add.s64 	%rd680, %rd3, %rd581;
	shl.b64 	%rd294, %rd274, 6;
	shl.b64 	%rd295, %rd274, 5;
	mul.lo.s64 	%rd296, %rd274, 48;
	mov.u32 	%r623, _ZN3cub18CUB_300001_SM_10006detail9transform4smemE;
	add.s32 	%r624, %r2, %r623;
	mul.lo.s32 	%r625, %r204, %r202;
	mul.lo.s32 	%r626, %r625, %r201;
	shl.b32 	%r627, %r626, 4;
	cvt.u32.u64 	%r628, %rd679;
	shl.b32 	%r629, %r628, 4;
	add.s32 	%r630, %r624, %r117;
	add.s32 	%r631, %r630, %r629;
	add.s32 	%r734, %r631, %r622;
	add.s32 	%r737, %r734, %r627;
	shl.b32 	%r214, %r626, 6;
	shl.b32 	%r632, %r626, 5;
	add.s32 	%r736, %r734, %r632;
	mad.lo.s32 	%r735, %r626, 48, %r734;
$L__BB3_133:
	add.s32 	%r633, %r734, 128;
	// begin inline asm
	cp.async.cg.shared.global [%r633], [%rd680], 16, 16;
	// end inline asm
	add.s64 	%rd583, %rd680, %rd292;
	add.s32 	%r634, %r737, 128;
	// begin inline asm
	cp.async.cg.shared.global [%r634], [%rd583], 16, 16;
	// end inline asm
	add.s64 	%rd584, %rd680, %rd295;
	add.s32 	%r635, %r736, 128;
	// begin inline asm
	cp.async.cg.shared.global [%r635], [%rd584], 16, 16;
	// end inline asm
	add.s64 	%rd585, %rd680, %rd296;
	add.s32 	%r636, %r735, 128;
	// begin inline asm
	cp.async.cg.shared.global [%r636], [%rd585], 16, 16;
	// end inline asm
	add.s64 	%rd679, %rd679, %rd291;
	add.s64 	%rd680, %rd680, %rd294;
	add.s32 	%r737, %r737, %r214;
	add.s32 	%r736, %r736, %r214;
	add.s32 	%r735, %r735, %r214;
	add.s32 	%r734, %r734, %r214;
	setp.lt.u64 	%p99, %rd679, %rd273;
	@%p99 bra 	$L__BB3_133;
$L__BB3_134:
	and.b64  	%rd301, %rd272, 15;
	setp.le.u64 	%p100, %rd301, %rd268;
	@%p100 bra 	$L__BB3_137;
	and.b64  	%rd587, %rd272, -16;
	cvt.u32.u64 	%r637, %rd267;
	cvt.u64.u32 	%rd302, %r205;
	mul.wide.u32 	%rd588, %r200, %r202;
	cvt.u64.u32 	%rd589, %r199;
	add.s64 	%rd590, %rd588, %rd589;
	cvt.u64.u32 	%rd591, %r201;
	mad.lo.s64 	%rd592, %rd590, %rd591, %rd587;
	shl.b64 	%rd593, %rd8, 1;
	add.s64 	%rd594, %rd592, %rd593;
	add.s64 	%rd595, %rd594, %rd153;
	cvt.u64.u32 	%rd596, %r198;
	add.s64 	%rd597, %rd595, %rd596;
	add.s64 	%rd598, %rd597, %rd267;
	add.s64 	%rd303, %rd4, %rd598;
	add.s32 	%r638, %r2, %r198;
	add.s32 	%r639, %r638, %r203;
	add.s32 	%r640, %r639, %r117;
	cvt.u32.u64 	%r641, %rd587;
	add.s32 	%r642, %r640, %r641;
	add.s32 	%r643, %r642, %r637;
	mov.u32 	%r644, _ZN3cub18CUB_300001_SM_10006detail9transform4smemE;
	add.s32 	%r645, %r643, %r644;
	add.s32 	%r738, %r645, 128;
	mov.b64 	%rd682, 0;
$L__BB3_136:
	add.s64 	%rd599, %rd303, %rd682;
	ld.global.u8 	%rs23, [%rd599];
	st.shared.u8 	[%r738], %rs23;
	add.s64 	%rd682, %rd682, %rd302;
	add.s64 	%rd600, %rd268, %rd682;
	add.s32 	%r738, %r738, %r205;
	setp.lt.u64 	%p101, %rd600, %rd301;
	@%p101 bra 	$L__BB3_136;
$L__BB3_137:
	// begin inline asm
	cp.async.commit_group;
	// end inline asm
	// begin inline asm
	cp.async.wait_group 0;
	// end inline asm
	barrier.sync 	0;
$L__BB3_138:
	setp.gt.s32 	%p108, %r3, %r5;
	@%p108 bra 	$L__BB3_142;
	setp.lt.s32 	%p109, %r253, 1;
	@%p109 bra 	$L__BB3_147;
	mov.u32 	%r739, %tid.x;
	shl.b32 	%r679, %r253, 8;
	neg.s32 	%r742, %r253;
	add.s32 	%r680, %r2, %r679;
	shl.b32 	%r681, %r739, 1;
	add.s32 	%r682, %r680, %r681;
	mov.u32 	%r683, _ZN3cub18CUB_300001_SM_10006detail9transform4smemE;
	add.s32 	%r684, %r682, %r683;
	add.s32 	%r741, %r684, 128;
	add.s32 	%r685, %r1, %r681;
	add.s32 	%r740, %r683, %r685;
	mul.wide.s32 	%rd607, %r4, 2;
	add.s64 	%rd306, %rd1, %rd607;
$L__BB3_141:
	.pragma "nounroll";
	mul.wide.s32 	%rd608, %r739, 2;
	add.s64 	%rd609, %rd306, %rd608;
	ld.shared.u16 	%rs25, [%r740];
	ld.shared.u16 	%rs26, [%r741];
	xor.b16  	%rs27, %rs26, %rs25;
	st.global.u16 	[%rd609], %rs27;
	add.s32 	%r742, %r742, 1;
	setp.eq.s32 	%p110, %r742, 0;
	add.s32 	%r741, %r741, 256;
	add.s32 	%r740, %r740, 256;
	add.s32 	%r739, %r739, 128;
	@%p110 bra 	$L__BB3_147;
	bra.uni 	$L__BB3_141;
$L__BB3_142:
	setp.lt.s32 	%p111, %r253, 1;
	@%p111 bra 	$L__BB3_147;
	mov.u32 	%r743, %tid.x;
	shl.b32 	%r686, %r253, 8;
	neg.s32 	%r746, %r253;
	add.s32 	%r687, %r2, %r686;
	shl.b32 	%r688, %r743, 1;
	add.s32 	%r689, %r687, %r688;
	mov.u32 	%r690, _ZN3cub18CUB_300001_SM_10006detail9transform4smemE;
	add.s32 	%r691, %r689, %r690;
	add.s32 	%r745, %r691, 128;
	add.s32 	%r692, %r1, %r688;
	add.s32 	%r744, %r690, %r692;
	mul.wide.s32 	%rd610, %r4, 2;
	add.s64 	%rd307, %rd1, %rd610;
$L__BB3_144:
	.pragma "nounroll";
	setp.ge.s32 	%p112, %r743, %r6;
	@%p112 bra 	$L__BB3_146;
	ld.shared.u16 	%rs28, [%r744];
	ld.shared.u16 	%rs29, [%r745];
	xor.b16  	%rs30, %rs29, %rs28;
	mul.wide.s32 	%rd611, %r743, 2;
	add.s64 	%rd612, %rd307, %rd611;
	st.global.u16 	[%rd612], %rs30;
$L__BB3_146:
	add.s32 	%r746, %r746, 1;
	setp.ne.s32 	%p113, %r746, 0;
	add.s32 	%r745, %r745, 256;
	add.s32 	%r744, %r744, 256;
	add.s32 	%r743, %r743, 128;
	@%p113 bra 	$L__BB3_144;
$L__BB3_147:
	ret;

}
	// .globl	_ZN3cub18CUB_300001_SM_10006detail9transform16transform_kernelINS2_10policy_hubILb0EN4cuda3std3__45tupleIJN6thrust24THRUST_300001_SM_1000_NS6detail15normal_iteratorINSA_10device_ptrItEEEESF_EEEE10policy1000ElNS7_7bit_xorIiEESF_JPtSL_EEEvT0_iT1_T2_DpNS2_10kernel_argIT3_EE
.visible .entry _ZN3cub18CUB_300001_SM_10006detail9transform16transform_kernelINS2_10policy_hubILb0EN4cuda3std3__45tupleIJN6thrust24THRUST_300001_SM_1000_NS6detail15normal_iteratorINSA_10device_ptrItEEEESF_EEEE10policy1000ElNS7_7bit_xorIiEESF_JPtSL_EEEvT0_iT1_T2_DpNS2_10kernel_argIT3_EE(
	.param .u64 _ZN3cub18CUB_300001_SM_10006detail9transform16transform_kernelINS2_10policy_hubILb0EN4cuda3std3__45tupleIJN6thrust24THRUST_300001_SM_1000_NS6detail15normal_iteratorINSA_10device_ptrItEEEESF_EEEE10policy1000ElNS7_7bit_xorIiEESF_JPtSL_EEEvT0_iT1_T2_DpNS2_10kernel_argIT3_EE_param_0,
	.param .u32 _ZN3cub18CUB_300001_SM_10006detail9transform16transform_kernelINS2_10policy_hubILb0EN4cuda3std3__45tupleIJN6thrust24THRUST_300001_SM_1000_NS6detail15normal_iteratorINSA_10device_ptrItEEEESF_EEEE10policy1000ElNS7_7bit_xorIiEESF_JPtSL_EEEvT0_iT1_T2_DpNS2_10kernel_argIT3_EE_param_1,
	.param .align 1 .b8 _ZN3cub18CUB_300001_SM_10006detail9transform16transform_kernelINS2_10policy_hubILb0EN4cuda3std3__45tupleIJN6thrust24THRUST_300001_SM_1000_NS6detail15normal_iteratorINSA_10device_ptrItEEEESF_EEEE10policy1000ElNS7_7bit_xorIiEESF_JPtSL_EEEvT0_iT1_T2_DpNS2_10kernel_argIT3_EE_param_2[1],
	.param .align 8 .b8 _ZN3cub18CUB_300001_SM_10006detail9transform16transform_kernelINS2_10policy_hubILb0EN4cuda3std3__45tupleIJN6thrust24THRUST_300001_SM_1000_NS6detail15normal_iteratorINSA_10device_ptrItEEEESF_EEEE10policy1000ElNS7_7bit_xorIiEESF_JPtSL_EEEvT0_iT1_T2_DpNS2_10kernel_argIT3_EE_param_3[8],
	.param .align 8 .b8 _ZN3cub18CUB_300001_SM_10006detail9transform16transform_kernelINS2_10policy_hubILb0EN4cuda3std3__45tupleIJN6thrust24THRUST_300001_SM_1000_NS6detail15normal_iteratorINSA_10device_ptrItEEEESF_EEEE10policy1000ElNS7_7bit_xorIiEESF_JPtSL_EEEvT0_iT1_T2_DpNS2_10kernel_argIT3_EE_param_4[16],
	.param .align 8 .b8 _ZN3cub18CUB_300001_SM_10006detail9transform16transform_kernelINS2_10policy_hubILb0EN4cuda3std3__45tupleIJN6thrust24THRUST_300001_SM_1000_NS6detail15normal_iteratorINSA_10device_ptrItEEEESF_EEEE10policy1000ElNS7_7bit_xorIiEESF_JPtSL_EEEvT0_iT1_T2_DpNS2_10kernel_argIT3_EE_param_5[16]
)
.maxntid 128
{
	.reg .pred 	%p<114>;
	.reg .b16 	%rs<31>;
	.reg .b32 	%r<744>;
	.reg .b64 	%rd<685>;
	// demoted variable
	.shared .align 8 .u64 _ZZN3cub18CUB_300001_SM_10006detail9transform23transform_kernel_ublkcpINS2_19async_copy_policy_tILi128EEElN4cuda3std3__47bit_xorIiEEN6thrust24THRUST_300001_SM_1000_NS6detail15normal_iteratorINSC_10device_ptrItEEEEJttEEEvT0_iT1_T2_DpNS2_16aligned_base_ptrIT3_EEE3bar;
	ld.param.u64 	%rd316, [_ZN3cub18CUB_300001_SM_10006detail9transform16transform_kernelINS2_10policy_hubILb0EN4cuda3std3__45tupleIJN6thrust24THRUST_300001_SM_1000_NS6detail15normal_iteratorINSA_10device_ptrItEEEESF_EEEE10policy1000ElNS7_7bit_xorIiEESF_JPtSL_EEEvT0_iT1_T2_DpNS2_10kernel_argIT3_EE_param_4];
	ld.param.u32 	%r2, [_ZN3cub18CUB_300001_SM_10006detail9transform16transform_kernelINS2_10policy_hubILb0EN4cuda3std3__45tupleIJN6thrust24THRUST_300001_SM_1000_NS6detail15normal_iteratorINSA_10device_ptrItEEEESF_EEEE10policy1000ElNS7_7bit_xorIiEESF_JPtSL_EEEvT0_iT1_T2_DpNS2_10kernel_argIT3_EE_param_5+8];
	ld.param.u64 	%rd318, [_ZN3cub18CUB_300001_SM_10006detail9transform16transform_kernelINS2_10policy_hubILb0EN4cuda3std3__45tupleIJN6thrust24THRUST_300001_SM_1000_NS6detail15normal_iteratorINSA_10device_ptrItEEEESF_EEEE10policy1000ElNS7_7bit_xorIiEESF_JPtSL_EEEvT0_iT1_T2_DpNS2_10kernel_argIT3_EE_param_0];
	ld.param.u64 	%rd3, [_ZN3cub18CUB_300001_SM_10006detail9transform16transform_kernelINS2_10policy_hubILb0EN4cuda3std3__45tupleIJN6thrust24THRUST_300001_SM_1000_NS6detail15normal_iteratorINSA_10device_ptrItEEEESF_EEEE10policy1000ElNS7_7bit_xorIiEESF_JPtSL_EEEvT0_iT1_T2_DpNS2_10kernel_argIT3_EE_param_5];
	ld.param.u64 	%rd317, [_ZN3cub18CUB_300001_SM_10006detail9transform16transform_kernelINS2_10policy_hubILb0EN4cuda3std3__45tupleIJN6thrust24THRUST_300001_SM_1000_NS6detail15normal_iteratorINSA_10device_ptrItEEEESF_EEEE10policy1000ElNS7_7bit_xorIiEESF_JPtSL_EEEvT0_iT1_T2_DpNS2_10kernel_argIT3_EE_param_4+8];
	ld.param.u64 	%rd319, [_ZN3cub18CUB_300001_SM_10006detail9transform16transform_kernelINS2_10policy_hubILb0EN4cuda3std3__45tupleIJN6thrust24THRUST_300001_SM_1000_NS6detail15normal_iteratorINSA_10device_ptrItEEEESF_EEEE10policy1000ElNS7_7bit_xorIiEESF_JPtSL_EEEvT0_iT1_T2_DpNS2_10kernel_argIT3_EE_param_3];
	ld.param.u32 	%r251, [_ZN3cub18CUB_300001_SM_10006detail9transform16transform_kernelINS2_10policy_hubILb0EN4cuda3std3__45tupleIJN6thrust24THRUST_300001_SM_1000_NS6detail15normal_iteratorINSA_10device_ptrItEEEESF_EEEE10policy1000ElNS7_7bit_xorIiEESF_JPtSL_EEEvT0_iT1_T2_DpNS2_10kernel_argIT3_EE_param_1];
	cvta.to.global.u64 	%rd1, %rd319;
	cvt.u32.u64 	%r1, %rd317;
	cvta.to.global.u64 	%rd4, %rd3;
	shl.b32 	%r3, %r251, 7;
	mov.u32 	%r252, %ctaid.x;
	cvt.u64.u32 	%rd320, %r252;
	cvt.s64.s32 	%rd321, %r3;
	mul.lo.s64 	%rd5, %rd321, %rd320;
	sub.s64 	%rd322, %rd318, %rd5;
	min.s64 	%rd323, %rd322, %rd321;
	cvt.u32.u64 	%r4, %rd323;
	setp.eq.s32 	%p1, %r252, 0;
	add.s32 	%r254, %r252, 2;
	mov.u32 	%r255, %nctaid.x;
	setp.ge.u32 	%p2, %r254, %r255;
	or.pred  	%p3, %p1, %p2;
	@%p3 bra 	$L__BB4_5;
	mov.b32 	%r656, -1;
	// begin inline asm
	{
	 .reg .pred P_OUT; 
	elect.sync _|P_OUT, %r656;
	selp.b32 %r655, 1, 0, P_OUT; 
}
	// end inline asm
	mov.u32 	%r657, %tid.x;
	setp.gt.u32 	%p104, %r657, 31;
	setp.eq.s32 	%p105, %r655, 0;
	or.pred  	%p106, %p104, %p105;
	@%p106 bra 	$L__BB4_3;
	mov.u32 	%r658, _ZZN3cub18CUB_300001_SM_10006detail9transform23transform_kernel_ublkcpINS2_19async_copy_policy_tILi128EEElN4cuda3std3__47bit_xorIiEEN6thrust24THRUST_300001_SM_1000_NS6detail15normal_iteratorINSC_10device_ptrItEEEEJttEEEvT0_iT1_T2_DpNS2_16aligned_base_ptrIT3_EEE3bar;
	mov.b32 	%r659, 1;
	// begin inline asm
	mbarrier.init.shared.b64 [%r658], %r659;
	// end inline asm
	// begin inline asm
	fence.proxy.async.shared::cta; // 6.
	// end inline asm
	shl.b64 	%rd607, %rd5, 1;
	shl.b32 	%r668, %r251, 8;
	or.b32  	%r669, %r668, 15;
	add.s32 	%r670, %r669, %r1;
	and.b32  	%r661, %r670, -16;
	cvta.to.global.u64 	%rd608, %rd316;
	add.s64 	%rd604, %rd608, %rd607;
	mov.u32 	%r660, _ZN3cub18CUB_300001_SM_10006detail9transform4smemE;
	// begin inline asm
	cp.async.bulk.shared::cluster.global.mbarrier::complete_tx::bytes [%r660], [%rd604], %r661, [%r658];
	// end inline asm
	add.s32 	%r671, %r669, %r2;
	and.b32  	%r664, %r671, -16;
	add.s32 	%r672, %r660, %r668;
	add.s32 	%r663, %r672, 128;
	add.s64 	%rd605, %rd4, %rd607;
	// begin inline asm
	cp.async.bulk.shared::cluster.global.mbarrier::complete_tx::bytes [%r663], [%rd605], %r664, [%r658];
	// end inline asm
	add.s32 	%r667, %r664, %r661;
	// begin inline asm
	mbarrier.arrive.expect_tx.release.cta.shared::cta.b64 %rd606, [%r658], %r667; // 8. 
	// end inline asm
$L__BB4_3:
	bar.sync 	0;
	mov.u32 	%r674, _ZZN3cub18CUB_300001_SM_10006detail9transform23transform_kernel_ublkcpINS2_19async_copy_policy_tILi128EEElN4cuda3std3__47bit_xorIiEEN6thrust24THRUST_300001_SM_1000_NS6detail15normal_iteratorINSC_10device_ptrItEEEEJttEEEvT0_iT1_T2_DpNS2_16aligned_base_ptrIT3_EEE3bar;
$L__BB4_4:
	mov.b32 	%r675, 0;
	// begin inline asm
	{
	 .reg .pred P_OUT; 
	mbarrier.try_wait.parity.shared::cta.b64  P_OUT, [%r674], %r675;                                // 7a. 
	selp.b32 %r673, 1, 0, P_OUT; 
}
	// end inline asm
	setp.eq.s32 	%p107, %r673, 0;
	@%p107 bra 	$L__BB4_4;
	bra.uni 	$L__BB4_138;
$L__BB4_5:
	cvta.to.global.u64 	%rd6, %rd316;
	cvt.s64.s32 	%rd7, %r1;
	add.s64 	%rd621, %rd6, %rd7;
	add.s64 	%rd324, %rd316, %rd7;
	shl.b64 	%rd325, %rd5, 1;
	add.s64 	%rd9, %rd621, %rd325;
	add.s64 	%rd10, %rd324, %rd325;
	mov.u32 	%r258, _ZN3cub18CUB_300001_SM_10006detail9transform4smemE;
	cvt.u64.u32 	%rd326, %r258;
	cvta.shared.u64 	%rd327, %rd326;
	shl.b32 	%r259, %r4, 1;
	cvt.s64.s32 	%rd11, %r259;
	cvt.u32.u64 	%r260, %rd7;
	cvt.u32.u64 	%r261, %rd327;
	add.s32 	%r262, %r261, %r260;
	cvt.u32.u64 	%r263, %rd10;
	xor.b32  	%r264, %r263, %r262;
	and.b32  	%r265, %r264, 8;
	sub.s32 	%r266, 16, %r265;
	and.b32  	%r267, %r264, 4;
	setp.eq.s32 	%p4, %r267, 0;
	selp.b32 	%r268, %r266, 4, %p4;
	and.b32  	%r269, %r264, 2;
	setp.eq.s32 	%p5, %r269, 0;
	selp.b32 	%r270, %r268, 2, %p5;
	setp.lt.u32 	%p6, %r259, %r270;
	add.s32 	%r271, %r270, -2;
	selp.b32 	%r272, 0, %r271, %p6;
	shf.l.wrap.b32 	%r257, %r272, %r272, 31;
	setp.gt.s32 	%p7, %r257, 2;
	@%p7 bra 	$L__BB4_14;
	setp.eq.s32 	%p10, %r257, 0;
	@%p10 bra 	$L__BB4_19;
	setp.eq.s32 	%p11, %r257, 1;
	@%p11 bra 	$L__BB4_8;
	bra.uni 	$L__BB4_16;
$L__BB4_8:
	neg.s32 	%r318, %r263;
	and.b32  	%r319, %r318, 3;
	cvt.u64.u32 	%rd45, %r319;
	mov.u32 	%r22, %tid.x;
	mov.u32 	%r23, %tid.y;
	mov.u32 	%r24, %tid.z;
	mov.u32 	%r25, %ntid.x;
	mov.u32 	%r26, %ntid.y;
	mad.lo.s32 	%r320, %r24, %r26, %r23;
	mul.lo.s32 	%r27, %r320, %r25;
	add.s32 	%r321, %r27, %r22;
	mul.lo.s32 	%r322, %r25, %r26;
	mov.u32 	%r28, %ntid.z;
	mul.lo.s32 	%r29, %r322, %r28;
	cvt.u64.u32 	%rd46, %r321;
	setp.ge.u32 	%p23, %r321, %r319;
	@%p23 bra 	$L__BB4_11;
	cvt.u64.u32 	%rd47, %r29;
	add.s32 	%r323, %r1, %r22;
	add.s32 	%r324, %r323, %r27;
	add.s32 	%r692, %r258, %r324;
	mov.u64 	%rd623, %rd46;
$L__BB4_10:
	add.s64 	%rd366, %rd9, %rd623;
	ld.global.u8 	%rs3, [%rd366];
	st.shared.u8 	[%r692], %rs3;
	add.s64 	%rd623, %rd623, %rd47;
	add.s32 	%r692, %r692, %r29;
	setp.lt.u64 	%p24, %rd623, %rd45;
	@%p24 bra 	$L__BB4_10;
$L__BB4_11:
	sub.s64 	%rd50, %rd11, %rd45;
	shr.u64 	%rd51, %rd50, 2;
	setp.le.u64 	%p25, %rd51, %rd46;
	@%p25 bra 	$L__BB4_36;
	cvt.u32.u64 	%r326, %rd46;
	cvt.u64.u32 	%rd52, %r29;
	add.s32 	%r327, %r326, %r29;
	cvt.u64.u32 	%rd367, %r327;
	max.u64 	%rd368, %rd51, %rd367;
	setp.gt.u64 	%p26, %rd51, %rd367;
	selp.u64 	%rd53, 1, 0, %p26;
	add.s64 	%rd369, %rd53, %rd367;
	sub.s64 	%rd54, %rd368, %rd369;
	and.b64  	%rd370, %rd54, -4294967296;
	setp.ne.s64 	%p27, %rd370, 0;
	@%p27 bra 	$L__BB4_29;
	cvt.u32.u64 	%r328, %rd52;
	cvt.u32.u64 	%r329, %rd54;
	div.u32 	%r330, %r329, %r328;
	cvt.u64.u32 	%rd624, %r330;
	bra.uni 	$L__BB4_30;
$L__BB4_14:
	setp.eq.s32 	%p8, %r257, 3;
	@%p8 bra 	$L__BB4_39;
	setp.eq.s32 	%p9, %r257, 7;
	@%p9 bra 	$L__BB4_55;
$L__BB4_16:
	cvt.u32.u64 	%r432, %rd11;
	mov.u32 	%r433, %tid.x;
	mov.u32 	%r434, %tid.y;
	mov.u32 	%r435, %tid.z;
	mov.u32 	%r436, %ntid.x;
	mov.u32 	%r437, %ntid.y;
	mad.lo.s32 	%r438, %r435, %r437, %r434;
	mad.lo.s32 	%r5, %r438, %r436, %r433;
	mul.lo.s32 	%r6, %r436, %r437;
	setp.ge.u32 	%p52, %r5, %r432;
	@%p52 bra 	$L__BB4_71;
	cvt.u64.u32 	%rd615, %r5;
	mov.u32 	%r439, %ntid.z;
	mul.lo.s32 	%r440, %r6, %r439;
	cvt.u64.u32 	%rd13, %r440;
	add.s32 	%r7, %r258, %r1;
$L__BB4_18:
	add.s64 	%rd462, %rd9, %rd615;
	ld.global.u8 	%rs12, [%rd462];
	cvt.u32.u64 	%r442, %rd615;
	add.s32 	%r443, %r7, %r442;
	st.shared.u8 	[%r443], %rs12;
	add.s64 	%rd615, %rd615, %rd13;
	setp.lt.u64 	%p53, %rd615, %rd11;
	@%p53 bra 	$L__BB4_18;
	bra.uni 	$L__BB4_71;
$L__BB4_19:
	shr.u64 	%rd16, %rd11, 1;
	mov.u32 	%r361, %tid.x;
	mov.u32 	%r362, %tid.y;
	mov.u32 	%r363, %tid.z;
	mov.u32 	%r8, %ntid.x;
	mov.u32 	%r9, %ntid.y;
	mad.lo.s32 	%r364, %r363, %r9, %r362;
	mad.lo.s32 	%r365, %r364, %r8, %r361;
	mov.u32 	%r10, %ntid.z;
	cvt.u64.u32 	%rd620, %r365;
	setp.le.u64 	%p34, %rd16, %rd620;
	@%p34 bra 	$L__BB4_71;
	mul.lo.s32 	%r366, %r8, %r9;
	mul.lo.s32 	%r367, %r366, %r10;
	cvt.u32.u64 	%r368, %rd620;
	cvt.u64.u32 	%rd18, %r367;
	add.s32 	%r369, %r368, %r367;
	cvt.u64.u32 	%rd404, %r369;
	max.u64 	%rd405, %rd16, %rd404;
	setp.gt.u64 	%p35, %rd16, %rd404;
	selp.u64 	%rd19, 1, 0, %p35;
	add.s64 	%rd406, %rd19, %rd404;
	sub.s64 	%rd20, %rd405, %rd406;
	and.b64  	%rd407, %rd20, -4294967296;
	setp.ne.s64 	%p36, %rd407, 0;
	@%p36 bra 	$L__BB4_22;
	cvt.u32.u64 	%r370, %rd18;
	cvt.u32.u64 	%r371, %rd20;
	div.u32 	%r372, %r371, %r370;
	cvt.u64.u32 	%rd616, %r372;
	bra.uni 	$L__BB4_23;
$L__BB4_22:
	div.u64 	%rd616, %rd20, %rd18;
$L__BB4_23:
	add.s64 	%rd24, %rd616, %rd19;
	and.b64  	%rd408, %rd24, 3;
	setp.eq.s64 	%p37, %rd408, 3;
	@%p37 bra 	$L__BB4_26;
	shl.b32 	%r374, %r368, 1;
	add.s32 	%r375, %r1, %r374;
	add.s32 	%r690, %r258, %r375;
	mul.lo.s32 	%r377, %r10, %r9;
	mul.lo.s32 	%r378, %r377, %r8;
	shl.b32 	%r12, %r378, 1;
	shl.b64 	%rd410, %rd620, 1;
	add.s64 	%rd411, %rd325, %rd410;
	add.s64 	%rd412, %rd411, %rd7;
	add.s64 	%rd618, %rd6, %rd412;
	shl.b64 	%rd26, %rd18, 1;
	add.s64 	%rd413, %rd24, 1;
	and.b64  	%rd414, %rd413, 3;
	neg.s64 	%rd617, %rd414;
$L__BB4_25:
	.pragma "nounroll";
	ld.global.u16 	%rs5, [%rd618];
	st.shared.u16 	[%r690], %rs5;
	add.s64 	%rd620, %rd620, %rd18;
	add.s32 	%r690, %r690, %r12;
	add.s64 	%rd618, %rd618, %rd26;
	add.s64 	%rd617, %rd617, 1;
	setp.ne.s64 	%p38, %rd617, 0;
	@%p38 bra 	$L__BB4_25;
$L__BB4_26:
	setp.lt.u64 	%p39, %rd24, 3;
	@%p39 bra 	$L__BB4_71;
	shl.b64 	%rd35, %rd18, 2;
	mul.lo.s32 	%r379, %r10, %r9;
	mul.lo.s32 	%r380, %r379, %r8;
	shl.b32 	%r15, %r380, 1;
	cvt.u32.u64 	%r381, %rd620;
	shl.b32 	%r382, %r381, 1;
	add.s32 	%r383, %r1, %r382;
	add.s32 	%r691, %r258, %r383;
	shl.b32 	%r17, %r380, 3;
	shl.b32 	%r18, %r380, 2;
	mul.lo.s32 	%r19, %r380, 6;
	shl.b64 	%rd416, %rd620, 1;
	add.s64 	%rd36, %rd325, %rd416;
	shl.b64 	%rd417, %rd18, 1;
	add.s64 	%rd37, %rd36, %rd417;
	shl.b64 	%rd38, %rd18, 3;
	add.s64 	%rd39, %rd36, %rd35;
	add.s64 	%rd418, %rd620, %rd5;
	shl.b64 	%rd419, %rd418, 1;
	mad.lo.s64 	%rd40, %rd18, 6, %rd419;
$L__BB4_28:
	add.s64 	%rd420, %rd621, %rd36;
	ld.global.u16 	%rs6, [%rd420];
	st.shared.u16 	[%r691], %rs6;
	add.s64 	%rd421, %rd621, %rd37;
	ld.global.u16 	%rs7, [%rd421];
	add.s32 	%r385, %r691, %r15;
	st.shared.u16 	[%r385], %rs7;
	add.s64 	%rd422, %rd621, %rd39;
	ld.global.u16 	%rs8, [%rd422];
	add.s32 	%r386, %r691, %r18;
	st.shared.u16 	[%r386], %rs8;
	add.s64 	%rd423, %rd621, %rd40;
	ld.global.u16 	%rs9, [%rd423];
	add.s32 	%r387, %r691, %r19;
	st.shared.u16 	[%r387], %rs9;
	add.s64 	%rd620, %rd620, %rd35;
	add.s32 	%r691, %r691, %r17;
	add.s64 	%rd621, %rd621, %rd38;
	setp.lt.u64 	%p40, %rd620, %rd16;
	@%p40 bra 	$L__BB4_28;
	bra.uni 	$L__BB4_71;
$L__BB4_29:
	div.u64 	%rd624, %rd54, %rd52;
$L__BB4_30:
	add.s64 	%rd58, %rd624, %rd53;
	and.b64  	%rd371, %rd58, 3;
	setp.eq.s64 	%p28, %rd371, 3;
	mov.u64 	%rd628, %rd46;
	@%p28 bra 	$L__BB4_33;
	cvt.u32.u64 	%r331, %rd46;
	cvt.u32.u64 	%r332, %rd45;
	shl.b64 	%rd372, %rd5, 1;
	shl.b64 	%rd373, %rd46, 2;
	add.s64 	%rd374, %rd372, %rd373;
	add.s64 	%rd375, %rd374, %rd7;
	add.s64 	%rd376, %rd375, %rd45;
	add.s64 	%rd626, %rd316, %rd376;
	shl.b64 	%rd60, %rd52, 2;
	mov.u32 	%r333, _ZN3cub18CUB_300001_SM_10006detail9transform4smemE;
	add.s32 	%r334, %r1, %r333;
	shl.b32 	%r335, %r331, 2;
	add.s32 	%r336, %r334, %r335;
	add.s32 	%r693, %r336, %r332;
	mul.lo.s32 	%r337, %r28, %r26;
	mul.lo.s32 	%r338, %r337, %r25;
	shl.b32 	%r34, %r338, 2;
	add.s64 	%rd377, %rd58, 1;
	and.b64  	%rd378, %rd377, 3;
	neg.s64 	%rd625, %rd378;
	mov.u64 	%rd628, %rd46;
$L__BB4_32:
	.pragma "nounroll";
	// begin inline asm
	cp.async.ca.shared.global [%r693], [%rd626], 4, 4;
	// end inline asm
	add.s64 	%rd628, %rd628, %rd52;
	add.s64 	%rd626, %rd626, %rd60;
	add.s32 	%r693, %r693, %r34;
	add.s64 	%rd625, %rd625, 1;
	setp.ne.s64 	%p29, %rd625, 0;
	@%p29 bra 	$L__BB4_32;
$L__BB4_33:
	setp.lt.u64 	%p30, %rd58, 3;
	@%p30 bra 	$L__BB4_36;
	cvt.u32.u64 	%r340, %rd45;
	shl.b64 	%rd69, %rd52, 2;
	shl.b64 	%rd380, %rd5, 1;
	shl.b64 	%rd381, %rd628, 2;
	add.s64 	%rd382, %rd380, %rd381;
	add.s64 	%rd383, %rd382, %rd7;
	add.s64 	%rd384, %rd383, %rd45;
	add.s64 	%rd629, %rd316, %rd384;
	shl.b64 	%rd71, %rd52, 4;
	shl.b64 	%rd72, %rd52, 3;
	mul.lo.s64 	%rd73, %rd52, 12;
	mov.u32 	%r341, _ZN3cub18CUB_300001_SM_10006detail9transform4smemE;
	add.s32 	%r342, %r1, %r341;
	mul.lo.s32 	%r343, %r28, %r26;
	mul.lo.s32 	%r344, %r343, %r25;
	shl.b32 	%r345, %r344, 2;
	cvt.u32.u64 	%r346, %rd628;
	shl.b32 	%r347, %r346, 2;
	add.s32 	%r348, %r342, %r347;
	add.s32 	%r694, %r348, %r340;
	add.s32 	%r697, %r694, %r345;
	shl.b32 	%r38, %r344, 4;
	shl.b32 	%r349, %r344, 3;
	add.s32 	%r696, %r694, %r349;
	mad.lo.s32 	%r695, %r344, 12, %r694;
$L__BB4_35:
	// begin inline asm
	cp.async.ca.shared.global [%r694], [%rd629], 4, 4;
	// end inline asm
	add.s64 	%rd386, %rd629, %rd69;
	// begin inline asm
	cp.async.ca.shared.global [%r697], [%rd386], 4, 4;
	// end inline asm
	add.s64 	%rd387, %rd629, %rd72;
	// begin inline asm
	cp.async.ca.shared.global [%r696], [%rd387], 4, 4;
	// end inline asm
	add.s64 	%rd388, %rd629, %rd73;
	// begin inline asm
	cp.async.ca.shared.global [%r695], [%rd388], 4, 4;
	// end inline asm
	add.s64 	%rd628, %rd628, %rd69;
	add.s64 	%rd629, %rd629, %rd71;
	add.s32 	%r697, %r697, %r38;
	add.s32 	%r696, %r696, %r38;
	add.s32 	%r695, %r695, %r38;
	add.s32 	%r694, %r694, %r38;
	setp.lt.u64 	%p31, %rd628, %rd51;
	@%p31 bra 	$L__BB4_35;
$L__BB4_36:
	and.b64  	%rd78, %rd50, 3;
	setp.le.u64 	%p32, %rd78, %rd46;
	@%p32 bra 	$L__BB4_71;
	and.b64  	%rd390, %rd50, -4;
	cvt.u32.u64 	%r354, %rd45;
	cvt.u64.u32 	%rd79, %r29;
	shl.b64 	%rd391, %rd5, 1;
	mul.wide.u32 	%rd392, %r24, %r26;
	cvt.u64.u32 	%rd393, %r23;
	add.s64 	%rd394, %rd392, %rd393;
	cvt.u64.u32 	%rd395, %r25;
	mad.lo.s64 	%rd396, %rd394, %rd395, %rd391;
	add.s64 	%rd397, %rd396, %rd390;
	add.s64 	%rd398, %rd397, %rd7;
	cvt.u64.u32 	%rd399, %r22;
	add.s64 	%rd400, %rd398, %rd399;
	add.s64 	%rd401, %rd400, %rd45;
	add.s64 	%rd80, %rd6, %rd401;
	add.s32 	%r355, %r1, %r22;
	add.s32 	%r356, %r355, %r27;
	cvt.u32.u64 	%r357, %rd390;
	add.s32 	%r358, %r356, %r357;
	add.s32 	%r359, %r358, %r354;
	mov.u32 	%r360, _ZN3cub18CUB_300001_SM_10006detail9transform4smemE;
	add.s32 	%r698, %r360, %r359;
	mov.b64 	%rd631, 0;
$L__BB4_38:
	add.s64 	%rd402, %rd80, %rd631;
	ld.global.u8 	%rs4, [%rd402];
	st.shared.u8 	[%r698], %rs4;
	add.s64 	%rd631, %rd631, %rd79;
	add.s64 	%rd403, %rd46, %rd631;
	add.s32 	%r698, %r698, %r29;
	setp.lt.u64 	%p33, %rd403, %rd78;
	@%p33 bra 	$L__BB4_38;
	bra.uni 	$L__BB4_71;
$L__BB4_39:
	neg.s32 	%r274, %r263;
	and.b32  	%r275, %r274, 7;
	cvt.u64.u32 	%rd83, %r275;
	mov.u32 	%r53, %tid.x;
	mov.u32 	%r54, %tid.y;
	mov.u32 	%r55, %tid.z;
	mov.u32 	%r56, %ntid.x;
	mov.u32 	%r57, %ntid.y;
	mad.lo.s32 	%r276, %r55, %r57, %r54;
	mul.lo.s32 	%r58, %r276, %r56;
	add.s32 	%r277, %r58, %r53;
	mul.lo.s32 	%r278, %r56, %r57;
	mov.u32 	%r59, %ntid.z;
	mul.lo.s32 	%r60, %r278, %r59;
	cvt.u64.u32 	%rd84, %r277;
	setp.ge.u32 	%p12, %r277, %r275;
	@%p12 bra 	$L__BB4_42;
	cvt.u64.u32 	%rd85, %r60;
	add.s32 	%r279, %r1, %r53;
	add.s32 	%r280, %r279, %r58;
	add.s32 	%r699, %r258, %r280;
	mov.u64 	%rd632, %rd84;
$L__BB4_41:
	add.s64 	%rd328, %rd9, %rd632;
	ld.global.u8 	%rs1, [%rd328];
	st.shared.u8 	[%r699], %rs1;
	add.s64 	%rd632, %rd632, %rd85;
	add.s32 	%r699, %r699, %r60;
	setp.lt.u64 	%p13, %rd632, %rd83;
	@%p13 bra 	$L__BB4_41;
$L__BB4_42:
	sub.s64 	%rd88, %rd11, %rd83;
	shr.u64 	%rd89, %rd88, 3;
	setp.le.u64 	%p14, %rd89, %rd84;
	@%p14 bra 	$L__BB4_52;
	cvt.u32.u64 	%r282, %rd84;
	cvt.u64.u32 	%rd90, %r60;
	add.s32 	%r283, %r282, %r60;
	cvt.u64.u32 	%rd329, %r283;
	max.u64 	%rd330, %rd89, %rd329;
	setp.gt.u64 	%p15, %rd89, %rd329;
	selp.u64 	%rd91, 1, 0, %p15;
	add.s64 	%rd331, %rd91, %rd329;
	sub.s64 	%rd92, %rd330, %rd331;
	and.b64  	%rd332, %rd92, -4294967296;
	setp.ne.s64 	%p16, %rd332, 0;
	@%p16 bra 	$L__BB4_45;
	cvt.u32.u64 	%r284, %rd90;
	cvt.u32.u64 	%r285, %rd92;
	div.u32 	%r286, %r285, %r284;
	cvt.u64.u32 	%rd633, %r286;
	bra.uni 	$L__BB4_46;
$L__BB4_45:
	div.u64 	%rd633, %rd92, %rd90;
$L__BB4_46:
	add.s64 	%rd96, %rd633, %rd91;
	and.b64  	%rd333, %rd96, 3;
	setp.eq.s64 	%p17, %rd333, 3;
	mov.u64 	%rd637, %rd84;
	@%p17 bra 	$L__BB4_49;
	cvt.u32.u64 	%r287, %rd84;
	cvt.u32.u64 	%r288, %rd83;
	shl.b64 	%rd334, %rd5, 1;
	shl.b64 	%rd335, %rd84, 3;
	add.s64 	%rd336, %rd334, %rd335;
	add.s64 	%rd337, %rd336, %rd7;
	add.s64 	%rd338, %rd337, %rd83;
	add.s64 	%rd635, %rd316, %rd338;
	shl.b64 	%rd98, %rd90, 3;
	mov.u32 	%r289, _ZN3cub18CUB_300001_SM_10006detail9transform4smemE;
	add.s32 	%r290, %r1, %r289;
	shl.b32 	%r291, %r287, 3;
	add.s32 	%r292, %r290, %r291;
	add.s32 	%r700, %r292, %r288;
	mul.lo.s32 	%r293, %r59, %r57;
	mul.lo.s32 	%r294, %r293, %r56;
	shl.b32 	%r65, %r294, 3;
	add.s64 	%rd339, %rd96, 1;
	and.b64  	%rd340, %rd339, 3;
	neg.s64 	%rd634, %rd340;
	mov.u64 	%rd637, %rd84;
$L__BB4_48:
	.pragma "nounroll";
	// begin inline asm
	cp.async.ca.shared.global [%r700], [%rd635], 8, 8;
	// end inline asm
	add.s64 	%rd637, %rd637, %rd90;
	add.s64 	%rd635, %rd635, %rd98;
	add.s32 	%r700, %r700, %r65;
	add.s64 	%rd634, %rd634, 1;
	setp.ne.s64 	%p18, %rd634, 0;
	@%p18 bra 	$L__BB4_48;
$L__BB4_49:
	setp.lt.u64 	%p19, %rd96, 3;
	@%p19 bra 	$L__BB4_52;
	cvt.u32.u64 	%r296, %rd83;
	shl.b64 	%rd107, %rd90, 2;
	shl.b64 	%rd108, %rd90, 3;
	shl.b64 	%rd342, %rd5, 1;
	shl.b64 	%rd343, %rd637, 3;
	add.s64 	%rd344, %rd342, %rd343;
	add.s64 	%rd345, %rd344, %rd7;
	add.s64 	%rd346, %rd345, %rd83;
	add.s64 	%rd638, %rd316, %rd346;
	shl.b64 	%rd110, %rd90, 5;
	shl.b64 	%rd111, %rd90, 4;
	mul.lo.s64 	%rd112, %rd90, 24;
	mov.u32 	%r297, _ZN3cub18CUB_300001_SM_10006detail9transform4smemE;
	add.s32 	%r298, %r1, %r297;
	mul.lo.s32 	%r299, %r59, %r57;
	mul.lo.s32 	%r300, %r299, %r56;
	shl.b32 	%r301, %r300, 3;
	cvt.u32.u64 	%r302, %rd637;
	shl.b32 	%r303, %r302, 3;
	add.s32 	%r304, %r298, %r303;
	add.s32 	%r701, %r304, %r296;
	add.s32 	%r704, %r701, %r301;
	shl.b32 	%r69, %r300, 5;
	shl.b32 	%r305, %r300, 4;
	add.s32 	%r703, %r701, %r305;
	mad.lo.s32 	%r702, %r300, 24, %r701;
$L__BB4_51:
	// begin inline asm
	cp.async.ca.shared.global [%r701], [%rd638], 8, 8;
	// end inline asm
	add.s64 	%rd348, %rd638, %rd108;
	// begin inline asm
	cp.async.ca.shared.global [%r704], [%rd348], 8, 8;
	// end inline asm
	add.s64 	%rd349, %rd638, %rd111;
	// begin inline asm
	cp.async.ca.shared.global [%r703], [%rd349], 8, 8;
	// end inline asm
	add.s64 	%rd350, %rd638, %rd112;
	// begin inline asm
	cp.async.ca.shared.global [%r702], [%rd350], 8, 8;
	// end inline asm
	add.s64 	%rd637, %rd637, %rd107;
	add.s64 	%rd638, %rd638, %rd110;
	add.s32 	%r704, %r704, %r69;
	add.s32 	%r703, %r703, %r69;
	add.s32 	%r702, %r702, %r69;
	add.s32 	%r701, %r701, %r69;
	setp.lt.u64 	%p20, %rd637, %rd89;
	@%p20 bra 	$L__BB4_51;
$L__BB4_52:
	and.b64  	%rd117, %rd88, 7;
	setp.le.u64 	%p21, %rd117, %rd84;
	@%p21 bra 	$L__BB4_71;
	and.b64  	%rd352, %rd88, -8;
	cvt.u32.u64 	%r310, %rd83;
	cvt.u64.u32 	%rd118, %r60;
	shl.b64 	%rd353, %rd5, 1;
	mul.wide.u32 	%rd354, %r55, %r57;
	cvt.u64.u32 	%rd355, %r54;
	add.s64 	%rd356, %rd354, %rd355;
	cvt.u64.u32 	%rd357, %r56;
	mad.lo.s64 	%rd358, %rd356, %rd357, %rd353;
	add.s64 	%rd359, %rd358, %rd352;
	add.s64 	%rd360, %rd359, %rd7;
	cvt.u64.u32 	%rd361, %r53;
	add.s64 	%rd362, %rd360, %rd361;
	add.s64 	%rd363, %rd362, %rd83;
	add.s64 	%rd119, %rd6, %rd363;
	add.s32 	%r311, %r1, %r53;
	add.s32 	%r312, %r311, %r58;
	cvt.u32.u64 	%r313, %rd352;
	add.s32 	%r314, %r312, %r313;
	add.s32 	%r315, %r314, %r310;
	mov.u32 	%r316, _ZN3cub18CUB_300001_SM_10006detail9transform4smemE;
	add.s32 	%r705, %r316, %r315;
	mov.b64 	%rd640, 0;
$L__BB4_54:
	add.s64 	%rd364, %rd119, %rd640;
	ld.global.u8 	%rs2, [%rd364];
	st.shared.u8 	[%r705], %rs2;
	add.s64 	%rd640, %rd640, %rd118;
	add.s64 	%rd365, %rd84, %rd640;
	add.s32 	%r705, %r705, %r60;
	setp.lt.u64 	%p22, %rd365, %rd117;
	@%p22 bra 	$L__BB4_54;
	bra.uni 	$L__BB4_71;
$L__BB4_55:
	neg.s32 	%r389, %r263;
	and.b32  	%r390, %r389, 15;
	cvt.u64.u32 	%rd122, %r390;
	mov.u32 	%r84, %tid.x;
	mov.u32 	%r85, %tid.y;
	mov.u32 	%r86, %tid.z;
	mov.u32 	%r87, %ntid.x;
	mov.u32 	%r88, %ntid.y;
	mad.lo.s32 	%r391, %r86, %r88, %r85;
	mul.lo.s32 	%r89, %r391, %r87;
	add.s32 	%r392, %r89, %r84;
	mul.lo.s32 	%r393, %r87, %r88;
	mov.u32 	%r90, %ntid.z;
	mul.lo.s32 	%r91, %r393, %r90;
	cvt.u64.u32 	%rd123, %r392;
	setp.ge.u32 	%p41, %r392, %r390;
	@%p41 bra 	$L__BB4_58;
	cvt.u64.u32 	%rd124, %r91;
	add.s32 	%r394, %r1, %r84;
	add.s32 	%r395, %r394, %r89;
	add.s32 	%r706, %r258, %r395;
	mov.u64 	%rd641, %rd123;
$L__BB4_57:
	add.s64 	%rd424, %rd9, %rd641;
	ld.global.u8 	%rs10, [%rd424];
	st.shared.u8 	[%r706], %rs10;
	add.s64 	%rd641, %rd641, %rd124;
	add.s32 	%r706, %r706, %r91;
	setp.lt.u64 	%p42, %rd641, %rd122;
	@%p42 bra 	$L__BB4_57;
$L__BB4_58:
	sub.s64 	%rd127, %rd11, %rd122;
	shr.u64 	%rd128, %rd127, 4;
	setp.le.u64 	%p43, %rd128, %rd123;
	@%p43 bra 	$L__BB4_68;
	cvt.u32.u64 	%r397, %rd123;
	cvt.u64.u32 	%rd129, %r91;
	add.s32 	%r398, %r397, %r91;
	cvt.u64.u32 	%rd425, %r398;
	max.u64 	%rd426, %rd128, %rd425;
	setp.gt.u64 	%p44, %rd128, %rd425;
	selp.u64 	%rd130, 1, 0, %p44;
	add.s64 	%rd427, %rd130, %rd425;
	sub.s64 	%rd131, %rd426, %rd427;
	and.b64  	%rd428, %rd131, -4294967296;
	setp.ne.s64 	%p45, %rd428, 0;
	@%p45 bra 	$L__BB4_61;
	cvt.u32.u64 	%r399, %rd129;
	cvt.u32.u64 	%r400, %rd131;
	div.u32 	%r401, %r400, %r399;
	cvt.u64.u32 	%rd642, %r401;
	bra.uni 	$L__BB4_62;
$L__BB4_61:
	div.u64 	%rd642, %rd131, %rd129;
$L__BB4_62:
	add.s64 	%rd135, %rd642, %rd130;
	and.b64  	%rd429, %rd135, 3;
	setp.eq.s64 	%p46, %rd429, 3;
	mov.u64 	%rd646, %rd123;
	@%p46 bra 	$L__BB4_65;
	cvt.u32.u64 	%r402, %rd123;
	cvt.u32.u64 	%r403, %rd122;
	shl.b64 	%rd430, %rd5, 1;
	shl.b64 	%rd431, %rd123, 4;
	add.s64 	%rd432, %rd430, %rd431;
	add.s64 	%rd433, %rd432, %rd7;
	add.s64 	%rd434, %rd433, %rd122;
	add.s64 	%rd644, %rd316, %rd434;
	shl.b64 	%rd137, %rd129, 4;
	mov.u32 	%r404, _ZN3cub18CUB_300001_SM_10006detail9transform4smemE;
	add.s32 	%r405, %r1, %r404;
	shl.b32 	%r406, %r402, 4;
	add.s32 	%r407, %r405, %r406;
	add.s32 	%r707, %r407, %r403;
	mul.lo.s32 	%r408, %r90, %r88;
	mul.lo.s32 	%r409, %r408, %r87;
	shl.b32 	%r96, %r409, 4;
	add.s64 	%rd435, %rd135, 1;
	and.b64  	%rd436, %rd435, 3;
	neg.s64 	%rd643, %rd436;
	mov.u64 	%rd646, %rd123;
$L__BB4_64:
	.pragma "nounroll";
	// begin inline asm
	cp.async.cg.shared.global [%r707], [%rd644], 16, 16;
	// end inline asm
	add.s64 	%rd646, %rd646, %rd129;
	add.s64 	%rd644, %rd644, %rd137;
	add.s32 	%r707, %r707, %r96;
	add.s64 	%rd643, %rd643, 1;
	setp.ne.s64 	%p47, %rd643, 0;
	@%p47 bra 	$L__BB4_64;
$L__BB4_65:
	setp.lt.u64 	%p48, %rd135, 3;
	@%p48 bra 	$L__BB4_68;
	cvt.u32.u64 	%r411, %rd122;
	shl.b64 	%rd146, %rd129, 2;
	shl.b64 	%rd147, %rd129, 4;
	shl.b64 	%rd438, %rd5, 1;
	shl.b64 	%rd439, %rd646, 4;
	add.s64 	%rd440, %rd438, %rd439;
	add.s64 	%rd441, %rd440, %rd7;
	add.s64 	%rd442, %rd441, %rd122;
	add.s64 	%rd647, %rd316, %rd442;
	shl.b64 	%rd149, %rd129, 6;
	shl.b64 	%rd150, %rd129, 5;
	mul.lo.s64 	%rd151, %rd129, 48;
	mov.u32 	%r412, _ZN3cub18CUB_300001_SM_10006detail9transform4smemE;
	add.s32 	%r413, %r1, %r412;
	mul.lo.s32 	%r414, %r90, %r88;
	mul.lo.s32 	%r415, %r414, %r87;
	shl.b32 	%r416, %r415, 4;
	cvt.u32.u64 	%r417, %rd646;
	shl.b32 	%r418, %r417, 4;
	add.s32 	%r419, %r413, %r418;
	add.s32 	%r708, %r419, %r411;
	add.s32 	%r711, %r708, %r416;
	shl.b32 	%r100, %r415, 6;
	shl.b32 	%r420, %r415, 5;
	add.s32 	%r710, %r708, %r420;
	mad.lo.s32 	%r709, %r415, 48, %r708;
$L__BB4_67:
	// begin inline asm
	cp.async.cg.shared.global [%r708], [%rd647], 16, 16;
	// end inline asm
	add.s64 	%rd444, %rd647, %rd147;
	// begin inline asm
	cp.async.cg.shared.global [%r711], [%rd444], 16, 16;
	// end inline asm
	add.s64 	%rd445, %rd647, %rd150;
	// begin inline asm
	cp.async.cg.shared.global [%r710], [%rd445], 16, 16;
	// end inline asm
	add.s64 	%rd446, %rd647, %rd151;
	// begin inline asm
	cp.async.cg.shared.global [%r709], [%rd446], 16, 16;
	// end inline asm
	add.s64 	%rd646, %rd646, %rd146;
	add.s64 	%rd647, %rd647, %rd149;
	add.s32 	%r711, %r711, %r100;
	add.s32 	%r710, %r710, %r100;
	add.s32 	%r709, %r709, %r100;
	add.s32 	%r708, %r708, %r100;
	setp.lt.u64 	%p49, %rd646, %rd128;
	@%p49 bra 	$L__BB4_67;
$L__BB4_68:
	and.b64  	%rd156, %rd127, 15;
	setp.le.u64 	%p50, %rd156, %rd123;
	@%p50 bra 	$L__BB4_71;
	and.b64  	%rd448, %rd127, -16;
	cvt.u32.u64 	%r425, %rd122;
	cvt.u64.u32 	%rd157, %r91;
	shl.b64 	%rd449, %rd5, 1;
	mul.wide.u32 	%rd450, %r86, %r88;
	cvt.u64.u32 	%rd451, %r85;
	add.s64 	%rd452, %rd450, %rd451;
	cvt.u64.u32 	%rd453, %r87;
	mad.lo.s64 	%rd454, %rd452, %rd453, %rd449;
	add.s64 	%rd455, %rd454, %rd448;
	add.s64 	%rd456, %rd455, %rd7;
	cvt.u64.u32 	%rd457, %r84;
	add.s64 	%rd458, %rd456, %rd457;
	add.s64 	%rd459, %rd458, %rd122;
	add.s64 	%rd158, %rd6, %rd459;
	add.s32 	%r426, %r1, %r84;
	add.s32 	%r427, %r426, %r89;
	cvt.u32.u64 	%r428, %rd448;
	add.s32 	%r429, %r427, %r428;
	add.s32 	%r430, %r429, %r425;
	mov.u32 	%r431, _ZN3cub18CUB_300001_SM_10006detail9transform4smemE;
	add.s32 	%r712, %r431, %r430;
	mov.b64 	%rd649, 0;
$L__BB4_70:
	add.s64 	%rd460, %rd158, %rd649;
	ld.global.u8 	%rs11, [%rd460];
	st.shared.u8 	[%r712], %rs11;
	add.s64 	%rd649, %rd649, %rd157;
	add.s64 	%rd461, %rd123, %rd649;
	add.s32 	%r712, %r712, %r91;
	setp.lt.u64 	%p51, %rd461, %rd156;
	@%p51 bra 	$L__BB4_70;
$L__BB4_71:
	cvt.u32.u64 	%r445, %rd11;
	// begin inline asm
	cp.async.commit_group;
	// end inline asm
	shl.b32 	%r115, %r251, 8;
	cvt.s64.s32 	%rd161, %r2;
	add.s64 	%rd656, %rd4, %rd161;
	add.s64 	%rd463, %rd3, %rd161;
	shl.b64 	%rd464, %rd5, 1;
	add.s64 	%rd163, %rd656, %rd464;
	add.s64 	%rd164, %rd463, %rd464;
	cvt.u64.u32 	%rd465, %r115;
	add.s32 	%r116, %r2, %r115;
	mov.u32 	%r446, _ZN3cub18CUB_300001_SM_10006detail9transform4smemE;
	cvt.u64.u32 	%rd466, %r446;
	cvta.shared.u64 	%rd467, %rd466;
	cvt.u32.u64 	%r447, %rd161;
	cvt.u32.u64 	%r448, %rd465;
	add.s32 	%r449, %r447, %r448;
	cvt.u32.u64 	%r450, %rd467;
	add.s32 	%r451, %r450, %r449;
	mov.b64 	%rd468, 128;
	cvt.u32.u64 	%r452, %rd468;
	add.s32 	%r453, %r451, %r452;
	cvt.u32.u64 	%r454, %rd164;
	xor.b32  	%r455, %r454, %r453;
	and.b32  	%r456, %r455, 8;
	sub.s32 	%r457, 16, %r456;
	and.b32  	%r458, %r455, 4;
	setp.eq.s32 	%p54, %r458, 0;
	selp.b32 	%r459, %r457, 4, %p54;
	and.b32  	%r460, %r455, 2;
	setp.eq.s32 	%p55, %r460, 0;
	selp.b32 	%r461, %r459, 2, %p55;
	setp.lt.u32 	%p56, %r445, %r461;
	add.s32 	%r462, %r461, -2;
	selp.b32 	%r463, 0, %r462, %p56;
	shf.l.wrap.b32 	%r444, %r463, %r463, 31;
	setp.gt.s32 	%p57, %r444, 2;
	@%p57 bra 	$L__BB4_80;
	setp.eq.s32 	%p60, %r444, 0;
	@%p60 bra 	$L__BB4_85;
	setp.eq.s32 	%p61, %r444, 1;
	@%p61 bra 	$L__BB4_74;
	bra.uni 	$L__BB4_82;
$L__BB4_74:
	neg.s32 	%r515, %r454;
	and.b32  	%r516, %r515, 3;
	cvt.u64.u32 	%rd198, %r516;
	mov.u32 	%r134, %tid.x;
	mov.u32 	%r135, %tid.y;
	mov.u32 	%r136, %tid.z;
	mov.u32 	%r137, %ntid.x;
	mov.u32 	%r138, %ntid.y;
	mad.lo.s32 	%r517, %r136, %r138, %r135;
	mul.lo.s32 	%r139, %r517, %r137;
	add.s32 	%r518, %r139, %r134;
	mul.lo.s32 	%r519, %r137, %r138;
	mov.u32 	%r140, %ntid.z;
	mul.lo.s32 	%r141, %r519, %r140;
	cvt.u64.u32 	%rd199, %r518;
	setp.ge.u32 	%p73, %r518, %r516;
	@%p73 bra 	$L__BB4_77;
	cvt.u64.u32 	%rd200, %r141;
	add.s32 	%r520, %r2, %r134;
	add.s32 	%r521, %r520, %r139;
	add.s32 	%r522, %r521, %r115;
	add.s32 	%r524, %r522, %r446;
	add.s32 	%r715, %r524, 128;
	mov.u64 	%rd658, %rd199;
$L__BB4_76:
	add.s64 	%rd507, %rd163, %rd658;
	ld.global.u8 	%rs15, [%rd507];
	st.shared.u8 	[%r715], %rs15;
	add.s64 	%rd658, %rd658, %rd200;
	add.s32 	%r715, %r715, %r141;
	setp.lt.u64 	%p74, %rd658, %rd198;
	@%p74 bra 	$L__BB4_76;
$L__BB4_77:
	sub.s64 	%rd203, %rd11, %rd198;
	shr.u64 	%rd204, %rd203, 2;
	setp.le.u64 	%p75, %rd204, %rd199;
	@%p75 bra 	$L__BB4_102;
	cvt.u32.u64 	%r525, %rd199;
	cvt.u64.u32 	%rd205, %r141;
	add.s32 	%r526, %r525, %r141;
	cvt.u64.u32 	%rd508, %r526;
	max.u64 	%rd509, %rd204, %rd508;
	setp.gt.u64 	%p76, %rd204, %rd508;
	selp.u64 	%rd206, 1, 0, %p76;
	add.s64 	%rd510, %rd206, %rd508;
	sub.s64 	%rd207, %rd509, %rd510;
	and.b64  	%rd511, %rd207, -4294967296;
	setp.ne.s64 	%p77, %rd511, 0;
	@%p77 bra 	$L__BB4_95;
	cvt.u32.u64 	%r527, %rd205;
	cvt.u32.u64 	%r528, %rd207;
	div.u32 	%r529, %r528, %r527;
	cvt.u64.u32 	%rd659, %r529;
	bra.uni 	$L__BB4_96;
$L__BB4_80:
	setp.eq.s32 	%p58, %r444, 3;
	@%p58 bra 	$L__BB4_105;
	setp.eq.s32 	%p59, %r444, 7;
	@%p59 bra 	$L__BB4_121;
$L__BB4_82:
	mov.u32 	%r644, %tid.x;
	mov.u32 	%r645, %tid.y;
	mov.u32 	%r646, %tid.z;
	mov.u32 	%r647, %ntid.x;
	mov.u32 	%r648, %ntid.y;
	mad.lo.s32 	%r649, %r646, %r648, %r645;
	mad.lo.s32 	%r117, %r649, %r647, %r644;
	mul.lo.s32 	%r118, %r647, %r648;
	setp.ge.u32 	%p102, %r117, %r445;
	@%p102 bra 	$L__BB4_137;
	cvt.u64.u32 	%rd650, %r117;
	mov.u32 	%r650, %ntid.z;
	mul.lo.s32 	%r651, %r118, %r650;
	cvt.u64.u32 	%rd166, %r651;
	add.s32 	%r119, %r446, %r116;
$L__BB4_84:
	add.s64 	%rd603, %rd163, %rd650;
	ld.global.u8 	%rs24, [%rd603];
	cvt.u32.u64 	%r653, %rd650;
	add.s32 	%r654, %r119, %r653;
	st.shared.u8 	[%r654+128], %rs24;
	add.s64 	%rd650, %rd650, %rd166;
	setp.lt.u64 	%p103, %rd650, %rd11;
	@%p103 bra 	$L__BB4_84;
	bra.uni 	$L__BB4_137;
$L__BB4_85:
	shr.u64 	%rd169, %rd11, 1;
	mov.u32 	%r564, %tid.x;
	mov.u32 	%r565, %tid.y;
	mov.u32 	%r566, %tid.z;
	mov.u32 	%r120, %ntid.x;
	mov.u32 	%r121, %ntid.y;
	mad.lo.s32 	%r567, %r566, %r121, %r565;
	mad.lo.s32 	%r568, %r567, %r120, %r564;
	mov.u32 	%r122, %ntid.z;
	cvt.u64.u32 	%rd655, %r568;
	setp.le.u64 	%p84, %rd169, %rd655;
	@%p84 bra 	$L__BB4_137;
	mul.lo.s32 	%r569, %r120, %r121;
	mul.lo.s32 	%r570, %r569, %r122;
	cvt.u32.u64 	%r571, %rd655;
	cvt.u64.u32 	%rd171, %r570;
	add.s32 	%r572, %r571, %r570;
	cvt.u64.u32 	%rd545, %r572;
	max.u64 	%rd546, %rd169, %rd545;
	setp.gt.u64 	%p85, %rd169, %rd545;
	selp.u64 	%rd172, 1, 0, %p85;
	add.s64 	%rd547, %rd172, %rd545;
	sub.s64 	%rd173, %rd546, %rd547;
	and.b64  	%rd548, %rd173, -4294967296;
	setp.ne.s64 	%p86, %rd548, 0;
	@%p86 bra 	$L__BB4_88;
	cvt.u32.u64 	%r573, %rd171;
	cvt.u32.u64 	%r574, %rd173;
	div.u32 	%r575, %r574, %r573;
	cvt.u64.u32 	%rd651, %r575;
	bra.uni 	$L__BB4_89;
$L__BB4_88:
	div.u64 	%rd651, %rd173, %rd171;
$L__BB4_89:
	add.s64 	%rd177, %rd651, %rd172;
	and.b64  	%rd549, %rd177, 3;
	setp.eq.s64 	%p87, %rd549, 3;
	@%p87 bra 	$L__BB4_92;
	shl.b32 	%r577, %r571, 1;
	add.s32 	%r578, %r116, %r577;
	add.s32 	%r580, %r578, %r446;
	add.s32 	%r713, %r580, 128;
	mul.lo.s32 	%r581, %r122, %r121;
	mul.lo.s32 	%r582, %r581, %r120;
	shl.b32 	%r124, %r582, 1;
	shl.b64 	%rd551, %rd655, 1;
	add.s64 	%rd552, %rd464, %rd551;
	add.s64 	%rd553, %rd552, %rd161;
	add.s64 	%rd653, %rd4, %rd553;
	shl.b64 	%rd179, %rd171, 1;
	add.s64 	%rd554, %rd177, 1;
	and.b64  	%rd555, %rd554, 3;
	neg.s64 	%rd652, %rd555;
$L__BB4_91:
	.pragma "nounroll";
	ld.global.u16 	%rs17, [%rd653];
	st.shared.u16 	[%r713], %rs17;
	add.s64 	%rd655, %rd655, %rd171;
	add.s32 	%r713, %r713, %r124;
	add.s64 	%rd653, %rd653, %rd179;
	add.s64 	%rd652, %rd652, 1;
	setp.ne.s64 	%p88, %rd652, 0;
	@%p88 bra 	$L__BB4_91;
$L__BB4_92:
	setp.lt.u64 	%p89, %rd177, 3;
	@%p89 bra 	$L__BB4_137;
	shl.b64 	%rd188, %rd171, 2;
	mul.lo.s32 	%r583, %r122, %r121;
	mul.lo.s32 	%r584, %r583, %r120;
	shl.b32 	%r127, %r584, 1;
	cvt.u32.u64 	%r585, %rd655;
	shl.b32 	%r586, %r585, 1;
	add.s32 	%r587, %r116, %r586;
	add.s32 	%r589, %r587, %r446;
	add.s32 	%r714, %r589, 128;
	shl.b32 	%r129, %r584, 3;
	shl.b32 	%r130, %r584, 2;
	mul.lo.s32 	%r131, %r584, 6;
	shl.b64 	%rd557, %rd655, 1;
	add.s64 	%rd189, %rd464, %rd557;
	shl.b64 	%rd558, %rd171, 1;
	add.s64 	%rd190, %rd189, %rd558;
	shl.b64 	%rd191, %rd171, 3;
	add.s64 	%rd192, %rd189, %rd188;
	add.s64 	%rd559, %rd655, %rd5;
	shl.b64 	%rd560, %rd559, 1;
	mad.lo.s64 	%rd193, %rd171, 6, %rd560;
$L__BB4_94:
	add.s64 	%rd561, %rd656, %rd189;
	ld.global.u16 	%rs18, [%rd561];
	st.shared.u16 	[%r714], %rs18;
	add.s64 	%rd562, %rd656, %rd190;
	ld.global.u16 	%rs19, [%rd562];
	add.s32 	%r590, %r714, %r127;
	st.shared.u16 	[%r590], %rs19;
	add.s64 	%rd563, %rd656, %rd192;
	ld.global.u16 	%rs20, [%rd563];
	add.s32 	%r591, %r714, %r130;
	st.shared.u16 	[%r591], %rs20;
	add.s64 	%rd564, %rd656, %rd193;
	ld.global.u16 	%rs21, [%rd564];
	add.s32 	%r592, %r714, %r131;
	st.shared.u16 	[%r592], %rs21;
	add.s64 	%rd655, %rd655, %rd188;
	add.s32 	%r714, %r714, %r129;
	add.s64 	%rd656, %rd656, %rd191;
	setp.lt.u64 	%p90, %rd655, %rd169;
	@%p90 bra 	$L__BB4_94;
	bra.uni 	$L__BB4_137;
$L__BB4_95:
	div.u64 	%rd659, %rd207, %rd205;
$L__BB4_96:
	add.s64 	%rd211, %rd659, %rd206;
	and.b64  	%rd512, %rd211, 3;
	setp.eq.s64 	%p78, %rd512, 3;
	mov.u64 	%rd663, %rd199;
	@%p78 bra 	$L__BB4_99;
	cvt.u32.u64 	%r531, %rd198;
	shl.b64 	%rd513, %rd5, 1;
	shl.b64 	%rd514, %rd199, 2;
	add.s64 	%rd515, %rd513, %rd514;
	add.s64 	%rd516, %rd515, %rd161;
	add.s64 	%rd517, %rd516, %rd198;
	add.s64 	%rd661, %rd3, %rd517;
	shl.b64 	%rd213, %rd205, 2;
	add.s32 	%r533, %r2, %r446;
	add.s32 	%r534, %r533, %r115;
	shl.b32 	%r535, %r525, 2;
	add.s32 	%r536, %r534, %r535;
	add.s32 	%r716, %r536, %r531;
	mul.lo.s32 	%r537, %r140, %r138;
	mul.lo.s32 	%r538, %r537, %r137;
	shl.b32 	%r146, %r538, 2;
	add.s64 	%rd518, %rd211, 1;
	and.b64  	%rd519, %rd518, 3;
	neg.s64 	%rd660, %rd519;
	mov.u64 	%rd663, %rd199;
$L__BB4_98:
	.pragma "nounroll";
	add.s32 	%r539, %r716, 128;
	// begin inline asm
	cp.async.ca.shared.global [%r539], [%rd661], 4, 4;
	// end inline asm
	add.s64 	%rd663, %rd663, %rd205;
	add.s64 	%rd661, %rd661, %rd213;
	add.s32 	%r716, %r716, %r146;
	add.s64 	%rd660, %rd660, 1;
	setp.ne.s64 	%p79, %rd660, 0;
	@%p79 bra 	$L__BB4_98;
$L__BB4_99:
	setp.lt.u64 	%p80, %rd211, 3;
	@%p80 bra 	$L__BB4_102;
	cvt.u32.u64 	%r540, %rd198;
	shl.b64 	%rd222, %rd205, 2;
	shl.b64 	%rd521, %rd5, 1;
	shl.b64 	%rd522, %rd663, 2;
	add.s64 	%rd523, %rd521, %rd522;
	add.s64 	%rd524, %rd523, %rd161;
	add.s64 	%rd525, %rd524, %rd198;
	add.s64 	%rd664, %rd3, %rd525;
	shl.b64 	%rd224, %rd205, 4;
	shl.b64 	%rd225, %rd205, 3;
	mul.lo.s64 	%rd226, %rd205, 12;
	mov.u32 	%r541, _ZN3cub18CUB_300001_SM_10006detail9transform4smemE;
	add.s32 	%r542, %r2, %r541;
	mul.lo.s32 	%r543, %r140, %r138;
	mul.lo.s32 	%r544, %r543, %r137;
	shl.b32 	%r545, %r544, 2;
	cvt.u32.u64 	%r546, %rd663;
	shl.b32 	%r547, %r546, 2;
	add.s32 	%r548, %r542, %r115;
	add.s32 	%r549, %r548, %r547;
	add.s32 	%r717, %r549, %r540;
	add.s32 	%r720, %r717, %r545;
	shl.b32 	%r150, %r544, 4;
	shl.b32 	%r550, %r544, 3;
	add.s32 	%r719, %r717, %r550;
	mad.lo.s32 	%r718, %r544, 12, %r717;
$L__BB4_101:
	add.s32 	%r551, %r717, 128;
	// begin inline asm
	cp.async.ca.shared.global [%r551], [%rd664], 4, 4;
	// end inline asm
	add.s64 	%rd527, %rd664, %rd222;
	add.s32 	%r552, %r720, 128;
	// begin inline asm
	cp.async.ca.shared.global [%r552], [%rd527], 4, 4;
	// end inline asm
	add.s64 	%rd528, %rd664, %rd225;
	add.s32 	%r553, %r719, 128;
	// begin inline asm
	cp.async.ca.shared.global [%r553], [%rd528], 4, 4;
	// end inline asm
	add.s64 	%rd529, %rd664, %rd226;
	add.s32 	%r554, %r718, 128;
	// begin inline asm
	cp.async.ca.shared.global [%r554], [%rd529], 4, 4;
	// end inline asm
	add.s64 	%rd663, %rd663, %rd222;
	add.s64 	%rd664, %rd664, %rd224;
	add.s32 	%r720, %r720, %r150;
	add.s32 	%r719, %r719, %r150;
	add.s32 	%r718, %r718, %r150;
	add.s32 	%r717, %r717, %r150;
	setp.lt.u64 	%p81, %rd663, %rd204;
	@%p81 bra 	$L__BB4_101;
$L__BB4_102:
	and.b64  	%rd231, %rd203, 3;
	setp.le.u64 	%p82, %rd231, %rd199;
	@%p82 bra 	$L__BB4_137;
	and.b64  	%rd531, %rd203, -4;
	cvt.u32.u64 	%r555, %rd198;
	cvt.u64.u32 	%rd232, %r141;
	shl.b64 	%rd532, %rd5, 1;
	mul.wide.u32 	%rd533, %r136, %r138;
	cvt.u64.u32 	%rd534, %r135;
	add.s64 	%rd535, %rd533, %rd534;
	cvt.u64.u32 	%rd536, %r137;
	mad.lo.s64 	%rd537, %rd535, %rd536, %rd532;
	add.s64 	%rd538, %rd537, %rd531;
	add.s64 	%rd539, %rd538, %rd161;
	cvt.u64.u32 	%rd540, %r134;
	add.s64 	%rd541, %rd539, %rd540;
	add.s64 	%rd542, %rd541, %rd198;
	add.s64 	%rd233, %rd4, %rd542;
	add.s32 	%r556, %r2, %r134;
	add.s32 	%r557, %r556, %r139;
	add.s32 	%r558, %r557, %r115;
	cvt.u32.u64 	%r559, %rd531;
	add.s32 	%r560, %r558, %r559;
	add.s32 	%r561, %r560, %r555;
	mov.u32 	%r562, _ZN3cub18CUB_300001_SM_10006detail9transform4smemE;
	add.s32 	%r563, %r561, %r562;
	add.s32 	%r721, %r563, 128;
	mov.b64 	%rd666, 0;
$L__BB4_104:
	add.s64 	%rd543, %rd233, %rd666;
	ld.global.u8 	%rs16, [%rd543];
	st.shared.u8 	[%r721], %rs16;
	add.s64 	%rd666, %rd666, %rd232;
	add.s64 	%rd544, %rd199, %rd666;
	add.s32 	%r721, %r721, %r141;
	setp.lt.u64 	%p83, %rd544, %rd231;
	@%p83 bra 	$L__BB4_104;
	bra.uni 	$L__BB4_137;
$L__BB4_105:
	neg.s32 	%r465, %r454;
	and.b32  	%r466, %r465, 7;
	cvt.u64.u32 	%rd236, %r466;
	mov.u32 	%r165, %tid.x;
	mov.u32 	%r166, %tid.y;
	mov.u32 	%r167, %tid.z;
	mov.u32 	%r168, %ntid.x;
	mov.u32 	%r169, %ntid.y;
	mad.lo.s32 	%r467, %r167, %r169, %r166;
	mul.lo.s32 	%r170, %r467, %r168;
	add.s32 	%r468, %r170, %r165;
	mul.lo.s32 	%r469, %r168, %r169;
	mov.u32 	%r171, %ntid.z;
	mul.lo.s32 	%r172, %r469, %r171;
	cvt.u64.u32 	%rd237, %r468;
	setp.ge.u32 	%p62, %r468, %r466;
	@%p62 bra 	$L__BB4_108;
	cvt.u64.u32 	%rd238, %r172;
	add.s32 	%r470, %r2, %r165;
	add.s32 	%r471, %r470, %r170;
	add.s32 	%r472, %r471, %r115;
	add.s32 	%r474, %r472, %r446;
	add.s32 	%r722, %r474, 128;
	mov.u64 	%rd667, %rd237;
$L__BB4_107:
	add.s64 	%rd469, %rd163, %rd667;
	ld.global.u8 	%rs13, [%rd469];
	st.shared.u8 	[%r722], %rs13;
	add.s64 	%rd667, %rd667, %rd238;
	add.s32 	%r722, %r722, %r172;
	setp.lt.u64 	%p63, %rd667, %rd236;
	@%p63 bra 	$L__BB4_107;
$L__BB4_108:
	sub.s64 	%rd241, %rd11, %rd236;
	shr.u64 	%rd242, %rd241, 3;
	setp.le.u64 	%p64, %rd242, %rd237;
	@%p64 bra 	$L__BB4_118;
	cvt.u32.u64 	%r475, %rd237;
	cvt.u64.u32 	%rd243, %r172;
	add.s32 	%r476, %r475, %r172;
	cvt.u64.u32 	%rd470, %r476;
	max.u64 	%rd471, %rd242, %rd470;
	setp.gt.u64 	%p65, %rd242, %rd470;
	selp.u64 	%rd244, 1, 0, %p65;
	add.s64 	%rd472, %rd244, %rd470;
	sub.s64 	%rd245, %rd471, %rd472;
	and.b64  	%rd473, %rd245, -4294967296;
	setp.ne.s64 	%p66, %rd473, 0;
	@%p66 bra 	$L__BB4_111;
	cvt.u32.u64 	%r477, %rd243;
	cvt.u32.u64 	%r478, %rd245;
	div.u32 	%r479, %r478, %r477;
	cvt.u64.u32 	%rd668, %r479;
	bra.uni 	$L__BB4_112;
$L__BB4_111:
	div.u64 	%rd668, %rd245, %rd243;
$L__BB4_112:
	add.s64 	%rd249, %rd668, %rd244;
	and.b64  	%rd474, %rd249, 3;
	setp.eq.s64 	%p67, %rd474, 3;
	mov.u64 	%rd672, %rd237;
	@%p67 bra 	$L__BB4_115;
	cvt.u32.u64 	%r481, %rd236;
	shl.b64 	%rd475, %rd5, 1;
	shl.b64 	%rd476, %rd237, 3;
	add.s64 	%rd477, %rd475, %rd476;
	add.s64 	%rd478, %rd477, %rd161;
	add.s64 	%rd479, %rd478, %rd236;
	add.s64 	%rd670, %rd3, %rd479;
	shl.b64 	%rd251, %rd243, 3;
	add.s32 	%r483, %r2, %r446;
	add.s32 	%r484, %r483, %r115;
	shl.b32 	%r485, %r475, 3;
	add.s32 	%r486, %r484, %r485;
	add.s32 	%r723, %r486, %r481;
	mul.lo.s32 	%r487, %r171, %r169;
	mul.lo.s32 	%r488, %r487, %r168;
	shl.b32 	%r177, %r488, 3;
	add.s64 	%rd480, %rd249, 1;
	and.b64  	%rd481, %rd480, 3;
	neg.s64 	%rd669, %rd481;
	mov.u64 	%rd672, %rd237;
$L__BB4_114:
	.pragma "nounroll";
	add.s32 	%r489, %r723, 128;
	// begin inline asm
	cp.async.ca.shared.global [%r489], [%rd670], 8, 8;
	// end inline asm
	add.s64 	%rd672, %rd672, %rd243;
	add.s64 	%rd670, %rd670, %rd251;
	add.s32 	%r723, %r723, %r177;
	add.s64 	%rd669, %rd669, 1;
	setp.ne.s64 	%p68, %rd669, 0;
	@%p68 bra 	$L__BB4_114;
$L__BB4_115:
	setp.lt.u64 	%p69, %rd249, 3;
	@%p69 bra 	$L__BB4_118;
	cvt.u32.u64 	%r490, %rd236;
	shl.b64 	%rd260, %rd243, 2;
	shl.b64 	%rd261, %rd243, 3;
	shl.b64 	%rd483, %rd5, 1;
	shl.b64 	%rd484, %rd672, 3;
	add.s64 	%rd485, %rd483, %rd484;
	add.s64 	%rd486, %rd485, %rd161;
	add.s64 	%rd487, %rd486, %rd236;
	add.s64 	%rd673, %rd3, %rd487;
	shl.b64 	%rd263, %rd243, 5;
	shl.b64 	%rd264, %rd243, 4;
	mul.lo.s64 	%rd265, %rd243, 24;
	mov.u32 	%r491, _ZN3cub18CUB_300001_SM_10006detail9transform4smemE;
	add.s32 	%r492, %r2, %r491;
	mul.lo.s32 	%r493, %r171, %r169;
	mul.lo.s32 	%r494, %r493, %r168;
	shl.b32 	%r495, %r494, 3;
	cvt.u32.u64 	%r496, %rd672;
	shl.b32 	%r497, %r496, 3;
	add.s32 	%r498, %r492, %r115;
	add.s32 	%r499, %r498, %r497;
	add.s32 	%r724, %r499, %r490;
	add.s32 	%r727, %r724, %r495;
	shl.b32 	%r181, %r494, 5;
	shl.b32 	%r500, %r494, 4;
	add.s32 	%r726, %r724, %r500;
	mad.lo.s32 	%r725, %r494, 24, %r724;
$L__BB4_117:
	add.s32 	%r501, %r724, 128;
	// begin inline asm
	cp.async.ca.shared.global [%r501], [%rd673], 8, 8;
	// end inline asm
	add.s64 	%rd489, %rd673, %rd261;
	add.s32 	%r502, %r727, 128;
	// begin inline asm
	cp.async.ca.shared.global [%r502], [%rd489], 8, 8;
	// end inline asm
	add.s64 	%rd490, %rd673, %rd264;
	add.s32 	%r503, %r726, 128;
	// begin inline asm
	cp.async.ca.shared.global [%r503], [%rd490], 8, 8;
	// end inline asm
	add.s64 	%rd491, %rd673, %rd265;
	add.s32 	%r504, %r725, 128;
	// begin inline asm
	cp.async.ca.shared.global [%r504], [%rd491], 8, 8;
	// end inline asm
	add.s64 	%rd672, %rd672, %rd260;
	add.s64 	%rd673, %rd673, %rd263;
	add.s32 	%r727, %r727, %r181;
	add.s32 	%r726, %r726, %r181;
	add.s32 	%r725, %r725, %r181;
	add.s32 	%r724, %r724, %r181;
	setp.lt.u64 	%p70, %rd672, %rd242;
	@%p70 bra 	$L__BB4_117;
$L__BB4_118:
	and.b64  	%rd270, %rd241, 7;
	setp.le.u64 	%p71, %rd270, %rd237;
	@%p71 bra 	$L__BB4_137;
	and.b64  	%rd493, %rd241, -8;
	cvt.u32.u64 	%r505, %rd236;
	cvt.u64.u32 	%rd271, %r172;
	shl.b64 	%rd494, %rd5, 1;
	mul.wide.u32 	%rd495, %r167, %r169;
	cvt.u64.u32 	%rd496, %r166;
	add.s64 	%rd497, %rd495, %rd496;
	cvt.u64.u32 	%rd498, %r168;
	mad.lo.s64 	%rd499, %rd497, %rd498, %rd494;
	add.s64 	%rd500, %rd499, %rd493;
	add.s64 	%rd501, %rd500, %rd161;
	cvt.u64.u32 	%rd502, %r165;
	add.s64 	%rd503, %rd501, %rd502;
	add.s64 	%rd504, %rd503, %rd236;
	add.s64 	%rd272, %rd4, %rd504;
	add.s32 	%r506, %r2, %r165;
	add.s32 	%r507, %r506, %r170;
	add.s32 	%r508, %r507, %r115;
	cvt.u32.u64 	%r509, %rd493;
	add.s32 	%r510, %r508, %r509;
	add.s32 	%r511, %r510, %r505;
	mov.u32 	%r512, _ZN3cub18CUB_300001_SM_10006detail9transform4smemE;
	add.s32 	%r513, %r511, %r512;
	add.s32 	%r728, %r513, 128;
	mov.b64 	%rd675, 0;
$L__BB4_120:
	add.s64 	%rd505, %rd272, %rd675;
	ld.global.u8 	%rs14, [%rd505];
	st.shared.u8 	[%r728], %rs14;
	add.s64 	%rd675, %rd675, %rd271;
	add.s64 	%rd506, %rd237, %rd675;
	add.s32 	%r728, %r728, %r172;
	setp.lt.u64 	%p72, %rd506, %rd270;
	@%p72 bra 	$L__BB4_120;
	bra.uni 	$L__BB4_137;
$L__BB4_121:
	neg.s32 	%r594, %r454;
	and.b32  	%r595, %r594, 15;
	cvt.u64.u32 	%rd275, %r595;
	mov.u32 	%r196, %tid.x;
	mov.u32 	%r197, %tid.y;
	mov.u32 	%r198, %tid.z;
	mov.u32 	%r199, %ntid.x;
	mov.u32 	%r200, %ntid.y;
	mad.lo.s32 	%r596, %r198, %r200, %r197;
	mul.lo.s32 	%r201, %r596, %r199;
	add.s32 	%r597, %r201, %r196;
	mul.lo.s32 	%r598, %r199, %r200;
	mov.u32 	%r202, %ntid.z;
	mul.lo.s32 	%r203, %r598, %r202;
	cvt.u64.u32 	%rd276, %r597;
	setp.ge.u32 	%p91, %r597, %r595;
	@%p91 bra 	$L__BB4_124;
	cvt.u64.u32 	%rd277, %r203;
	add.s32 	%r599, %r2, %r196;
	add.s32 	%r600, %r599, %r201;
	add.s32 	%r601, %r600, %r115;
	add.s32 	%r603, %r601, %r446;
	add.s32 	%r729, %r603, 128;
	mov.u64 	%rd676, %rd276;
$L__BB4_123:
	add.s64 	%rd565, %rd163, %rd676;
	ld.global.u8 	%rs22, [%rd565];
	st.shared.u8 	[%r729], %rs22;
	add.s64 	%rd676, %rd676, %rd277;
	add.s32 	%r729, %r729, %r203;
	setp.lt.u64 	%p92, %rd676, %rd275;
	@%p92 bra 	$L__BB4_123;
$L__BB4_124:
	sub.s64 	%rd280, %rd11, %rd275;
	shr.u64 	%rd281, %rd280, 4;
	setp.le.u64 	%p93, %rd281, %rd276;
	@%p93 bra 	$L__BB4_134;
	cvt.u32.u64 	%r604, %rd276;
	cvt.u64.u32 	%rd282, %r203;
	add.s32 	%r605, %r604, %r203;
	cvt.u64.u32 	%rd566, %r605;
	max.u64 	%rd567, %rd281, %rd566;
	setp.gt.u64 	%p94, %rd281, %rd566;
	selp.u64 	%rd283, 1, 0, %p94;
	add.s64 	%rd568, %rd283, %rd566;
	sub.s64 	%rd284, %rd567, %rd568;
	and.b64  	%rd569, %rd284, -4294967296;
	setp.ne.s64 	%p95, %rd569, 0;
	@%p95 bra 	$L__BB4_127;
	cvt.u32.u64 	%r606, %rd282;
	cvt.u32.u64 	%r607, %rd284;
	div.u32 	%r608, %r607, %r606;
	cvt.u64.u32 	%rd677, %r608;
	bra.uni 	$L__BB4_128;
$L__BB4_127:
	div.u64 	%rd677, %rd284, %rd282;
$L__BB4_128:
	add.s64 	%rd288, %rd677, %rd283;
	and.b64  	%rd570, %rd288, 3;
	setp.eq.s64 	%p96, %rd570, 3;
	mov.u64 	%rd681, %rd276;
	@%p96 bra 	$L__BB4_131;
	cvt.u32.u64 	%r610, %rd275;
	shl.b64 	%rd571, %rd5, 1;
	shl.b64 	%rd572, %rd276, 4;
	add.s64 	%rd573, %rd571, %rd572;
	add.s64 	%rd574, %rd573, %rd161;
	add.s64 	%rd575, %rd574, %rd275;
	add.s64 	%rd679, %rd3, %rd575;
	shl.b64 	%rd290, %rd282, 4;
	add.s32 	%r612, %r2, %r446;
	add.s32 	%r613, %r612, %r115;
	shl.b32 	%r614, %r604, 4;
	add.s32 	%r615, %r613, %r614;
	add.s32 	%r730, %r615, %r610;
	mul.lo.s32 	%r616, %r202, %r200;
	mul.lo.s32 	%r617, %r616, %r199;
	shl.b32 	%r208, %r617, 4;
	add.s64 	%rd576, %rd288, 1;
	and.b64  	%rd577, %rd576, 3;
	neg.s64 	%rd678, %rd577;
	mov.u64 	%rd681, %rd276;
$L__BB4_130:
	.pragma "nounroll";
	add.s32 	%r618, %r730, 128;
	// begin inline asm
	cp.async.cg.shared.global [%r618], [%rd679], 16, 16;
	// end inline asm
	add.s64 	%rd681, %rd681, %rd282;
	add.s64 	%rd679, %rd679, %rd290;
	add.s32 	%r730, %r730, %r208;
	add.s64 	%rd678, %rd678, 1;
	setp.ne.s64 	%p97, %rd678, 0;
	@%p97 bra 	$L__BB4_130;
$L__BB4_131:
	setp.lt.u64 	%p98, %rd288, 3;
	@%p98 bra 	$L__BB4_134;
	cvt.u32.u64 	%r619, %rd275;
	shl.b64 	%rd299, %rd282, 2;
	shl.b64 	%rd300, %rd282, 4;
	shl.b64 	%rd579, %rd5, 1;
	shl.b64 	%rd580, %rd681, 4;
	add.s64 	%rd581, %rd579, %rd580;
	add.s64 	%rd582, %rd581, %rd161;
	add.s64 	%rd583, %rd582, %rd275;
	add.s64 	%rd682, %rd3, %rd583;
	shl.b64 	%rd302, %rd282, 6;
	shl.b64 	%rd303, %rd282, 5;
	mul.lo.s64 	%rd304, %rd282, 48;
	mov.u32 	%r620, _ZN3cub18CUB_300001_SM_10006detail9transform4smemE;
	add.s32 	%r621, %r2, %r620;
	mul.lo.s32 	%r622, %r202, %r200;
	mul.lo.s32 	%r623, %r622, %r199;
	shl.b32 	%r624, %r623, 4;
	cvt.u32.u64 	%r625, %rd681;
	shl.b32 	%r626, %r625, 4;
	add.s32 	%r627, %r621, %r115;
	add.s32 	%r628, %r627, %r626;
	add.s32 	%r731, %r628, %r619;
	add.s32 	%r734, %r731, %r624;
	shl.b32 	%r212, %r623, 6;
	shl.b32 	%r629, %r623, 5;
	add.s32 	%r733, %r731, %r629;
	mad.lo.s32 	%r732, %r623, 48, %r731;
$L__BB4_133:
	add.s32 	%r630, %r731, 128;
	// begin inline asm
	cp.async.cg.shared.global [%r630], [%rd682], 16, 16;
	// end inline asm
	add.s64 	%rd585, %rd682, %rd300;
	add.s32 	%r631, %r734, 128;
	// begin inline asm
	cp.async.cg.shared.global [%r631], [%rd585], 16, 16;
	// end inline asm
	add.s64 	%rd586, %rd682, %rd303;
	add.s32 	%r632, %r733, 128;
	// begin inline asm
	cp.async.cg.shared.global [%r632], [%rd586], 16, 16;
	// end inline asm
	add.s64 	%rd587, %rd682, %rd304;
	add.s32 	%r633, %r732, 128;
	// begin inline asm
	cp.async.cg.shared.global [%r633], [%rd587], 16, 16;
	// end inline asm
	add.s64 	%rd681, %rd681, %rd299;
	add.s64 	%rd682, %rd682, %rd302;
	add.s32 	%r734, %r734, %r212;
	add.s32 	%r733, %r733, %r212;
	add.s32 	%r732, %r732, %r212;
	add.s32 	%r731, %r731, %r212;
	setp.lt.u64 	%p99, %rd681, %rd281;
	@%p99 bra 	$L__BB4_133;
$L__BB4_134:
	and.b64  	%rd309, %rd280, 15;
	setp.le.u64 	%p100, %rd309, %rd276;
	@%p100 bra 	$L__BB4_137;
	and.b64  	%rd589, %rd280, -16;
	cvt.u32.u64 	%r634, %rd275;
	cvt.u64.u32 	%rd310, %r203;
	shl.b64 	%rd590, %rd5, 1;
	mul.wide.u32 	%rd591, %r198, %r200;
	cvt.u64.u32 	%rd592, %r197;
	add.s64 	%rd593, %rd591, %rd592;
	cvt.u64.u32 	%rd594, %r199;
	mad.lo.s64 	%rd595, %rd593, %rd594, %rd590;
	add.s64 	%rd596, %rd595, %rd589;
	add.s64 	%rd597, %rd596, %rd161;
	cvt.u64.u32 	%rd598, %r196;
	add.s64 	%rd599, %rd597, %rd598;
	add.s64 	%rd600, %rd599, %rd275;
	add.s64 	%rd311, %rd4, %rd600;
	add.s32 	%r635, %r2, %r196;
	add.s32 	%r636, %r635, %r201;
	add.s32 	%r637, %r636, %r115;
	cvt.u32.u64 	%r638, %rd589;
	add.s32 	%r639, %r637, %r638;
	add.s32 	%r640, %r639, %r634;
	mov.u32 	%r641, _ZN3cub18CUB_300001_SM_10006detail9transform4smemE;
	add.s32 	%r642, %r640, %r641;
	add.s32 	%r735, %r642, 128;
	mov.b64 	%rd684, 0;
$L__BB4_136:
	add.s64 	%rd601, %rd311, %rd684;
	ld.global.u8 	%rs23, [%rd601];
	st.shared.u8 	[%r735], %rs23;
	add.s64 	%rd684, %rd684, %rd310;
	add.s64 	%rd602, %rd276, %rd684;
	add.s32 	%r735, %r735, %r203;
	setp.lt.u64 	%p101, %rd602, %rd309;
	@%p101 bra 	$L__BB4_136;
$L__BB4_137:
	// begin inline asm
	cp.async.commit_group;
	// end inline asm
	// begin inline asm
	cp.async.wait_group 0;
	// end inline asm
	barrier.sync 	0;
$L__BB4_138:
	setp.eq.s32 	%p108, %r3, %r4;
	@%p108 bra 	$L__BB4_144;
	setp.lt.s32 	%p109, %r251, 1;
	@%p109 bra 	$L__BB4_147;
	mov.u32 	%r740, %tid.x;
	shl.b32 	%r676, %r251, 8;
	neg.s32 	%r743, %r251;
	add.s32 	%r677, %r2, %r676;
	shl.b32 	%r678, %r740, 1;
	add.s32 	%r679, %r677, %r678;
	mov.u32 	%r680, _ZN3cub18CUB_300001_SM_10006detail9transform4smemE;
	add.s32 	%r681, %r679, %r680;
	add.s32 	%r742, %r681, 128;
	add.s32 	%r682, %r1, %r678;
	add.s32 	%r741, %r680, %r682;
	shl.b64 	%rd609, %rd5, 1;
	add.s64 	%rd314, %rd1, %rd609;
$L__BB4_141:
	.pragma "nounroll";
	setp.ge.s32 	%p110, %r740, %r4;
	@%p110 bra 	$L__BB4_143;
	ld.shared.u16 	%rs25, [%r741];
	ld.shared.u16 	%rs26, [%r742];
	xor.b16  	%rs27, %rs26, %rs25;
	mul.wide.s32 	%rd610, %r740, 2;
	add.s64 	%rd611, %rd314, %rd610;
	st.global.u16 	[%rd611], %rs27;
$L__BB4_143:
	add.s32 	%r743, %r743, 1;
	setp.ne.s32 	%p111, %r743, 0;
	add.s32 	%r742, %r742, 256;
	add.s32 	%r741, %r741, 256;
	add.s32 	%r740, %r740, 128;
	@%p111 bra 	$L__BB4_141;
	bra.uni 	$L__BB4_147;
$L__BB4_144:
	setp.lt.s32 	%p112, %r251, 1;
	@%p112 bra 	$L__BB4_147;
	mov.u32 	%r736, %tid.x;
	shl.b32 	%r683, %r251, 8;
	neg.s32 	%r739, %r251;
	add.s32 	%r684, %r2, %r683;
	shl.b32 	%r685, %r736, 1;
	add.s32 	%r686, %r684, %r685;
	mov.u32 	%r687, _ZN3cub18CUB_300001_SM_10006detail9transform4smemE;
	add.s32 	%r688, %r686, %r687;
	add.s32 	%r738, %r688, 128;
	add.s32 	%r689, %r1, %r685;
	add.s32 	%r737, %r687, %r689;
	shl.b64 	%rd612, %rd5, 1;
	add.s64 	%rd315, %rd1, %rd612;
$L__BB4_146:
	.pragma "nounroll";
	mul.wide.s32 	%rd613, %r736, 2;
	add.s64 	%rd614, %rd315, %rd613;
	ld.shared.u16 	%rs28, [%r737];
	ld.shared.u16 	%rs29, [%r738];
	xor.b16  	%rs30, %rs29, %rs28;
	st.global.u16 	[%rd614], %rs30;
	add.s32 	%r739, %r739, 1;
	setp.eq.s32 	%p113, %r739, 0;
	add.s32 	%r738, %r738, 256;
	add.s32 	%r737, %r737, 256;
	add.s32 	%r736, %r736, 128;
	@%p113 bra 	$L__BB4_147;
	bra.uni 	$L__BB4_146;
$L__BB4_147:
	ret;

}


// ===== COMPILED SASS (sm_100) =====

	.target	sm_100

	.elftype	@"ET_EXEC"


//--------------------- .note.nv.tkinfo           --------------------------
	.section	.note.nv.tkinfo,"",@"SHT_NOTE"
	.sectionflags	@"SHF_NOTE_NV_TKINFO"
	.tkinfo
        /*0018*/ 	.word	0x00000002
        /*0030*/ 	.string	""
        /*0030*/ 	.string	"ptxas"
        /*0030*/ 	.string	"Cuda compilation tools, release 13.0, V13.0.88"
        /*0030*/ 	.string	"Build cuda_13.0.r13.0/compiler.36424714_0"
        /*0030*/ 	.string	"-arch sm_100 -m 64 "



//--------------------- .note.nv.cuinfo           --------------------------
	.section	.note.nv.cuinfo,"",@"SHT_NOTE"
	.sectionflags	@"SHF_NOTE_NV_CUINFO"
        /*0018*/ 	.short	0x0002
        /*001a*/ 	.short	0x0064
        /*001c*/ 	.short	0x0082
	.zero		2


//--------------------- .nv.info                  --------------------------
	.section	.nv.info,"",@"SHT_CUDA_INFO"
	.align	4


	//----- nvinfo : EIATTR_REGCOUNT
	.align		4
        /*0000*/ 	.byte	0x04, 0x2f
        /*0002*/ 	.short	(.L_44 - .L_43)
	.align		4
.L_43:
        /*0004*/ 	.word	index@(_Z10initializev)
        /*0008*/ 	.word	0x00000004


	//----- nvinfo : EIATTR_FRAME_SIZE
	.align		4
.L_44:
        /*000c*/ 	.byte	0x04, 0x11
        /*000e*/ 	.short	(.L_46 - .L_45)
	.align		4
.L_45:
        /*0010*/ 	.word	index@(_Z10initializev)
        /*0014*/ 	.word	0x00000000


	//----- nvinfo : EIATTR_REGCOUNT
	.align		4
.L_46:
        /*0018*/ 	.byte	0x04, 0x2f
        /*001a*/ 	.short	(.L_48 - .L_47)
	.align		4
.L_47:
        /*001c*/ 	.word	index@(_ZN3cub18CUB_300001_SM_10006detail11EmptyKernelIvEEvv)
        /*0020*/ 	.word	0x00000004


	//----- nvinfo : EIATTR_FRAME_SIZE
	.align		4
.L_48:
        /*0024*/ 	.byte	0x04, 0x11
        /*0026*/ 	.short	(.L_50 - .L_49)
	.align		4
.L_49:
        /*0028*/ 	.word	index@(_ZN3cub18CUB_300001_SM_10006detail11EmptyKernelIvEEvv)
        /*002c*/ 	.word	0x00000000


	//----- nvinfo : EIATTR_REGCOUNT
	.align		4
.L_50:
        /*0030*/ 	.byte	0x04, 0x2f
        /*0032*/ 	.short	(.L_52 - .L_51)
	.align		4
.L_51:
        /*0034*/ 	.word	index@(_ZN3cub18CUB_300001_SM_10006detail8for_each13static_kernelINS2_12policy_hub_t12policy_500_tEmN6thrust24THRUST_300001_SM_1000_NS8cuda_cub20__uninitialized_fill7functorINS7_10device_ptrItEEtEEEEvT0_T1_)
        /*0038*/ 	.word	0x00000008


	//----- nvinfo : EIATTR_FRAME_SIZE
	.align		4
.L_52:
        /*003c*/ 	.byte	0x04, 0x11
        /*003e*/ 	.short	(.L_54 - .L_53)
	.align		4
.L_53:
        /*0040*/ 	.word	index@(_ZN3cub18CUB_300001_SM_10006detail8for_each13static_kernelINS2_12policy_hub_t12policy_500_tEmN6thrust24THRUST_300001_SM_1000_NS8cuda_cub20__uninitialized_fill7functorINS7_10device_ptrItEEtEEEEvT0_T1_)
        /*0044*/ 	.word	0x00000000


	//----- nvinfo : EIATTR_REGCOUNT
	.align		4
.L_54:
        /*0048*/ 	.byte	0x04, 0x2f
        /*004a*/ 	.short	(.L_56 - .L_55)
	.align		4
.L_55:
        /*004c*/ 	.word	index@(_ZN3cub18CUB_300001_SM_10006detail9transform16transform_kernelINS2_10policy_hubILb0EN4cuda3std3__45tupleIJN6thrust24THRUST_300001_SM_1000_NS6detail15normal_iteratorINSA_10device_ptrItEEEESF_EEEE10policy1000EiNS7_7bit_xorIiEESF_JPtSL_EEEvT0_iT1_T2_DpNS2_10kernel_argIT3_EE)
        /*0050*/ 	.word	0x00000020


	//----- nvinfo : EIATTR_FRAME_SIZE
	.align		4
.L_56:
        /*0054*/ 	.byte	0x04, 0x11
        /*0056*/ 	.short	(.L_58 - .L_57)
	.align		4
.L_57:
        /*0058*/ 	.word	index@($__internal_1_$__cuda_sm20_div_u64)
        /*005c*/ 	.word	0x00000000


	//----- nvinfo : EIATTR_FRAME_SIZE
	.align		4
.L_58:
        /*0060*/ 	.byte	0x04, 0x11
        /*0062*/ 	.short	(.L_60 - .L_59)
	.align		4
.L_59:
        /*0064*/ 	.word	index@(_ZN3cub18CUB_300001_SM_10006detail9transform16transform_kernelINS2_10policy_hubILb0EN4cuda3std3__45tupleIJN6thrust24THRUST_300001_SM_1000_NS6detail15normal_iteratorINSA_10device_ptrItEEEESF_EEEE10policy1000EiNS7_7bit_xorIiEESF_JPtSL_EEEvT0_iT1_T2_DpNS2_10kernel_argIT3_EE)
        /*0068*/ 	.word	0x00000000


	//----- nvinfo : EIATTR_REGCOUNT
	.align		4
.L_60:
        /*006c*/ 	.byte	0x04, 0x2f
        /*006e*/ 	.short	(.L_62 - .L_61)
	.align		4
.L_61:
        /*0070*/ 	.word	index@(_ZN3cub18CUB_300001_SM_10006detail9transform16transform_kernelINS2_10policy_hubILb0EN4cuda3std3__45tupleIJN6thrust24THRUST_300001_SM_1000_NS6detail15normal_iteratorINSA_10device_ptrItEEEESF_EEEE10policy1000ElNS7_7bit_xorIiEESF_JPtSL_EEEvT0_iT1_T2_DpNS2_10kernel_argIT3_EE)
        /*0074*/ 	.word	0x00000020


	//----- nvinfo : EIATTR_FRAME_SIZE
	.align		4
.L_62:
        /*0078*/ 	.byte	0x04, 0x11
        /*007a*/ 	.short	(.L_64 - .L_63)
	.align		4
.L_63:
        /*007c*/ 	.word	index@($__internal_0_$__cuda_sm20_div_u64)
        /*0080*/ 	.word	0x00000000


	//----- nvinfo : EIATTR_FRAME_SIZE
	.align		4
.L_64:
        /*0084*/ 	.byte	0x04, 0x11
        /*0086*/ 	.short	(.L_66 - .L_65)
	.align		4
.L_65:
        /*0088*/ 	.word	index@(_ZN3cub18CUB_300001_SM_10006detail9transform16transform_kernelINS2_10policy_hubILb0EN4cuda3std3__45tupleIJN6thrust24THRUST_300001_SM_1000_NS6detail15normal_iteratorINSA_10device_ptrItEEEESF_EEEE10policy1000ElNS7_7bit_xorIiEESF_JPtSL_EEEvT0_iT1_T2_DpNS2_10kernel_argIT3_EE)
        /*008c*/ 	.word	0x00000000


	//----- nvinfo : EIATTR_MIN_STACK_SIZE
	.align		4
.L_66:
        /*0090*/ 	.byte	0x04, 0x12
        /*0092*/ 	.short	(.L_68 - .L_67)
	.align		4
.L_67:
        /*0094*/ 	.word	index@(_ZN3cub18CUB_300001_SM_10006detail9transform16transform_kernelINS2_10policy_hubILb0EN4cuda3std3__45tupleIJN6thrust24THRUST_300001_SM_1000_NS6detail15normal_iteratorINSA_10device_ptrItEEEESF_EEEE10policy1000ElNS7_7bit_xorIiEESF_JPtSL_EEEvT0_iT1_T2_DpNS2_10kernel_argIT3_EE)
        /*0098*/ 	.word	0x00000000


	//----- nvinfo : EIATTR_MIN_STACK_SIZE
	.align		4
.L_68:
        /*009c*/ 	.byte	0x04, 0x12
        /*009e*/ 	.short	(.L_70 - .L_69)
	.align		4
.L_69:
        /*00a0*/ 	.word	index@(_ZN3cub18CUB_300001_SM_10006detail9transform16transform_kernelINS2_10policy_hubILb0EN4cuda3std3__45tupleIJN6thrust24THRUST_300001_SM_1000_NS6detail15normal_iteratorINSA_10device_ptrItEEEESF_EEEE10policy1000EiNS7_7bit_xorIiEESF_JPtSL_EEEvT0_iT1_T2_DpNS2_10kernel_argIT3_EE)
        /*00a4*/ 	.word	0x00000000


	//----- nvinfo : EIATTR_MIN_STACK_SIZE
	.align		4
.L_70:
        /*00a8*/ 	.byte	0x04, 0x12
        /*00aa*/ 	.short	(.L_72 - .L_71)
	.align		4
.L_71:
        /*00ac*/ 	.word	index@(_ZN3cub18CUB_300001_SM_10006detail8for_each13static_kernelINS2_12policy_hub_t12policy_500_tEmN6thrust24THRUST_300001_SM_1000_NS8cuda_cub20__uninitialized_fill7functorINS7_10device_ptrItEEtEEEEvT0_T1_)
        /*00b0*/ 	.word	0x00000000


	//----- nvinfo : EIATTR_MIN_STACK_SIZE
	.align		4
.L_72:
        /*00b4*/ 	.byte	0x04, 0x12
        /*00b6*/ 	.short	(.L_74 - .L_73)
	.align		4
.L_73:
        /*00b8*/ 	.word	index@(_ZN3cub18CUB_300001_SM_10006detail11EmptyKernelIvEEvv)
        /*00bc*/ 	.word	0x00000000


	//----- nvinfo : EIATTR_MIN_STACK_SIZE
	.align		4
.L_74:
        /*00c0*/ 	.byte	0x04, 0x12
        /*00c2*/ 	.short	(.L_76 - .L_75)
	.align		4
.L_75:
        /*00c4*/ 	.word	index@(_Z10initializev)
        /*00c8*/ 	.word	0x00000000
.L_76:


//--------------------- .nv.compat                --------------------------
	.section	.nv.compat,"",@"SHT_CUDA_COMPAT_INFO"
	.align	4
        /*0000*/ 	.byte	0x02, 0x09, 0x00, 0x00, 0x02, 0x02, 0x02, 0x00, 0x02, 0x05, 0x05, 0x00, 0x03, 0x07, 0x01, 0x01
        /*0010*/ 	.byte	0x02, 0x03, 0x00, 0x00, 0x02, 0x06, 0x01, 0x00, 0x04, 0x0b, 0x08, 0x00, 0x09, 0x00, 0x00, 0x00
        /*0020*/ 	.byte	0x00, 0x00, 0x00, 0x00


//--------------------- .nv.info._ZN3cub18CUB_300001_SM_10006detail9transform16transform_kernelINS2_10policy_hubILb0EN4cuda3std3__45tupleIJN6thrust24THRUST_300001_SM_1000_NS6detail15normal_iteratorINSA_10device_ptrItEEEESF_EEEE10policy1000ElNS7_7bit_xorIiEESF_JPtSL_EEEvT0_iT1_T2_DpNS2_10kernel_argIT3_EE --------------------------
	.section	.nv.info._ZN3cub18CUB_300001_SM_10006detail9transform16transform_kernelINS2_10policy_hubILb0EN4cuda3std3__45tupleIJN6thrust24THRUST_300001_SM_1000_NS6detail15normal_iteratorINSA_10device_ptrItEEEESF_EEEE10policy1000ElNS7_7bit_xorIiEESF_JPtSL_EEEvT0_iT1_T2_DpNS2_10kernel_argIT3_EE,"",@"SHT_CUDA_INFO"
	.sectionflags	@""
	.align	4


	//----- nvinfo : EIATTR_CUDA_API_VERSION
	.align		4
        /*0000*/ 	.byte	0x04, 0x37
        /*0002*/ 	.short	(.L_78 - .L_77)
.L_77:
        /*0004*/ 	.word	0x00000082


	//----- nvinfo : EIATTR_KPARAM_INFO
	.align		4
.L_78:
        /*0008*/ 	.byte	0x04, 0x17
        /*000a*/ 	.short	(.L_80 - .L_79)
.L_79:
        /*000c*/ 	.word	0x00000000
        /*0010*/ 	.short	0x0005
        /*0012*/ 	.short	0x0028
        /*0014*/ 	.byte	0x00, 0xf0, 0x41, 0x00


	//----- nvinfo : EIATTR_KPARAM_INFO
	.align		4
.L_80:
        /*0018*/ 	.byte	0x04, 0x17
        /*001a*/ 	.short	(.L_82 - .L_81)
.L_81:
        /*001c*/ 	.word	0x00000000
        /*0020*/ 	.short	0x0004
        /*0022*/ 	.short	0x0018
        /*0024*/ 	.byte	0x00, 0xf0, 0x41, 0x00


	//----- nvinfo : EIATTR_KPARAM_INFO
	.align		4
.L_82:
        /*0028*/ 	.byte	0x04, 0x17
        /*002a*/ 	.short	(.L_84 - .L_83)
.L_83:
        /*002c*/ 	.word	0x00000000
        /*0030*/ 	.short	0x0003
        /*0032*/ 	.short	0x0010
        /*0034*/ 	.byte	0x00, 0xf0, 0x21, 0x00


	//----- nvinfo : EIATTR_KPARAM_INFO
	.align		4
.L_84:
        /*0038*/ 	.byte	0x04, 0x17
        /*003a*/ 	.short	(.L_86 - .L_85)
.L_85:
        /*003c*/ 	.word	0x00000000
        /*0040*/ 	.short	0x0002
        /*0042*/ 	.short	0x000c
        /*0044*/ 	.byte	0x00, 0xf0, 0x05, 0x00


	//----- nvinfo : EIATTR_KPARAM_INFO
	.align		4
.L_86:
        /*0048*/ 	.byte	0x04, 0x17
        /*004a*/ 	.short	(.L_88 - .L_87)
.L_87:
        /*004c*/ 	.word	0x00000000
        /*0050*/ 	.short	0x0001
        /*0052*/ 	.short	0x0008
        /*0054*/ 	.byte	0x00, 0xf0, 0x11, 0x00


	//----- nvinfo : EIATTR_KPARAM_INFO
	.align		4
.L_88:
        /*0058*/ 	.byte	0x04, 0x17
        /*005a*/ 	.short	(.L_90 - .L_89)
.L_89:
        /*005c*/ 	.word	0x00000000
        /*0060*/ 	.short	0x0000
        /*0062*/ 	.short	0x0000
        /*0064*/ 	.byte	0x00, 0xf0, 0x21, 0x00


	//----- nvinfo : EIATTR_SPARSE_MMA_MASK
	.align		4
.L_90:
        /*0068*/ 	.byte	0x03, 0x50
        /*006a*/ 	.short	0x0000


	//----- nvinfo : EIATTR_MAXREG_COUNT
	.align		4
        /*006c*/ 	.byte	0x03, 0x1b
        /*006e*/ 	.short	0x00ff


	//----- nvinfo : EIATTR_NUM_BARRIERS
	.align		4
        /*0070*/ 	.byte	0x02, 0x4c
        /*0072*/ 	.byte	0x01
	.zero		1


	//----- nvinfo : EIATTR_MERCURY_ISA_VERSION
	.align		4
        /*0074*/ 	.byte	0x03, 0x5f
        /*0076*/ 	.short	0x0101


	//----- nvinfo : EIATTR_COOP_GROUP_MASK_REGIDS
	.align		4
        /*0078*/ 	.byte	0x04, 0x29
        /*007a*/ 	.short	(.L_92 - .L_91)


	//   ....[0]....
.L_91:
        /*007c*/ 	.word	0xffffffff


	//----- nvinfo : EIATTR_COOP_GROUP_INSTR_OFFSETS
	.align		4
.L_92:
        /*0080*/ 	.byte	0x04, 0x28
        /*0082*/ 	.short	(.L_94 - .L_93)


	//   ....[0]....
.L_93:
        /*0084*/ 	.word	0x000079b0


	//----- nvinfo : EIATTR_VRC_CTA_INIT_COUNT
	.align		4
.L_94:
        /*0088*/ 	.byte	0x02, 0x4a
	.zero		1
	.zero		1


	//----- nvinfo : EIATTR_MBARRIER_INSTR_OFFSETS
	.align		4
        /*008c*/ 	.byte	0x04, 0x39
        /*008e*/ 	.short	(.L_96 - .L_95)


	//   ....[0]....
.L_95:
        /*0090*/ 	.word	0x000002d0
        /*0094*/ 	.word	0x000000ff
        /*0098*/ 	.word	0x00000000
        /*009c*/ 	.short	0x0100
        /*009e*/ 	.byte	0x0f
	.zero		1


	//   ....[1]....
        /*00a0*/ 	.word	0x000004a0
        /*00a4*/ 	.word	0x000000ff
        /*00a8*/ 	.word	0x00000000
        /*00ac*/ 	.short	0x010a
        /*00ae*/ 	.byte	0x04
	.zero		1


	//----- nvinfo : EIATTR_NUM_MBARRIERS
	.align		4
.L_96:
        /*00b0*/ 	.byte	0x03, 0x38
        /*00b2*/ 	.short	0x0001


	//----- nvinfo : EIATTR_EXIT_INSTR_OFFSETS
	.align		4
        /*00b4*/ 	.byte	0x04, 0x1c
        /*00b6*/ 	.short	(.L_98 - .L_97)


	//   ....[0]....
.L_97:
        /*00b8*/ 	.word	0x00007a00


	//   ....[1]....
        /*00bc*/ 	.word	0x00007bf0


	//   ....[2]....
        /*00c0*/ 	.word	0x00007c20


	//   ....[3]....
        /*00c4*/ 	.word	0x00007dc0


	//----- nvinfo : EIATTR_INDIRECT_BRANCH_TARGETS
	.align		4
.L_98:
        /*00c8*/ 	.byte	0x04, 0x34
        /*00ca*/ 	.short	(.L_100 - .L_99)


	//   ....[0]....
.L_99:
        /*00cc*/ 	.word	.L_x_238@srel
        /*00d0*/ 	.short	0x0
        /*00d2*/ 	.short	0x0
        /*00d4*/ 	.word	0x3
        /*00d8*/ 	.word	.L_x_239@srel
        /*00dc*/ 	.word	.L_x_240@srel
        /*00e0*/ 	.word	.L_x_241@srel


	//   ....[1]....
        /*00e4*/ 	.word	.L_x_242@srel
        /*00e8*/ 	.short	0x0
        /*00ea*/ 	.short	0x0
        /*00ec*/ 	.word	0x6
        /*00f0*/ 	.word	.L_x_243@srel
        /*00f4*/ 	.word	.L_x_241@srel
        /*00f8*/ 	.word	.L_x_241@srel
        /*00fc*/ 	.word	.L_x_241@srel
        /*0100*/ 	.word	.L_x_247@srel
        /*0104*/ 	.word	.L_x_241@srel


	//   ....[2]....
        /*0108*/ 	.word	.L_x_249@srel
        /*010c*/ 	.short	0x0
        /*010e*/ 	.short	0x0
        /*0110*/ 	.word	0x3
        /*0114*/ 	.word	.L_x_250@srel
        /*0118*/ 	.word	.L_x_251@srel
        /*011c*/ 	.word	.L_x_252@srel


	//   ....[3]....
        /* <DEDUP_REMOVED lines=10> */


	//----- nvinfo : EIATTR_MAX_THREADS
	.align		4
.L_100:
        /*0144*/ 	.byte	0x04, 0x05
        /*0146*/ 	.short	(.L_102 - .L_101)
.L_101:
        /*0148*/ 	.word	0x00000080
        /*014c*/ 	.word	0x00000001
        /*0150*/ 	.word	0x00000001


	//----- nvinfo : EIATTR_CRS_STACK_SIZE
	.align		4
.L_102:
        /*0154*/ 	.byte	0x04, 0x1e
        /*0156*/ 	.short	(.L_104 - .L_103)
.L_103:
        /*0158*/ 	.word	0x00000000


	//----- nvinfo : EIATTR_CBANK_PARAM_SIZE
	.align		4
.L_104:
        /*015c*/ 	.byte	0x03, 0x19
        /*015e*/ 	.short	0x0038


	//----- nvinfo : EIATTR_PARAM_CBANK
	.align		4
        /*0160*/ 	.byte	0x04, 0x0a
        /*0162*/ 	.short	(.L_106 - .L_105)
	.align		4
.L_105:
        /*0164*/ 	.word	index@(.nv.constant0._ZN3cub18CUB_300001_SM_10006detail9transform16transform_kernelINS2_10policy_hubILb0EN4cuda3std3__45tupleIJN6thrust24THRUST_300001_SM_1000_NS6detail15normal_iteratorINSA_10device_ptrItEEEESF_EEEE10policy1000ElNS7_7bit_xorIiEESF_JPtSL_EEEvT0_iT1_T2_DpNS2_10kernel_argIT3_EE)
        /*0168*/ 	.short	0x0380
        /*016a*/ 	.short	0x0038


	//----- nvinfo : EIATTR_SW_WAR
	.align		4
.L_106:
        /*016c*/ 	.byte	0x04, 0x36
        /*016e*/ 	.short	(.L_108 - .L_107)
.L_107:
        /*0170*/ 	.word	0x00000008
.L_108:


//--------------------- .nv.info._ZN3cub18CUB_300001_SM_10006detail9transform16transform_kernelINS2_10policy_hubILb0EN4cuda3std3__45tupleIJN6thrust24THRUST_300001_SM_1000_NS6detail15normal_iteratorINSA_10device_ptrItEEEESF_EEEE10policy1000EiNS7_7bit_xorIiEESF_JPtSL_EEEvT0_iT1_T2_DpNS2_10kernel_argIT3_EE --------------------------
	.section	.nv.info._ZN3cub18CUB_300001_SM_10006detail9transform16transform_kernelINS2_10policy_hubILb0EN4cuda3std3__45tupleIJN6thrust24THRUST_300001_SM_1000_NS6detail15normal_iteratorINSA_10device_ptrItEEEESF_EEEE10policy1000EiNS7_7bit_xorIiEESF_JPtSL_EEEvT0_iT1_T2_DpNS2_10kernel_argIT3_EE,"",@"SHT_CUDA_INFO"
	.sectionflags	@""
	.align	4


	//----- nvinfo : EIATTR_CUDA_API_VERSION
	.align		4
        /*0000*/ 	.byte	0x04, 0x37
        /*0002*/ 	.short	(.L_110 - .L_109)
.L_109:
        /*0004*/ 	.word	0x00000082


	//----- nvinfo : EIATTR_KPARAM_INFO
	.align		4
.L_110:
        /*0008*/ 	.byte	0x04, 0x17
        /*000a*/ 	.short	(.L_112 - .L_111)
.L_111:
        /*000c*/ 	.word	0x00000000
        /*0010*/ 	.short	0x0005
        /*0012*/ 	.short	0x0028
        /*0014*/ 	.byte	0x00, 0xf0, 0x41, 0x00


	//----- nvinfo : EIATTR_KPARAM_INFO
	.align		4
.L_112:
        /*0018*/ 	.byte	0x04, 0x17
        /*001a*/ 	.short	(.L_114 - .L_113)
.L_113:
        /*001c*/ 	.word	0x00000000
        /*0020*/ 	.short	0x0004
        /*0022*/ 	.short	0x0018
        /*0024*/ 	.byte	0x00, 0xf0, 0x41, 0x00


	//----- nvinfo : EIATTR_KPARAM_INFO
	.align		4
.L_114:
        /*0028*/ 	.byte	0x04, 0x17
        /*002a*/ 	.short	(.L_116 - .L_115)
.L_115:
        /*002c*/ 	.word	0x00000000
        /*0030*/ 	.short	0x0003
        /*0032*/ 	.short	0x0010
        /*0034*/ 	.byte	0x00, 0xf0, 0x21, 0x00


	//----- nvinfo : EIATTR_KPARAM_INFO
	.align		4
.L_116:
        /*0038*/ 	.byte	0x04, 0x17
        /*003a*/ 	.short	(.L_118 - .L_117)
.L_117:
        /*003c*/ 	.word	0x00000000
        /*0040*/ 	.short	0x0002
        /*0042*/ 	.short	0x0008
        /*0044*/ 	.byte	0x00, 0xf0, 0x05, 0x00


	//----- nvinfo : EIATTR_KPARAM_INFO
	.align		4
.L_118:
        /*0048*/ 	.byte	0x04, 0x17
        /*004a*/ 	.short	(.L_120 - .L_119)
.L_119:
        /*004c*/ 	.word	0x00000000
        /*0050*/ 	.short	0x0001
        /*0052*/ 	.short	0x0004
        /*0054*/ 	.byte	0x00, 0xf0, 0x11, 0x00


	//----- nvinfo : EIATTR_KPARAM_INFO
	.align		4
.L_120:
        /*0058*/ 	.byte	0x04, 0x17
        /*005a*/ 	.short	(.L_122 - .L_121)
.L_121:
        /*005c*/ 	.word	0x00000000
        /*0060*/ 	.short	0x0000
        /*0062*/ 	.short	0x0000
        /*0064*/ 	.byte	0x00, 0xf0, 0x11, 0x00


	//----- nvinfo : EIATTR_SPARSE_MMA_MASK
	.align		4
.L_122:
        /*0068*/ 	.byte	0x03, 0x50
        /*006a*/ 	.short	0x0000


	//----- nvinfo : EIATTR_MAXREG_COUNT
	.align		4
        /*006c*/ 	.byte	0x03, 0x1b
        /*006e*/ 	.short	0x00ff


	//----- nvinfo : EIATTR_NUM_BARRIERS
	.align		4
        /*0070*/ 	.byte	0x02, 0x4c
        /*0072*/ 	.byte	0x01
	.zero		1


	//----- nvinfo : EIATTR_MERCURY_ISA_VERSION
	.align		4
        /*0074*/ 	.byte	0x03, 0x5f
        /*0076*/ 	.short	0x0101


	//----- nvinfo : EIATTR_COOP_GROUP_MASK_REGIDS
	.align		4
        /*0078*/ 	.byte	0x04, 0x29
        /*007a*/ 	.short	(.L_124 - .L_123)


	//   ....[0]....
.L_123:
        /*007c*/ 	.word	0xffffffff


	//----- nvinfo : EIATTR_COOP_GROUP_INSTR_OFFSETS
	.align		4
.L_124:
        /*0080*/ 	.byte	0x04, 0x28
        /*0082*/ 	.short	(.L_126 - .L_125)


	//   ....[0]....
.L_125:
        /*0084*/ 	.word	0x00007300


	//----- nvinfo : EIATTR_VRC_CTA_INIT_COUNT
	.align		4
.L_126:
        /*0088*/ 	.byte	0x02, 0x4a
	.zero		1
	.zero		1


	//----- nvinfo : EIATTR_MBARRIER_INSTR_OFFSETS
	.align		4
        /*008c*/ 	.byte	0x04, 0x39
        /*008e*/ 	.short	(.L_128 - .L_127)


	//   ....[0]....
.L_127:
        /*0090*/ 	.word	0x00000270
        /*0094*/ 	.word	0x000000ff
        /*0098*/ 	.word	0x00000000
        /*009c*/ 	.short	0x0100
        /*009e*/ 	.byte	0x0f
	.zero		1


	//   ....[1]....
        /*00a0*/ 	.word	0x00000420
        /*00a4*/ 	.word	0x000000ff
        /*00a8*/ 	.word	0x00000000
        /*00ac*/ 	.short	0x010a
        /*00ae*/ 	.byte	0x04
	.zero		1


	//----- nvinfo : EIATTR_NUM_MBARRIERS
	.align		4
.L_128:
        /*00b0*/ 	.byte	0x03, 0x38
        /*00b2*/ 	.short	0x0001


	//----- nvinfo : EIATTR_EXIT_INSTR_OFFSETS
	.align		4
        /*00b4*/ 	.byte	0x04, 0x1c
        /*00b6*/ 	.short	(.L_130 - .L_129)


	//   ....[0]....
.L_129:
        /*00b8*/ 	.word	0x00007350


	//   ....[1]....
        /*00bc*/ 	.word	0x000074e0


	//   ....[2]....
        /*00c0*/ 	.word	0x00007550


	//   ....[3]....
        /*00c4*/ 	.word	0x00007730


	//----- nvinfo : EIATTR_INDIRECT_BRANCH_TARGETS
	.align		4
.L_130:
        /*00c8*/ 	.byte	0x04, 0x34
        /*00ca*/ 	.short	(.L_132 - .L_131)


	//   ....[0]....
.L_131:
        /*00cc*/ 	.word	.L_x_260@srel
        /*00d0*/ 	.short	0x0
        /*00d2*/ 	.short	0x0
        /*00d4*/ 	.word	0x3
        /*00d8*/ 	.word	.L_x_261@srel
        /*00dc*/ 	.word	.L_x_262@srel
        /*00e0*/ 	.word	.L_x_263@srel


	//   ....[1]....
        /* <DEDUP_REMOVED lines=10> */


	//   ....[2]....
        /*0108*/ 	.word	.L_x_271@srel
        /*010c*/ 	.short	0x0
        /*010e*/ 	.short	0x0
        /*0110*/ 	.word	0x3
        /*0114*/ 	.word	.L_x_272@srel
        /*0118*/ 	.word	.L_x_273@srel
        /*011c*/ 	.word	.L_x_274@srel


	//   ....[3]....
        /* <DEDUP_REMOVED lines=10> */


	//----- nvinfo : EIATTR_MAX_THREADS
	.align		4
.L_132:
        /*0144*/ 	.byte	0x04, 0x05
        /*0146*/ 	.short	(.L_134 - .L_133)
.L_133:
        /*0148*/ 	.word	0x00000080
        /*014c*/ 	.word	0x00000001
        /*0150*/ 	.word	0x00000001


	//----- nvinfo : EIATTR_CRS_STACK_SIZE
	.align		4
.L_134:
        /*0154*/ 	.byte	0x04, 0x1e
        /*0156*/ 	.short	(.L_136 - .L_135)
.L_135:
        /*0158*/ 	.word	0x00000000


	//----- nvinfo : EIATTR_CBANK_PARAM_SIZE
	.align		4
.L_136:
        /*015c*/ 	.byte	0x03, 0x19
        /*015e*/ 	.short	0x0038


	//----- nvinfo : EIATTR_PARAM_CBANK
	.align		4
        /*0160*/ 	.byte	0x04, 0x0a
        /*0162*/ 	.short	(.L_138 - .L_137)
	.align		4
.L_137:
        /*0164*/ 	.word	index@(.nv.constant0._ZN3cub18CUB_300001_SM_10006detail9transform16transform_kernelINS2_10policy_hubILb0EN4cuda3std3__45tupleIJN6thrust24THRUST_300001_SM_1000_NS6detail15normal_iteratorINSA_10device_ptrItEEEESF_EEEE10policy1000EiNS7_7bit_xorIiEESF_JPtSL_EEEvT0_iT1_T2_DpNS2_10kernel_argIT3_EE)
        /*0168*/ 	.short	0x0380
        /*016a*/ 	.short	0x0038


	//----- nvinfo : EIATTR_SW_WAR
	.align		4
.L_138:
        /*016c*/ 	.byte	0x04, 0x36
        /*016e*/ 	.short	(.L_140 - .L_139)
.L_139:
        /*0170*/ 	.word	0x00000008
.L_140:


//--------------------- .nv.info._ZN3cub18CUB_300001_SM_10006detail8for_each13static_kernelINS2_12policy_hub_t12policy_500_tEmN6thrust24THRUST_300001_SM_1000_NS8cuda_cub20__uninitialized_fill7functorINS7_10device_ptrItEEtEEEEvT0_T1_ --------------------------
	.section	.nv.info._ZN3cub18CUB_300001_SM_10006detail8for_each13static_kernelINS2_12policy_hub_t12policy_500_tEmN6thrust24THRUST_300001_SM_1000_NS8cuda_cub20__uninitialized_fill7functorINS7_10device_ptrItEEtEEEEvT0_T1_,"",@"SHT_CUDA_INFO"
	.sectionflags	@""
	.align	4


	//----- nvinfo : EIATTR_CUDA_API_VERSION
	.align		4
        /*0000*/ 	.byte	0x04, 0x37
        /*0002*/ 	.short	(.L_142 - .L_141)
.L_141:
        /*0004*/ 	.word	0x00000082


	//----- nvinfo : EIATTR_KPARAM_INFO
	.align		4
.L_142:
        /*0008*/ 	.byte	0x04, 0x17
        /*000a*/ 	.short	(.L_144 - .L_143)
.L_143:
        /*000c*/ 	.word	0x00000000
        /*0010*/ 	.short	0x0001
        /*0012*/ 	.short	0x0008
        /*0014*/ 	.byte	0x00, 0xf0, 0x41, 0x00


	//----- nvinfo : EIATTR_KPARAM_INFO
	.align		4
.L_144:
        /*0018*/ 	.byte	0x04, 0x17
        /*001a*/ 	.short	(.L_146 - .L_145)
.L_145:
        /*001c*/ 	.word	0x00000000
        /*0020*/ 	.short	0x0000
        /*0022*/ 	.short	0x0000
        /*0024*/ 	.byte	0x00, 0xf0, 0x21, 0x00


	//----- nvinfo : EIATTR_SPARSE_MMA_MASK
	.align		4
.L_146:
        /*0028*/ 	.byte	0x03, 0x50
        /*002a*/ 	.short	0x0000


	//----- nvinfo : EIATTR_MAXREG_COUNT
	.align		4
        /*002c*/ 	.byte	0x03, 0x1b
        /*002e*/ 	.short	0x00ff


	//----- nvinfo : EIATTR_MERCURY_ISA_VERSION
	.align		4
        /*0030*/ 	.byte	0x03, 0x5f
        /*0032*/ 	.short	0x0101


	//----- nvinfo : EIATTR_VRC_CTA_INIT_COUNT
	.align		4
        /*0034*/ 	.byte	0x02, 0x4a
	.zero		1
	.zero		1


	//----- nvinfo : EIATTR_EXIT_INSTR_OFFSETS
	.align		4
        /*0038*/ 	.byte	0x04, 0x1c
        /*003a*/ 	.short	(.L_148 - .L_147)


	//   ....[0]....
.L_147:
        /*003c*/ 	.word	0x00000130


	//   ....[1]....
        /*0040*/ 	.word	0x00000230


	//   ....[2]....
        /*0044*/ 	.word	0x00000260


	//----- nvinfo : EIATTR_MAX_THREADS
	.align		4
.L_148:
        /*0048*/ 	.byte	0x04, 0x05
        /*004a*/ 	.short	(.L_150 - .L_149)
.L_149:
        /*004c*/ 	.word	0x00000100
        /*0050*/ 	.word	0x00000001
        /*0054*/ 	.word	0x00000001


	//----- nvinfo : EIATTR_CBANK_PARAM_SIZE
	.align		4
.L_150:
        /*0058*/ 	.byte	0x03, 0x19
        /*005a*/ 	.short	0x0018


	//----- nvinfo : EIATTR_PARAM_CBANK
	.align		4
        /*005c*/ 	.byte	0x04, 0x0a
        /*005e*/ 	.short	(.L_152 - .L_151)
	.align		4
.L_151:
        /*0060*/ 	.word	index@(.nv.constant0._ZN3cub18CUB_300001_SM_10006detail8for_each13static_kernelINS2_12policy_hub_t12policy_500_tEmN6thrust24THRUST_300001_SM_1000_NS8cuda_cub20__uninitialized_fill7functorINS7_10device_ptrItEEtEEEEvT0_T1_)
        /*0064*/ 	.short	0x0380
        /*0066*/ 	.short	0x0018


	//----- nvinfo : EIATTR_SW_WAR
	.align		4
.L_152:
        /*0068*/ 	.byte	0x04, 0x36
        /*006a*/ 	.short	(.L_154 - .L_153)
.L_153:
        /*006c*/ 	.word	0x00000008
.L_154:


//--------------------- .nv.info._ZN3cub18CUB_300001_SM_10006detail11EmptyKernelIvEEvv --------------------------
	.section	.nv.info._ZN3cub18CUB_300001_SM_10006detail11EmptyKernelIvEEvv,"",@"SHT_CUDA_INFO"
	.sectionflags	@""
	.align	4


	//----- nvinfo : EIATTR_CUDA_API_VERSION
	.align		4
        /*0000*/ 	.byte	0x04, 0x37
        /*0002*/ 	.short	(.L_156 - .L_155)
.L_155:
        /*0004*/ 	.word	0x00000082


	//----- nvinfo : EIATTR_SPARSE_MMA_MASK
	.align		4
.L_156:
        /*0008*/ 	.byte	0x03, 0x50
        /*000a*/ 	.short	0x0000


	//----- nvinfo : EIATTR_MAXREG_COUNT
	.align		4
        /*000c*/ 	.byte	0x03, 0x1b
        /*000e*/ 	.short	0x00ff


	//----- nvinfo : EIATTR_MERCURY_ISA_VERSION
	.align		4
        /*0010*/ 	.byte	0x03, 0x5f
        /*0012*/ 	.short	0x0101


	//----- nvinfo : EIATTR_VRC_CTA_INIT_COUNT
	.align		4
        /*0014*/ 	.byte	0x02, 0x4a
	.zero		1
	.zero		1


	//----- nvinfo : EIATTR_EXIT_INSTR_OFFSETS
	.align		4
        /*0018*/ 	.byte	0x04, 0x1c
        /*001a*/ 	.short	(.L_158 - .L_157)


	//   ....[0]....
.L_157:
        /*001c*/ 	.word	0x00000010


	//----- nvinfo : EIATTR_SW_WAR
	.align		4
.L_158:
        /*0020*/ 	.byte	0x04, 0x36
        /*0022*/ 	.short	(.L_160 - .L_159)
.L_159:
        /*0024*/ 	.word	0x00000008
.L_160:


//--------------------- .nv.info._Z10initializev  --------------------------
	.section	.nv.info._Z10initializev,"",@"SHT_CUDA_INFO"
	.sectionflags	@""
	.align	4


	//----- nvinfo : EIATTR_CUDA_API_VERSION
	.align		4
        /*0000*/ 	.byte	0x04, 0x37
        /*0002*/ 	.short	(.L_162 - .L_161)
.L_161:
        /*0004*/ 	.word	0x00000082


	//----- nvinfo : EIATTR_SPARSE_MMA_MASK
	.align		4
.L_162:
        /*0008*/ 	.byte	0x03, 0x50
        /*000a*/ 	.short	0x0000


	//----- nvinfo : EIATTR_MAXREG_COUNT
	.align		4
        /*000c*/ 	.byte	0x03, 0x1b
        /*000e*/ 	.short	0x00ff


	//----- nvinfo : EIATTR_MERCURY_ISA_VERSION
	.align		4
        /*0010*/ 	.byte	0x03, 0x5f
        /*0012*/ 	.short	0x0101


	//----- nvinfo : EIATTR_VRC_CTA_INIT_COUNT
	.align		4
        /*0014*/ 	.byte	0x02, 0x4a
	.zero		1
	.zero		1


	//----- nvinfo : EIATTR_EXIT_INSTR_OFFSETS
	.align		4
        /*0018*/ 	.byte	0x04, 0x1c
        /*001a*/ 	.short	(.L_164 - .L_163)


	//   ....[0]....
.L_163:
        /*001c*/ 	.word	0x00000010


	//----- nvinfo : EIATTR_SW_WAR
	.align		4
.L_164:
        /*0020*/ 	.byte	0x04, 0x36
        /*0022*/ 	.short	(.L_166 - .L_165)
.L_165:
        /*0024*/ 	.word	0x00000008
.L_166:


//--------------------- .nv.callgraph             --------------------------
	.section	.nv.callgraph,"",@"SHT_CUDA_CALLGRAPH"
	.align	4
	.sectionentsize	8
	.align		4
        /*0000*/ 	.word	0x00000000
	.align		4
        /*0004*/ 	.word	0xffffffff
	.align		4
        /*0008*/ 	.word	0x00000000
	.align		4
        /*000c*/ 	.word	0xfffffffe
	.align		4
        /*0010*/ 	.word	0x00000000
	.align		4
        /*0014*/ 	.word	0xfffffffd
	.align		4
        /*0018*/ 	.word	0x00000000
	.align		4
        /*001c*/ 	.word	0xfffffffc


//--------------------- .nv.constant4             --------------------------
	.section	.nv.constant4,"a",@progbits
	.align	8
	.align		8
.nv.constant4:
        /*0000*/ 	.dword	_ZN34_INTERNAL_7b7d6b33_4_k_cu_21c8c4aa4cuda3std3__45__cpo5beginE
	.align		8
        /*0008*/ 	.dword	_ZN34_INTERNAL_7b7d6b33_4_k_cu_21c8c4aa4cuda3std3__45__cpo3endE
	.align		8
        /*0010*/ 	.dword	_ZN34_INTERNAL_7b7d6b33_4_k_cu_21c8c4aa4cuda3std3__45__cpo6cbeginE
	.align		8
        /*0018*/ 	.dword	_ZN34_INTERNAL_7b7d6b33_4_k_cu_21c8c4aa4cuda3std3__45__cpo4cendE
	.align		8
        /*0020*/ 	.dword	_ZN34_INTERNAL_7b7d6b33_4_k_cu_21c8c4aa4cuda3std3__45__cpo6rbeginE
	.align		8
        /*0028*/ 	.dword	_ZN34_INTERNAL_7b7d6b33_4_k_cu_21c8c4aa4cuda3std3__45__cpo4rendE
	.align		8
        /*0030*/ 	.dword	_ZN34_INTERNAL_7b7d6b33_4_k_cu_21c8c4aa4cuda3std3__45__cpo7crbeginE
	.align		8
        /*0038*/ 	.dword	_ZN34_INTERNAL_7b7d6b33_4_k_cu_21c8c4aa4cuda3std3__45__cpo5crendE
	.align		8
        /*0040*/ 	.dword	_ZN34_INTERNAL_7b7d6b33_4_k_cu_21c8c4aa4cuda3std3__436_GLOBAL__N__7b7d6b33_4_k_cu_21c8c4aa6ignoreE
	.align		8
        /*0048*/ 	.dword	_ZN34_INTERNAL_7b7d6b33_4_k_cu_21c8c4aa4cuda3std3__419piecewise_constructE
	.align		8
        /*0050*/ 	.dword	_ZN34_INTERNAL_7b7d6b33_4_k_cu_21c8c4aa4cuda3std3__48in_placeE
	.align		8
        /*0058*/ 	.dword	_ZN34_INTERNAL_7b7d6b33_4_k_cu_21c8c4aa4cuda3std3__420unreachable_sentinelE
	.align		8
        /*0060*/ 	.dword	_ZN34_INTERNAL_7b7d6b33_4_k_cu_21c8c4aa4cuda3std3__47nulloptE
	.align		8
        /*0068*/ 	.dword	_ZN34_INTERNAL_7b7d6b33_4_k_cu_21c8c4aa4cuda3std3__48unexpectE
	.align		8
        /*0070*/ 	.dword	_ZN34_INTERNAL_7b7d6b33_4_k_cu_21c8c4aa4cuda3std6ranges3__45__cpo4swapE
	.align		8
        /*0078*/ 	.dword	_ZN34_INTERNAL_7b7d6b33_4_k_cu_21c8c4aa4cuda3std6ranges3__45__cpo9iter_moveE
	.align		8
        /*0080*/ 	.dword	_ZN34_INTERNAL_7b7d6b33_4_k_cu_21c8c4aa4cuda3std6ranges3__45__cpo5beginE
	.align		8
        /*0088*/ 	.dword	_ZN34_INTERNAL_7b7d6b33_4_k_cu_21c8c4aa4cuda3std6ranges3__45__cpo3endE
	.align		8
        /*0090*/ 	.dword	_ZN34_INTERNAL_7b7d6b33_4_k_cu_21c8c4aa4cuda3std6ranges3__45__cpo6cbeginE
	.align		8
        /*0098*/ 	.dword	_ZN34_INTERNAL_7b7d6b33_4_k_cu_21c8c4aa4cuda3std6ranges3__45__cpo4cendE
	.align		8
        /*00a0*/ 	.dword	_ZN34_INTERNAL_7b7d6b33_4_k_cu_21c8c4aa4cuda3std6ranges3__45__cpo7advanceE
	.align		8
        /*00a8*/ 	.dword	_ZN34_INTERNAL_7b7d6b33_4_k_cu_21c8c4aa4cuda3std6ranges3__45__cpo9iter_swapE
	.align		8
        /*00b0*/ 	.dword	_ZN34_INTERNAL_7b7d6b33_4_k_cu_21c8c4aa4cuda3std6ranges3__45__cpo4nextE
	.align		8
        /*00b8*/ 	.dword	_ZN34_INTERNAL_7b7d6b33_4_k_cu_21c8c4aa4cuda3std6ranges3__45__cpo4prevE
	.align		8
        /*00c0*/ 	.dword	_ZN34_INTERNAL_7b7d6b33_4_k_cu_21c8c4aa4cuda3std6ranges3__45__cpo4dataE
	.align		8
        /*00c8*/ 	.dword	_ZN34_INTERNAL_7b7d6b33_4_k_cu_21c8c4aa4cuda3std6ranges3__45__cpo5cdataE
	.align		8
        /*00d0*/ 	.dword	_ZN34_INTERNAL_7b7d6b33_4_k_cu_21c8c4aa4cuda3std6ranges3__45__cpo4sizeE
	.align		8
        /*00d8*/ 	.dword	_ZN34_INTERNAL_7b7d6b33_4_k_cu_21c8c4aa4cuda3std6ranges3__45__cpo5ssizeE
	.align		8
        /*00e0*/ 	.dword	_ZN34_INTERNAL_7b7d6b33_4_k_cu_21c8c4aa4cuda3std6ranges3__45__cpo8distanceE
	.align		8
        /*00e8*/ 	.dword	_ZN34_INTERNAL_7b7d6b33_4_k_cu_21c8c4aa6thrust24THRUST_300001_SM_1000_NS8cuda_cub3parE
	.align		8
        /*00f0*/ 	.dword	_ZN34_INTERNAL_7b7d6b33_4_k_cu_21c8c4aa6thrust24THRUST_300001_SM_1000_NS8cuda_cub10par_nosyncE
	.align		8
        /*00f8*/ 	.dword	_ZN34_INTERNAL_7b7d6b33_4_k_cu_21c8c4aa6thrust24THRUST_300001_SM_1000_NS6system6detail10sequential3seqE
	.align		8
        /*0100*/ 	.dword	_ZN34_INTERNAL_7b7d6b33_4_k_cu_21c8c4aa6thrust24THRUST_300001_SM_1000_NS12placeholders2_1E
	.align		8
        /*0108*/ 	.dword	_ZN34_INTERNAL_7b7d6b33_4_k_cu_21c8c4aa6thrust24THRUST_300001_SM_1000_NS12placeholders2_2E
	.align		8
        /*0110*/ 	.dword	_ZN34_INTERNAL_7b7d6b33_4_k_cu_21c8c4aa6thrust24THRUST_300001_SM_1000_NS12placeholders2_3E
	.align		8
        /*0118*/ 	.dword	_ZN34_INTERNAL_7b7d6b33_4_k_cu_21c8c4aa6thrust24THRUST_300001_SM_1000_NS12placeholders2_4E
	.align		8
        /*0120*/ 	.dword	_ZN34_INTERNAL_7b7d6b33_4_k_cu_21c8c4aa6thrust24THRUST_300001_SM_1000_NS12placeholders2_5E
	.align		8
        /*0128*/ 	.dword	_ZN34_INTERNAL_7b7d6b33_4_k_cu_21c8c4aa6thrust24THRUST_300001_SM_1000_NS12placeholders2_6E
	.align		8
        /*0130*/ 	.dword	_ZN34_INTERNAL_7b7d6b33_4_k_cu_21c8c4aa6thrust24THRUST_300001_SM_1000_NS12placeholders2_7E
	.align		8
        /*0138*/ 	.dword	_ZN34_INTERNAL_7b7d6b33_4_k_cu_21c8c4aa6thrust24THRUST_300001_SM_1000_NS12placeholders2_8E
	.align		8
        /*0140*/ 	.dword	_ZN34_INTERNAL_7b7d6b33_4_k_cu_21c8c4aa6thrust24THRUST_300001_SM_1000_NS12placeholders2_9E
	.align		8
        /*0148*/ 	.dword	_ZN34_INTERNAL_7b7d6b33_4_k_cu_21c8c4aa6thrust24THRUST_300001_SM_1000_NS12placeholders3_10E
	.align		8
        /*0150*/ 	.dword	_ZN34_INTERNAL_7b7d6b33_4_k_cu_21c8c4aa6thrust24THRUST_300001_SM_1000_NS3seqE


//--------------------- .nv.constant2._ZN3cub18CUB_300001_SM_10006detail9transform16transform_kernelINS2_10policy_hubILb0EN4cuda3std3__45tupleIJN6thrust24THRUST_300001_SM_1000_NS6detail15normal_iteratorINSA_10device_ptrItEEEESF_EEEE10policy1000ElNS7_7bit_xorIiEESF_JPtSL_EEEvT0_iT1_T2_DpNS2_10kernel_argIT3_EE --------------------------
	.section	.nv.constant2._ZN3cub18CUB_300001_SM_10006detail9transform16transform_kernelINS2_10policy_hubILb0EN4cuda3std3__45tupleIJN6thrust24THRUST_300001_SM_1000_NS6detail15normal_iteratorINSA_10device_ptrItEEEESF_EEEE10policy1000ElNS7_7bit_xorIiEESF_JPtSL_EEEvT0_iT1_T2_DpNS2_10kernel_argIT3_EE,"a",@progbits
	.sectionflags	@""
	.align	4
.nv.constant2._ZN3cub18CUB_300001_SM_10006detail9transform16transform_kernelINS2_10policy_hubILb0EN4cuda3std3__45tupleIJN6thrust24THRUST_300001_SM_1000_NS6detail15normal_iteratorINSA_10device_ptrItEEEESF_EEEE10policy1000ElNS7_7bit_xorIiEESF_JPtSL_EEEvT0_iT1_T2_DpNS2_10kernel_argIT3_EE:
        /*0000*/ 	.byte	0x60, 0x16, 0x00, 0x00, 0x80, 0x07, 0x00, 0x00, 0xe0, 0x1f, 0x00, 0x00, 0xb0, 0x21, 0x00, 0x00
        /*0010*/ 	.byte	0xe0, 0x1f, 0x00, 0x00, 0xe0, 0x1f, 0x00, 0x00, 0xe0, 0x1f, 0x00, 0x00, 0x70, 0x30, 0x00, 0x00
        /*0020*/ 	.byte	0xe0, 0x1f, 0x00, 0x00, 0xb0, 0x50, 0x00, 0x00, 0xe0, 0x41, 0x00, 0x00, 0x50, 0x5a, 0x00, 0x00
        /*0030*/ 	.byte	0x20, 0x5c, 0x00, 0x00, 0x50, 0x5a, 0x00, 0x00, 0x50, 0x5a, 0x00, 0x00, 0x50, 0x5a, 0x00, 0x00
        /*0040*/ 	.byte	0xe0, 0x6a, 0x00, 0x00, 0x50, 0x5a, 0x00, 0x00


//--------------------- .nv.constant2._ZN3cub18CUB_300001_SM_10006detail9transform16transform_kernelINS2_10policy_hubILb0EN4cuda3std3__45tupleIJN6thrust24THRUST_300001_SM_1000_NS6detail15normal_iteratorINSA_10device_ptrItEEEESF_EEEE10policy1000EiNS7_7bit_xorIiEESF_JPtSL_EEEvT0_iT1_T2_DpNS2_10kernel_argIT3_EE --------------------------
	.section	.nv.constant2._ZN3cub18CUB_300001_SM_10006detail9transform16transform_kernelINS2_10policy_hubILb0EN4cuda3std3__45tupleIJN6thrust24THRUST_300001_SM_1000_NS6detail15normal_iteratorINSA_10device_ptrItEEEESF_EEEE10policy1000EiNS7_7bit_xorIiEESF_JPtSL_EEEvT0_iT1_T2_DpNS2_10kernel_argIT3_EE,"a",@progbits
	.sectionflags	@""
	.align	4
.nv.constant2._ZN3cub18CUB_300001_SM_10006detail9transform16transform_kernelINS2_10policy_hubILb0EN4cuda3std3__45tupleIJN6thrust24THRUST_300001_SM_1000_NS6detail15normal_iteratorINSA_10device_ptrItEEEESF_EEEE10policy1000EiNS7_7bit_xorIiEESF_JPtSL_EEEvT0_iT1_T2_DpNS2_10kernel_argIT3_EE:
        /*0000*/ 	.byte	0x70, 0x14, 0x00, 0x00, 0xb0, 0x06, 0x00, 0x00, 0x10, 0x1e, 0x00, 0x00, 0xd0, 0x1f, 0x00, 0x00
        /*0010*/ 	.byte	0x10, 0x1e, 0x00, 0x00, 0x10, 0x1e, 0x00, 0x00, 0x10, 0x1e, 0x00, 0x00, 0x70, 0x2d, 0x00, 0x00
        /*0020*/ 	.byte	0x10, 0x1e, 0x00, 0x00, 0xb0, 0x4b, 0x00, 0x00, 0x80, 0x3d, 0x00, 0x00, 0xf0, 0x54, 0x00, 0x00
        /*0030*/ 	.byte	0xb0, 0x56, 0x00, 0x00, 0xf0, 0x54, 0x00, 0x00, 0xf0, 0x54, 0x00, 0x00, 0xf0, 0x54, 0x00, 0x00
        /*0040*/ 	.byte	0xe0, 0x64, 0x00, 0x00, 0xf0, 0x54, 0x00, 0x00


//--------------------- .text._ZN3cub18CUB_300001_SM_10006detail9transform16transform_kernelINS2_10policy_hubILb0EN4cuda3std3__45tupleIJN6thrust24THRUST_300001_SM_1000_NS6detail15normal_iteratorINSA_10device_ptrItEEEESF_EEEE10policy1000ElNS7_7bit_xorIiEESF_JPtSL_EEEvT0_iT1_T2_DpNS2_10kernel_argIT3_EE --------------------------
	.section	.text._ZN3cub18CUB_300001_SM_10006detail9transform16transform_kernelINS2_10policy_hubILb0EN4cuda3std3__45tupleIJN6thrust24THRUST_300001_SM_1000_NS6detail15normal_iteratorINSA_10device_ptrItEEEESF_EEEE10policy1000ElNS7_7bit_xorIiEESF_JPtSL_EEEvT0_iT1_T2_DpNS2_10kernel_argIT3_EE,"ax",@progbits
	.align	128
        .global         _ZN3cub18CUB_300001_SM_10006detail9transform16transform_kernelINS2_10policy_hubILb0EN4cuda3std3__45tupleIJN6thrust24THRUST_300001_SM_1000_NS6detail15normal_iteratorINSA_10device_ptrItEEEESF_EEEE10policy1000ElNS7_7bit_xorIiEESF_JPtSL_EEEvT0_iT1_T2_DpNS2_10kernel_argIT3_EE
        .type           _ZN3cub18CUB_300001_SM_10006detail9transform16transform_kernelINS2_10policy_hubILb0EN4cuda3std3__45tupleIJN6thrust24THRUST_300001_SM_1000_NS6detail15normal_iteratorINSA_10device_ptrItEEEESF_EEEE10policy1000ElNS7_7bit_xorIiEESF_JPtSL_EEEvT0_iT1_T2_DpNS2_10kernel_argIT3_EE,@function
        .size           _ZN3cub18CUB_300001_SM_10006detail9transform16transform_kernelINS2_10policy_hubILb0EN4cuda3std3__45tupleIJN6thrust24THRUST_300001_SM_1000_NS6detail15normal_iteratorINSA_10device_ptrItEEEESF_EEEE10policy1000ElNS7_7bit_xorIiEESF_JPtSL_EEEvT0_iT1_T2_DpNS2_10kernel_argIT3_EE,(.L_x_282 - _ZN3cub18CUB_300001_SM_10006detail9transform16transform_kernelINS2_10policy_hubILb0EN4cuda3std3__45tupleIJN6thrust24THRUST_300001_SM_1000_NS6detail15normal_iteratorINSA_10device_ptrItEEEESF_EEEE10policy1000ElNS7_7bit_xorIiEESF_JPtSL_EEEvT0_iT1_T2_DpNS2_10kernel_argIT3_EE)
        .other          _ZN3cub18CUB_300001_SM_10006detail9transform16transform_kernelINS2_10policy_hubILb0EN4cuda3std3__45tupleIJN6thrust24THRUST_300001_SM_1000_NS6detail15normal_iteratorINSA_10device_ptrItEEEESF_EEEE10policy1000ElNS7_7bit_xorIiEESF_JPtSL_EEEvT0_iT1_T2_DpNS2_10kernel_argIT3_EE,@"STO_CUDA_ENTRY STV_DEFAULT"
_ZN3cub18CUB_300001_SM_10006detail9transform16transform_kernelINS2_10policy_hubILb0EN4cuda3std3__45tupleIJN6thrust24THRUST_300001_SM_1000_NS6detail15normal_iteratorINSA_10device_ptrItEEEESF_EEEE10policy1000ElNS7_7bit_xorIiEESF_JPtSL_EEEvT0_iT1_T2_DpNS2_10kernel_argIT3_EE:
.text._ZN3cub18CUB_300001_SM_10006detail9transform16transform_kernelINS2_10policy_hubILb0EN4cuda3std3__45tupleIJN6thrust24THRUST_300001_SM_1000_NS6detail15normal_iteratorINSA_10device_ptrItEEEESF_EEEE10policy1000ElNS7_7bit_xorIiEESF_JPtSL_EEEvT0_iT1_T2_DpNS2_10kernel_argIT3_EE:
[----:B------:R-:W-:Y:S01]  /*0000*/  LDC R1, c[0x0][0x37c] ;  /* 0x0000df00ff017b82 */ /* 0x000fe20000000800 */
[----:B------:R-:W1:Y:S07]  /*0010*/  LDCU UR25, c[0x0][0x388] ;  /* 0x00007100ff1977ac */ /* 0x000e6e0008000800 */
[----:B------:R-:W2:Y:S01]  /*0020*/  S2UR UR9, SR_CTAID.X ;  /* 0x00000000000979c3 */ /* 0x000ea20000002500 */
[----:B------:R-:W3:Y:S01]  /*0030*/  LDCU.64 UR4, c[0x0][0x380] ;  /* 0x00007000ff0477ac */ /* 0x000ee20008000a00 */
[----:B------:R-:W4:Y:S01]  /*0040*/  LDCU UR10, c[0x0][0x370] ;  /* 0x00006e00ff0a77ac */ /* 0x000f220008000800 */
[----:B------:R-:W2:Y:S01]  /*0050*/  LDCU.64 UR22, c[0x0][0x358] ;  /* 0x00006b00ff1677ac */ /* 0x000ea20008000a00 */
[----:B-1----:R-:W-:-:S04]  /*0060*/  USHF.L.U32 UR24, UR25, 0x7, URZ ;  /* 0x0000000719187899 */ /* 0x002fc800080006ff */
[----:B------:R-:W-:Y:S02]  /*0070*/  USHF.R.S32.HI UR11, URZ, 0x1f, UR24 ;  /* 0x0000001fff0b7899 */ /* 0x000fe40008011418 */
[----:B--2---:R-:W-:Y:S02]  /*0080*/  UIMAD.WIDE.U32 UR20, UR24, UR9, URZ ;  /* 0x00000009181472a5 */ /* 0x004fe4000f8e00ff */
[----:B------:R-:W-:Y:S02]  /*0090*/  UIMAD UR6, UR11, UR9, URZ ;  /* 0x000000090b0672a4 */ /* 0x000fe4000f8e02ff */
[----:B---3--:R-:W-:Y:S02]  /*00a0*/  UIADD3 UR7, UP0, UPT, -UR20, UR4, URZ ;  /* 0x0000000414077290 */ /* 0x008fe4000ff1e1ff */
[----:B------:R-:W-:Y:S02]  /*00b0*/  UIADD3 UR6, UPT, UPT, UR21, UR6, URZ ;  /* 0x0000000615067290 */ /* 0x000fe4000fffe0ff */
[----:B------:R-:W-:-:S02]  /*00c0*/  UIADD3 UR8, UPT, UPT, UR9, 0x2, URZ ;  /* 0x0000000209087890 */ /* 0x000fc4000fffe0ff */
[----:B------:R-:W-:Y:S02]  /*00d0*/  UIADD3.X UR4, UPT, UPT, ~UR6, UR5, URZ, UP0, !UPT ;  /* 0x0000000506047290 */ /* 0x000fe400087fe5ff */
[----:B----4-:R-:W-:Y:S02]  /*00e0*/  UISETP.GE.U32.AND UP0, UPT, UR8, UR10, UPT ;  /* 0x0000000a0800728c */ /* 0x010fe4000bf06070 */
[----:B------:R-:W-:Y:S02]  /*00f0*/  UISETP.LT.U32.AND UP1, UPT, UR7, UR24, UPT ;  /* 0x000000180700728c */ /* 0x000fe4000bf21070 */
[----:B------:R-:W-:Y:S02]  /*0100*/  UISETP.EQ.OR UP0, UPT, UR9, URZ, UP0 ;  /* 0x000000ff0900728c */ /* 0x000fe40008702670 */
[----:B------:R-:W-:-:S04]  /*0110*/  UISETP.LT.AND.EX UP1, UPT, UR4, UR11, UPT, UP1 ;  /* 0x0000000b0400728c */ /* 0x000fc8000bf21310 */
[----:B------:R-:W-:-:S03]  /*0120*/  USEL UR7, UR7, UR24, UP1 ;  /* 0x0000001807077287 */ /* 0x000fc60008800000 */
[----:B------:R-:W-:Y:S09]  /*0130*/  BRA.U UP0, `(.L_x_0) ;  /* 0x0000000100e47547 */ /* 0x000ff2000b800000 */
[----:B------:R-:W1:Y:S01]  /*0140*/  S2R R0, SR_TID.X ;  /* 0x0000000000007919 */ /* 0x000e620000002100 */
[----:B------:R-:W-:Y:S01]  /*0150*/  ELECT P0, URZ, PT ;  /* 0x0000000000ff782f */ /* 0x000fe20003800000 */
[----:B------:R-:W-:Y:S03]  /*0160*/  BSSY.RECONVERGENT B0, `(.L_x_1) ;  /* 0x000002e000007945 */ /* 0x000fe60003800200 */
[----:B-1----:R-:W-:-:S13]  /*0170*/  ISETP.GT.U32.OR P0, PT, R0, 0x1f, !P0 ;  /* 0x0000001f0000780c */ /* 0x002fda0004704470 */
[----:B------:R-:W-:Y:S05]  /*0180*/  @P0 BRA `(.L_x_2) ;  /* 0x0000000000ac0947 */ /* 0x000fea0003800000 */
[----:B------:R-:W1:Y:S01]  /*0190*/  S2UR UR19, SR_CgaCtaId ;  /* 0x00000000001379c3 */ /* 0x000e620000008800 */
[----:B------:R-:W2:Y:S01]  /*01a0*/  LDCU UR16, c[0x0][0x3a0] ;  /* 0x00007400ff1077ac */ /* 0x000ea20008000800 */
[----:B------:R-:W3:Y:S01]  /*01b0*/  LDCU UR18, c[0x0][0x3b0] ;  /* 0x00007600ff1277ac */ /* 0x000ee20008000800 */
[----:B------:R-:W-:Y:S01]  /*01c0*/  ULEA UR15, UR25, 0xf, 0x8 ;  /* 0x0000000f190f7891 */ /* 0x000fe2000f8e40ff */
[----:B------:R-:W-:Y:S01]  /*01d0*/  UMOV UR14, 0x400 ;  /* 0x00000400000e7882 */ /* 0x000fe20000000000 */
[----:B------:R-:W-:Y:S01]  /*01e0*/  UMOV UR10, 0x1 ;  /* 0x00000001000a7882 */ /* 0x000fe20000000000 */
[----:B------:R-:W4:Y:S01]  /*01f0*/  LDCU.64 UR4, c[0x0][0x398] ;  /* 0x00007300ff0477ac */ /* 0x000f220008000a00 */
[----:B------:R-:W-:-:S04]  /*0200*/  UIADD3 UR10, UPT, UPT, -UR10, 0x100000, URZ ;  /* 0x001000000a0a7890 */ /* 0x000fc8000fffe1ff */
[----:B------:R-:W-:Y:S02]  /*0210*/  USHF.L.U32 UR11, UR10, 0xb, URZ ;  /* 0x0000000b0a0b7899 */ /* 0x000fe400080006ff */
[----:B------:R-:W-:Y:S02]  /*0220*/  USHF.L.U32 UR10, UR10, 0x1, URZ ;  /* 0x000000010a0a7899 */ /* 0x000fe400080006ff */
[----:B--2---:R-:W-:Y:S01]  /*0230*/  UIADD3 UR16, UPT, UPT, UR15, UR16, URZ ;  /* 0x000000100f107290 */ /* 0x004fe2000fffe0ff */
[----:B------:R-:W2:Y:S01]  /*0240*/  LDCU.64 UR12, c[0x0][0x3a8] ;  /* 0x00007500ff0c77ac */ /* 0x000ea20008000a00 */
[----:B---3--:R-:W-:Y:S02]  /*0250*/  UIADD3 UR18, UPT, UPT, UR15, UR18, URZ ;  /* 0x000000120f127290 */ /* 0x008fe4000fffe0ff */
[----:B-1----:R-:W-:Y:S02]  /*0260*/  ULEA UR15, UR19, UR14, 0x18 ;  /* 0x0000000e130f7291 */ /* 0x002fe4000f8ec0ff */
[----:B------:R-:W-:-:S02]  /*0270*/  USHF.L.U64.HI UR9, UR20, 0x1, UR6 ;  /* 0x0000000114097899 */ /* 0x000fc40008010206 */
[----:B------:R-:W-:Y:S02]  /*0280*/  USHF.L.U32 UR8, UR20, 0x1, URZ ;  /* 0x0000000114087899 */ /* 0x000fe400080006ff */
[----:B------:R-:W-:Y:S02]  /*0290*/  UIADD3 UR17, UPT, UPT, UR14, 0x80, URZ ;  /* 0x000000800e117890 */ /* 0x000fe4000fffe0ff */
[----:B------:R-:W-:Y:S02]  /*02a0*/  ULOP3.LUT UR16, UR16, 0xfffffff0, URZ, 0xc0, !UPT ;  /* 0xfffffff010107892 */ /* 0x000fe4000f8ec0ff */
[----:B------:R-:W-:Y:S01]  /*02b0*/  ULOP3.LUT UR18, UR18, 0xfffffff0, URZ, 0xc0, !UPT ;  /* 0xfffffff012127892 */ /* 0x000fe2000f8ec0ff */
[----:B------:R-:W1:Y:S02]  /*02c0*/  FENCE.VIEW.ASYNC.S ;  /* 0x00000000000073c6 */ /* 0x000e640000000000 */
[----:B-1----:R1:W3:Y:S02]  /*02d0*/  SYNCS.EXCH.64 URZ, [UR15], UR10 ;  /* 0x0000000a0fff75b2 */ /* 0x0022e40008000100 */
[----:B------:R-:W-:Y:S01]  /*02e0*/  @!PT LDS RZ, [RZ] ;  /* 0x00000000fffff984 */ /* 0x000fe20000000800 */
[----:B------:R-:W-:Y:S01]  /*02f0*/  @!PT LDS RZ, [RZ] ;  /* 0x00000000fffff984 */ /* 0x000fe20000000800 */
[----:B------:R-:W-:Y:S01]  /*0300*/  @!PT LDS RZ, [RZ] ;  /* 0x00000000fffff984 */ /* 0x000fe20000000800 */
[----:B------:R-:W-:Y:S01]  /*0310*/  @!PT LDS RZ, [RZ] ;  /* 0x00000000fffff984 */ /* 0x000fe20000000800 */
[----:B---3--:R3:W-:Y:S06]  /*0320*/  MEMBAR.ALL.CTA ;  /* 0x0000000000007992 */ /* 0x0087ec0000008000 */
[----:B---3--:R-:W3:Y:S01]  /*0330*/  FENCE.VIEW.ASYNC.S ;  /* 0x00000000000073c6 */ /* 0x008ee20000000000 */
[----:B----4-:R-:W-:-:S02]  /*0340*/  UIADD3.64 UR4, UPT, UPT, UR8, UR4, URZ ;  /* 0x0000000408047297 */ /* 0x010fc4000fffe0ff */
[----:B------:R-:W-:Y:S02]  /*0350*/  ULEA UR14, UR19, UR17, 0x18 ;  /* 0x00000011130e7291 */ /* 0x000fe4000f8ec0ff */
[----:B--2---:R-:W-:Y:S02]  /*0360*/  UIADD3.64 UR8, UPT, UPT, UR8, UR12, URZ ;  /* 0x0000000c08087297 */ /* 0x004fe4000fffe0ff */
[----:B------:R-:W-:Y:S02]  /*0370*/  USHF.R.U32.HI UR12, URZ, 0x4, UR16 ;  /* 0x00000004ff0c7899 */ /* 0x000fe40008011610 */
[----:B------:R-:W-:Y:S02]  /*0380*/  UIADD3 UR16, UPT, UPT, UR16, UR18, URZ ;  /* 0x0000001210107290 */ /* 0x000fe4000fffe0ff */
[----:B------:R-:W-:Y:S02]  /*0390*/  ULEA UR13, UR25, UR14, 0x8 ;  /* 0x0000000e190d7291 */ /* 0x000fe4000f8e40ff */
[----:B------:R-:W-:-:S02]  /*03a0*/  USHF.R.U32.HI UR18, URZ, 0x4, UR18 ;  /* 0x00000004ff127899 */ /* 0x000fc40008011612 */
[----:B------:R-:W-:Y:S01]  /*03b0*/  UPRMT UR12, UR12, 0x5410, URZ ;  /* 0x000054100c0c7896 */ /* 0x000fe200080000ff */
[----:B------:R-:W-:Y:S01]  /*03c0*/  IMAD.U32 R0, RZ, RZ, UR16 ;  /* 0x00000010ff007e24 */ /* 0x000fe2000f8e00ff */
[----:B------:R-:W-:Y:S02]  /*03d0*/  UIADD3 UR26, UPT, UPT, UR13, 0x80, URZ ;  /* 0x000000800d1a7890 */ /* 0x000fe4000fffe0ff */
[----:B------:R-:W-:Y:S01]  /*03e0*/  UPRMT UR18, UR18, 0x5410, URZ ;  /* 0x0000541012127896 */ /* 0x000fe200080000ff */
[----:B------:R-:W-:-:S04]  /*03f0*/  UMOV UR27, UR15 ;  /* 0x0000000f001b7c82 */ /* 0x000fc80008000000 */
[----:B---3--:R1:W-:Y:S04]  /*0400*/  UBLKCP.S.G [UR14], [UR4], UR12 ;  /* 0x0000000e040073ba */ /* 0x0083e8000800020c */
[----:B------:R1:W-:Y:S01]  /*0410*/  UBLKCP.S.G [UR26], [UR8], UR18 ;  /* 0x0000001a080073ba */ /* 0x0003e20008000212 */
[----:B------:R1:W-:Y:S01]  /*0420*/  SYNCS.ARRIVE.TRANS64 RZ, [UR15], R0 ;  /* 0x00000000ffff79a7 */ /* 0x0003e2000800000f */
[----:B------:R-:W-:Y:S01]  /*0430*/  NOP ;  /* 0x0000000000007918 */ /* 0x000fe20000000000 */
.L_x_2:
[----:B-1----:R-:W-:Y:S05]  /*0440*/  BSYNC.RECONVERGENT B0 ;  /* 0x0000000000007941 */ /* 0x002fea0003800200 */
.L_x_1:
[----:B------:R-:W1:Y:S08]  /*0450*/  S2UR UR5, SR_CgaCtaId ;  /* 0x00000000000579c3 */ /* 0x000e700000008800 */
[----:B------:R-:W-:Y:S01]  /*0460*/  BAR.SYNC.DEFER_BLOCKING 0x0 ;  /* 0x0000000000007b1d */ /* 0x000fe20000010000 */
[----:B------:R-:W-:-:S05]  /*0470*/  SHF.L.U32 R0, RZ, 0x1f, RZ ;  /* 0x0000001fff007819 */ /* 0x000fca00000006ff */
[----:B------:R-:W-:Y:S02]  /*0480*/  UMOV UR4, 0x400 ;  /* 0x0000040000047882 */ /* 0x000fe40000000000 */
[----:B-1----:R-:W-:-:S12]  /*0490*/  ULEA UR4, UR5, UR4, 0x18 ;  /* 0x0000000405047291 */ /* 0x002fd8000f8ec0ff */
.L_x_3:
[----:B------:R-:W1:Y:S02]  /*04a0*/  SYNCS.PHASECHK.TRANS64.TRYWAIT P0, [UR4], R0 ;  /* 0x00000000ff0075a7 */ /* 0x000e640008001104 */
[----:B-1----:R-:W-:Y:S05]  /*04b0*/  @!P0 BRA `(.L_x_3) ;  /* 0xfffffffc00f88947 */ /* 0x002fea000383ffff */
[----:B------:R-:W-:Y:S05]  /*04c0*/  BRA `(.L_x_4) ;  /* 0x00000074003c7947 */ /* 0x000fea0003800000 */
.L_x_0:
[----:B------:R-:W1:Y:S01]  /*04d0*/  S2UR UR5, SR_CgaCtaId ;  /* 0x00000000000579c3 */ /* 0x000e620000008800 */
[----:B------:R-:W2:Y:S01]  /*04e0*/  LDCU UR18, c[0x0][0x3a0] ;  /* 0x00007400ff1277ac */ /* 0x000ea20008000800 */
[----:B------:R-:W-:Y:S01]  /*04f0*/  BSSY.RECONVERGENT B0, `(.L_x_5) ;  /* 0x00003a1000007945 */ /* 0x000fe20003800200 */
[----:B------:R-:W3:Y:S05]  /*0500*/  LDCU.64 UR12, c[0x0][0x398] ;  /* 0x00007300ff0c77ac */ /* 0x000eea0008000a00 */
[----:B------:R-:W4:Y:S01]  /*0510*/  S2UR UR8, SR_SWINHI ;  /* 0x00000000000879c3 */ /* 0x000f220000002f00 */
[----:B------:R-:W-:Y:S01]  /*0520*/  UMOV UR4, 0x400 ;  /* 0x0000040000047882 */ /* 0x000fe20000000000 */
[----:B------:R-:W-:-:S02]  /*0530*/  USHF.L.U32 UR19, UR20, 0x1, URZ ;  /* 0x0000000114137899 */ /* 0x000fc400080006ff */
[----:B------:R-:W-:Y:S02]  /*0540*/  UIADD3 UR4, UPT, UPT, UR4, 0x80, URZ ;  /* 0x0000008004047890 */ /* 0x000fe4000fffe0ff */
[----:B------:R-:W-:Y:S02]  /*0550*/  USHF.L.U32 UR9, UR7, 0x1, URZ ;  /* 0x0000000107097899 */ /* 0x000fe400080006ff */
[----:B------:R-:W-:Y:S02]  /*0560*/  USHF.L.U64.HI UR16, UR20, 0x1, UR6 ;  /* 0x0000000114107899 */ /* 0x000fe40008010206 */
[----:B--2---:R-:W-:Y:S02]  /*0570*/  USHF.R.S32.HI UR15, URZ, 0x1f, UR18 ;  /* 0x0000001fff0f7899 */ /* 0x004fe40008011412 */
[----:B---3--:R-:W-:Y:S02]  /*0580*/  UIADD3 UR10, UPT, UPT, UR19, UR12, UR18 ;  /* 0x0000000c130a7290 */ /* 0x008fe4000fffe012 */
[----:B-1----:R-:W-:-:S07]  /*0590*/  ULEA UR14, UR5, UR4, 0x18 ;  /* 0x00000004050e7291 */ /* 0x002fce000f8ec0ff */
[----:B------:R-:W-:Y:S01]  /*05a0*/  UMOV UR4, UR14 ;  /* 0x0000000e00047c82 */ /* 0x000fe20008000000 */
[----:B----4-:R-:W-:Y:S01]  /*05b0*/  UMOV UR5, UR8 ;  /* 0x0000000800057c82 */ /* 0x010fe20008000000 */
[----:B------:R-:W-:Y:S02]  /*05c0*/  USHF.R.S32.HI UR8, URZ, 0x1f, UR9 ;  /* 0x0000001fff087899 */ /* 0x000fe40008011409 */
[----:B------:R-:W-:-:S04]  /*05d0*/  UIADD3 UR4, UPT, UPT, UR4, UR18, URZ ;  /* 0x0000001204047290 */ /* 0x000fc8000fffe0ff */
[----:B------:R-:W-:-:S04]  /*05e0*/  ULOP3.LUT UR4, UR10, UR4, URZ, 0x3c, !UPT ;  /* 0x000000040a047292 */ /* 0x000fc8000f8e3cff */
[----:B------:R-:W-:Y:S02]  /*05f0*/  ULOP3.LUT UR5, UR4, 0x8, URZ, 0xc0, !UPT ;  /* 0x0000000804057892 */ /* 0x000fe4000f8ec0ff */
[----:B------:R-:W-:Y:S01]  /*0600*/  IMAD.U32 R0, RZ, RZ, UR4 ;  /* 0x00000004ff007e24 */ /* 0x000fe2000f8e00ff */
[----:B------:R-:W-:Y:S01]  /*0610*/  UMOV UR4, URZ ;  /* 0x000000ff00047c82 */ /* 0x000fe20008000000 */
[----:B------:R-:W-:-:S03]  /*0620*/  UIADD3 UR5, UPT, UPT, -UR5, 0x10, URZ ;  /* 0x0000001005057890 */ /* 0x000fc6000fffe1ff */
[----:B------:R-:W-:-:S03]  /*0630*/  R2P PR, R0, 0x6 ;  /* 0x0000000600007804 */ /* 0x000fc60000000000 */
[----:B------:R-:W-:Y:S01]  /*0640*/  IMAD.U32 R0, RZ, RZ, UR5 ;  /* 0x00000005ff007e24 */ /* 0x000fe2000f8e00ff */
[----:B------:R-:W-:-:S04]  /*0650*/  UIADD3 UR5, UP0, UPT, UR18, UR12, URZ ;  /* 0x0000000c12057290 */ /* 0x000fc8000ff1e0ff */
[----:B------:R-:W-:Y:S01]  /*0660*/  SEL R0, R0, 0x4, !P2 ;  /* 0x0000000400007807 */ /* 0x000fe20005000000 */
[----:B------:R-:W-:Y:S02]  /*0670*/  UIADD3.X UR11, UPT, UPT, UR15, UR13, URZ, UP0, !UPT ;  /* 0x0000000d0f0b7290 */ /* 0x000fe400087fe4ff */
[----:B------:R-:W-:Y:S01]  /*0680*/  UIADD3 UR12, UP0, UPT, UR5, UR19, URZ ;  /* 0x00000013050c7290 */ /* 0x000fe2000ff1e0ff */
[----:B------:R-:W-:-:S03]  /*0690*/  SEL R0, R0, 0x2, !P1 ;  /* 0x0000000200007807 */ /* 0x000fc60004800000 */
[----:B------:R-:W-:Y:S01]  /*06a0*/  UIADD3.X UR17, UPT, UPT, UR11, UR16, URZ, UP0, !UPT ;  /* 0x000000100b117290 */ /* 0x000fe200087fe4ff */
[C---:B------:R-:W-:Y:S01]  /*06b0*/  ISETP.LE.U32.AND P0, PT, R0.reuse, UR9, PT ;  /* 0x0000000900007c0c */ /* 0x040fe2000bf03070 */
[----:B------:R-:W-:-:S05]  /*06c0*/  VIADD R0, R0, 0xfffffffe ;  /* 0xfffffffe00007836 */ /* 0x000fca0000000000 */
[----:B------:R-:W-:-:S04]  /*06d0*/  SEL R0, R0, RZ, P0 ;  /* 0x000000ff00007207 */ /* 0x000fc80000000000 */
[----:B------:R-:W-:-:S04]  /*06e0*/  SHF.L.W.U32.HI R0, R0, 0x1f, R0 ;  /* 0x0000001f00007819 */ /* 0x000fc80000010e00 */
[----:B------:R-:W-:-:S13]  /*06f0*/  ISETP.GT.AND P0, PT, R0, 0x2, PT ;  /* 0x000000020000780c */ /* 0x000fda0003f04270 */
[----:B------:R-:W-:Y:S05]  /*0700*/  @P0 BRA `(.L_x_6) ;  /* 0x00000018001c0947 */ /* 0x000fea0003800000 */
[----:B------:R-:W-:Y:S01]  /*0710*/  VIMNMX.U32 R0, PT, PT, R0, 0x2, PT ;  /* 0x0000000200007848 */ /* 0x000fe20003fe0000 */
[----:B------:R-:W-:Y:S02]  /*0720*/  IMAD.U32 R5, RZ, RZ, UR5 ;  /* 0x00000005ff057e24 */ /* 0x000fe4000f8e00ff */
[----:B------:R-:W-:Y:S02]  /*0730*/  IMAD.U32 R6, RZ, RZ, UR11 ;  /* 0x0000000bff067e24 */ /* 0x000fe4000f8e00ff */
[----:B------:R-:W-:-:S04]  /*0740*/  IMAD.SHL.U32 R0, R0, 0x4, RZ ;  /* 0x0000000400007824 */ /* 0x000fc800078e00ff */
[----:B------:R-:W1:Y:S02]  /*0750*/  LDC R2, c[0x2][R0] ;  /* 0x0080000000027b82 */ /* 0x000e640000000800 */
[----:B-1----:R-:W-:-:S04]  /*0760*/  SHF.R.S32.HI R3, RZ, 0x1f, R2 ;  /* 0x0000001fff037819 */ /* 0x002fc80000011402 */
.L_x_238:
[----:B------:R-:W-:Y:S05]  /*0770*/  BRX R2 -0x780                                                                                                                                                                                                                                                                                         (*"BRANCH_TARGETS .L_x_239,.L_x_240,.L_x_241"*) ;  /* 0xfffffff802207949 */ /* 0x000fea000383ffff */
.L_x_240:
[----:B------:R-:W1:Y:S01]  /*0780*/  S2R R20, SR_TID.Y ;  /* 0x0000000000147919 */ /* 0x000e620000002200 */
[----:B------:R-:W2:Y:S01]  /*0790*/  LDCU UR13, c[0x0][0x360] ;  /* 0x00006c00ff0d77ac */ /* 0x000ea20008000800 */
[----:B------:R-:W-:Y:S01]  /*07a0*/  BSSY.RECONVERGENT B1, `(.L_x_7) ;  /* 0x000001c000017945 */ /* 0x000fe20003800200 */
[----:B------:R-:W1:Y:S01]  /*07b0*/  S2R R8, SR_TID.Z ;  /* 0x0000000000087919 */ /* 0x000e620000002300 */
[----:B------:R-:W2:Y:S01]  /*07c0*/  LDCU UR16, c[0x0][0x364] ;  /* 0x00006c80ff1077ac */ /* 0x000ea20008000800 */
[----:B------:R-:W3:Y:S01]  /*07d0*/  LDC R7, c[0x0][0x368] ;  /* 0x0000da00ff077b82 */ /* 0x000ee20000000800 */
[----:B------:R-:W4:Y:S01]  /*07e0*/  S2R R5, SR_TID.X ;  /* 0x0000000000057919 */ /* 0x000f220000002100 */
[----:B------:R-:W-:-:S04]  /*07f0*/  UIADD3 UR10, UPT, UPT, -UR10, URZ, URZ ;  /* 0x000000ff0a0a7290 */ /* 0x000fc8000fffe1ff */
[----:B------:R-:W-:Y:S02]  /*0800*/  ULOP3.LUT UR10, UR10, 0x3, URZ, 0xc0, !UPT ;  /* 0x000000030a0a7892 */ /* 0x000fe4000f8ec0ff */
[----:B--2---:R-:W-:-:S06]  /*0810*/  UIMAD UR5, UR13, UR16, URZ ;  /* 0x000000100d0572a4 */ /* 0x004fcc000f8e02ff */
[----:B---3--:R-:W-:Y:S02]  /*0820*/  IMAD R2, R7, UR5, RZ ;  /* 0x0000000507027c24 */ /* 0x008fe4000f8e02ff */
[----:B-1----:R-:W-:-:S04]  /*0830*/  IMAD R10, R8, UR16, R20 ;  /* 0x00000010080a7c24 */ /* 0x002fc8000f8e0214 */
[----:B------:R-:W-:-:S04]  /*0840*/  IMAD R10, R10, UR13, RZ ;  /* 0x0000000d0a0a7c24 */ /* 0x000fc8000f8e02ff */
[----:B----4-:R-:W-:-:S05]  /*0850*/  IMAD.IADD R9, R10, 0x1, R5 ;  /* 0x000000010a097824 */ /* 0x010fca00078e0205 */
[----:B------:R-:W-:-:S13]  /*0860*/  ISETP.GE.U32.AND P0, PT, R9, UR10, PT ;  /* 0x0000000a09007c0c */ /* 0x000fda000bf06070 */
[----:B------:R-:W-:Y:S05]  /*0870*/  @P0 BRA `(.L_x_8) ;  /* 0x0000000000380947 */ /* 0x000fea0003800000 */
[----:B------:R-:W-:Y:S01]  /*0880*/  IADD3 R0, PT, PT, R10, UR18, R5 ;  /* 0x000000120a007c10 */ /* 0x000fe2000fffe005 */
[----:B------:R-:W-:Y:S02]  /*0890*/  IMAD.MOV.U32 R11, RZ, RZ, R9 ;  /* 0x000000ffff0b7224 */ /* 0x000fe400078e0009 */
[----:B------:R-:W-:Y:S02]  /*08a0*/  IMAD.MOV.U32 R4, RZ, RZ, RZ ;  /* 0x000000ffff047224 */ /* 0x000fe400078e00ff */
[----:B------:R-:W-:-:S07]  /*08b0*/  VIADD R3, R0, UR14 ;  /* 0x0000000e00037c36 */ /* 0x000fce0008000000 */
.L_x_9:
[----:B------:R-:W-:-:S04]  /*08c0*/  IADD3 R12, P0, PT, R11, UR12, RZ ;  /* 0x0000000c0b0c7c10 */ /* 0x000fc8000ff1e0ff */
[----:B------:R-:W-:-:S05]  /*08d0*/  IADD3.X R13, PT, PT, R4, UR17, RZ, P0, !PT ;  /* 0x00000011040d7c10 */ /* 0x000fca00087fe4ff */
[----:B------:R-:W2:Y:S01]  /*08e0*/  LDG.E.U8 R12, desc[UR22][R12.64] ;  /* 0x000000160c0c7981 */ /* 0x000ea2000c1e1100 */
[----:B------:R-:W-:-:S04]  /*08f0*/  IADD3 R11, P1, PT, R2, R11, RZ ;  /* 0x0000000b020b7210 */ /* 0x000fc80007f3e0ff */
[----:B------:R-:W-:Y:S01]  /*0900*/  ISETP.GE.U32.AND P0, PT, R11, UR10, PT ;  /* 0x0000000a0b007c0c */ /* 0x000fe2000bf06070 */
[----:B------:R-:W-:-:S05]  /*0910*/  IMAD.X R4, RZ, RZ, R4, P1 ;  /* 0x000000ffff047224 */ /* 0x000fca00008e0604 */
[----:B------:R-:W-:Y:S01]  /*0920*/  ISETP.GE.U32.AND.EX P0, PT, R4, RZ, PT, P0 ;  /* 0x000000ff0400720c */ /* 0x000fe20003f06100 */
[----:B--2---:R1:W-:Y:S02]  /*0930*/  STS.U8 [R3], R12 ;  /* 0x0000000c03007388 */ /* 0x0043e40000000000 */
[----:B-1----:R-:W-:-:S10]  /*0940*/  IMAD.IADD R3, R2, 0x1, R3 ;  /* 0x0000000102037824 */ /* 0x002fd400078e0203 */
[----:B------:R-:W-:Y:S05]  /*0950*/  @!P0 BRA `(.L_x_9) ;  /* 0xfffffffc00d88947 */ /* 0x000fea000383ffff */
.L_x_8:
[----:B------:R-:W-:Y:S05]  /*0960*/  BSYNC.RECONVERGENT B1 ;  /* 0x0000000000017941 */ /* 0x000fea0003800200 */
.L_x_7:
[----:B------:R-:W-:Y:S01]  /*0970*/  UIADD3 UR18, UP0, UPT, UR9, -UR10, URZ ;  /* 0x8000000a09127290 */ /* 0x000fe2000ff1e0ff */
[----:B------:R-:W-:Y:S03]  /*0980*/  BSSY.RECONVERGENT B1, `(.L_x_10) ;  /* 0x000009d000017945 */ /* 0x000fe60003800200 */
[----:B------:R-:W-:-:S04]  /*0990*/  UIADD3.X UR19, UPT, UPT, UR8, -0x1, URZ, UP0, !UPT ;  /* 0xffffffff08137890 */ /* 0x000fc800087fe4ff */
[----:B------:R-:W-:Y:S02]  /*09a0*/  USHF.R.U32.HI UR17, URZ, 0x2, UR19 ;  /* 0x00000002ff117899 */ /* 0x000fe40008011613 */
[----:B------:R-:W-:-:S04]  /*09b0*/  USHF.R.U64 UR14, UR18, 0x2, UR19 ;  /* 0x00000002120e7899 */ /* 0x000fc80008001213 */
[----:B------:R-:W-:Y:S02]  /*09c0*/  IMAD.U32 R0, RZ, RZ, UR17 ;  /* 0x00000011ff007e24 */ /* 0x000fe4000f8e00ff */
[----:B------:R-:W-:-:S04]  /*09d0*/  ISETP.LT.U32.AND P0, PT, R9, UR14, PT ;  /* 0x0000000e09007c0c */ /* 0x000fc8000bf01070 */
[----:B------:R-:W-:-:S13]  /*09e0*/  ISETP.GT.U32.AND.EX P0, PT, R0, RZ, PT, P0 ;  /* 0x000000ff0000720c */ /* 0x000fda0003f04100 */
[----:B------:R-:W-:Y:S05]  /*09f0*/  @!P0 BRA `(.L_x_11) ;  /* 0x0000000800548947 */ /* 0x000fea0003800000 */
[----:B------:R-:W-:Y:S01]  /*0a00*/  IMAD.IADD R3, R9, 0x1, R2 ;  /* 0x0000000109037824 */ /* 0x000fe200078e0202 */
[----:B------:R-:W-:Y:S01]  /*0a10*/  BSSY.RECONVERGENT B2, `(.L_x_12) ;  /* 0x0000027000027945 */ /* 0x000fe20003800200 */
[----:B------:R-:W-:Y:S02]  /*0a20*/  IMAD.U32 R0, RZ, RZ, UR17 ;  /* 0x00000011ff007e24 */ /* 0x000fe4000f8e00ff */
[----:B------:R-:W-:Y:S01]  /*0a30*/  IMAD.U32 R4, RZ, RZ, UR17 ;  /* 0x00000011ff047e24 */ /* 0x000fe2000f8e00ff */
[C---:B------:R-:W-:Y:S01]  /*0a40*/  ISETP.LT.U32.AND P1, PT, R3.reuse, UR14, PT ;  /* 0x0000000e03007c0c */ /* 0x040fe2000bf21070 */
[----:B------:R-:W-:Y:S01]  /*0a50*/  IMAD.MOV.U32 R11, RZ, RZ, -0x1 ;  /* 0xffffffffff0b7424 */ /* 0x000fe200078e00ff */
[----:B------:R-:W-:Y:S02]  /*0a60*/  ISETP.LT.U32.AND P0, PT, R3, UR14, PT ;  /* 0x0000000e03007c0c */ /* 0x000fe4000bf01070 */
[----:B------:R-:W-:Y:S02]  /*0a70*/  ISETP.GT.U32.AND.EX P1, PT, R0, RZ, PT, P1 ;  /* 0x000000ff0000720c */ /* 0x000fe40003f24110 */
[----:B------:R-:W-:-:S02]  /*0a80*/  ISETP.GT.U32.AND.EX P0, PT, R4, RZ, PT, P0 ;  /* 0x000000ff0400720c */ /* 0x000fc40003f04100 */
[----:B------:R-:W-:Y:S02]  /*0a90*/  SEL R4, R3, UR14, !P1 ;  /* 0x0000000e03047c07 */ /* 0x000fe4000c800000 */
[----:B------:R-:W-:Y:S02]  /*0aa0*/  SEL R6, RZ, 0x1, !P0 ;  /* 0x00000001ff067807 */ /* 0x000fe40004000000 */
[----:B------:R-:W-:Y:S02]  /*0ab0*/  SEL R0, RZ, UR17, !P1 ;  /* 0x00000011ff007c07 */ /* 0x000fe4000c800000 */
[----:B------:R-:W-:-:S04]  /*0ac0*/  IADD3 R4, P0, P1, R4, -R6, -R3 ;  /* 0x8000000604047210 */ /* 0x000fc8000791e803 */
[----:B------:R-:W-:-:S04]  /*0ad0*/  IADD3.X R3, PT, PT, R0, -0x1, R11, P0, P1 ;  /* 0xffffffff00037810 */ /* 0x000fc800007e240b */
[----:B------:R-:W-:-:S13]  /*0ae0*/  ISETP.NE.U32.AND P0, PT, R3, RZ, PT ;  /* 0x000000ff0300720c */ /* 0x000fda0003f05070 */
[----:B------:R-:W-:Y:S05]  /*0af0*/  @P0 BRA `(.L_x_13) ;  /* 0x0000000000500947 */ /* 0x000fea0003800000 */
[----:B------:R-:W1:Y:S01]  /*0b00*/  I2F.U32.RP R0, R2 ;  /* 0x0000000200007306 */ /* 0x000e620000209000 */
[----:B------:R-:W-:Y:S01]  /*0b10*/  IMAD.MOV R3, RZ, RZ, -R2 ;  /* 0x000000ffff037224 */ /* 0x000fe200078e0a02 */
[----:B------:R-:W-:-:S06]  /*0b20*/  ISETP.NE.U32.AND P2, PT, R2, RZ, PT ;  /* 0x000000ff0200720c */ /* 0x000fcc0003f45070 */
[----:B-1----:R-:W1:Y:S02]  /*0b30*/  MUFU.RCP R0, R0 ;  /* 0x0000000000007308 */ /* 0x002e640000001000 */
[----:B-1----:R-:W-:-:S06]  /*0b40*/  VIADD R12, R0, 0xffffffe ;  /* 0x0ffffffe000c7836 */ /* 0x002fcc0000000000 */
[----:B------:R1:W2:Y:S02]  /*0b50*/  F2I.FTZ.U32.TRUNC.NTZ R13, R12 ;  /* 0x0000000c000d7305 */ /* 0x0002a4000021f000 */
[----:B-1----:R-:W-:Y:S02]  /*0b60*/  IMAD.MOV.U32 R12, RZ, RZ, RZ ;  /* 0x000000ffff0c7224 */ /* 0x002fe400078e00ff */
[----:B--2---:R-:W-:-:S04]  /*0b70*/  IMAD R3, R3, R13, RZ ;  /* 0x0000000d03037224 */ /* 0x004fc800078e02ff */
[----:B------:R-:W-:-:S06]  /*0b80*/  IMAD.HI.U32 R13, R13, R3, R12 ;  /* 0x000000030d0d7227 */ /* 0x000fcc00078e000c */
[----:B------:R-:W-:-:S04]  /*0b90*/  IMAD.HI.U32 R12, R13, R4, RZ ;  /* 0x000000040d0c7227 */ /* 0x000fc800078e00ff */
[----:B------:R-:W-:Y:S02]  /*0ba0*/  IMAD.MOV R3, RZ, RZ, -R12 ;  /* 0x000000ffff037224 */ /* 0x000fe400078e0a0c */
[----:B------:R-:W-:Y:S02]  /*0bb0*/  IMAD.MOV.U32 R13, RZ, RZ, RZ ;  /* 0x000000ffff0d7224 */ /* 0x000fe400078e00ff */
[----:B------:R-:W-:-:S05]  /*0bc0*/  IMAD R3, R2, R3, R4 ;  /* 0x0000000302037224 */ /* 0x000fca00078e0204 */
[----:B------:R-:W-:-:S13]  /*0bd0*/  ISETP.GE.U32.AND P0, PT, R3, R2, PT ;  /* 0x000000020300720c */ /* 0x000fda0003f06070 */
[----:B------:R-:W-:Y:S02]  /*0be0*/  @P0 IMAD.IADD R3, R3, 0x1, -R2 ;  /* 0x0000000103030824 */ /* 0x000fe400078e0a02 */
[----:B------:R-:W-:-:S03]  /*0bf0*/  @P0 VIADD R12, R12, 0x1 ;  /* 0x000000010c0c0836 */ /* 0x000fc60000000000 */
[----:B------:R-:W-:-:S13]  /*0c00*/  ISETP.GE.U32.AND P1, PT, R3, R2, PT ;  /* 0x000000020300720c */ /* 0x000fda0003f26070 */
[----:B------:R-:W-:Y:S01]  /*0c10*/  @P1 VIADD R12, R12, 0x1 ;  /* 0x000000010c0c1836 */ /* 0x000fe20000000000 */
[----:B------:R-:W-:Y:S01]  /*0c20*/  @!P2 LOP3.LUT R12, RZ, R2, RZ, 0x33, !PT ;  /* 0x00000002ff0ca212 */ /* 0x000fe200078e33ff */
[----:B------:R-:W-:Y:S06]  /*0c30*/  BRA `(.L_x_14) ;  /* 0x0000000000107947 */ /* 0x000fec0003800000 */
.L_x_13:
[----:B------:R-:W-:-:S07]  /*0c40*/  MOV R0, 0xc60 ;  /* 0x00000c6000007802 */ /* 0x000fce0000000f00 */
[----:B------:R-:W-:Y:S05]  /*0c50*/  CALL.REL.NOINC `($__internal_0_$__cuda_sm20_div_u64) ;  /* 0x00000070006c7944 */ /* 0x000fea0003c00000 */
[----:B------:R-:W-:Y:S02]  /*0c60*/  IMAD.MOV.U32 R12, RZ, RZ, R4 ;  /* 0x000000ffff0c7224 */ /* 0x000fe400078e0004 */
[----:B------:R-:W-:-:S07]  /*0c70*/  IMAD.MOV.U32 R13, RZ, RZ, R11 ;  /* 0x000000ffff0d7224 */ /* 0x000fce00078e000b */
.L_x_14:
[----:B------:R-:W-:Y:S05]  /*0c80*/  BSYNC.RECONVERGENT B2 ;  /* 0x0000000000027941 */ /* 0x000fea0003800200 */
.L_x_12:
[----:B------:R-:W-:Y:S01]  /*0c90*/  IADD3 R6, P0, PT, R12, R6, RZ ;  /* 0x000000060c067210 */ /* 0x000fe20007f1e0ff */
[----:B------:R-:W-:Y:S01]  /*0ca0*/  BSSY.RECONVERGENT B2, `(.L_x_15) ;  /* 0x0000034000027945 */ /* 0x000fe20003800200 */
[----:B------:R-:W-:Y:S02]  /*0cb0*/  IMAD.MOV.U32 R3, RZ, RZ, R9 ;  /* 0x000000ffff037224 */ /* 0x000fe400078e0009 */
[C---:B------:R-:W-:Y:S01]  /*0cc0*/  LOP3.LUT R0, R6.reuse, 0x3, RZ, 0xc0, !PT ;  /* 0x0000000306007812 */ /* 0x040fe200078ec0ff */
[----:B------:R-:W-:Y:S01]  /*0cd0*/  IMAD.X R12, RZ, RZ, R13, P0 ;  /* 0x000000ffff0c7224 */ /* 0x000fe200000e060d */
[----:B------:R-:W-:Y:S02]  /*0ce0*/  ISETP.GE.U32.AND P0, PT, R6, 0x3, PT ;  /* 0x000000030600780c */ /* 0x000fe40003f06070 */
[----:B------:R-:W-:Y:S01]  /*0cf0*/  ISETP.NE.U32.AND P1, PT, R0, 0x3, PT ;  /* 0x000000030000780c */ /* 0x000fe20003f25070 */
[----:B------:R-:W-:Y:S01]  /*0d00*/  IMAD.MOV.U32 R0, RZ, RZ, RZ ;  /* 0x000000ffff007224 */ /* 0x000fe200078e00ff */
[----:B------:R-:W-:-:S02]  /*0d10*/  ISETP.GE.U32.AND.EX P0, PT, R12, RZ, PT, P0 ;  /* 0x000000ff0c00720c */ /* 0x000fc40003f06100 */
[----:B------:R-:W-:-:S13]  /*0d20*/  ISETP.NE.AND.EX P1, PT, RZ, RZ, PT, P1 ;  /* 0x000000ffff00720c */ /* 0x000fda0003f25310 */
[----:B------:R-:W-:Y:S05]  /*0d30*/  @!P1 BRA `(.L_x_16) ;  /* 0x0000000000a89947 */ /* 0x000fea0003800000 */
[----:B------:R-:W1:Y:S01]  /*0d40*/  S2UR UR12, SR_CgaCtaId ;  /* 0x00000000000c79c3 */ /* 0x000e620000008800 */
[----:B------:R-:W2:Y:S01]  /*0d50*/  LDCU UR5, c[0x0][0x3a0] ;  /* 0x00007400ff0577ac */ /* 0x000ea20008000800 */
[----:B------:R-:W-:Y:S02]  /*0d60*/  VIADD R14, R6, 0x1 ;  /* 0x00000001060e7836 */ /* 0x000fe40000000000 */
[----:B------:R-:W-:Y:S01]  /*0d70*/  IMAD R6, R7, UR16, RZ ;  /* 0x0000001007067c24 */ /* 0x000fe2000f8e02ff */
[----:B------:R-:W-:Y:S01]  /*0d80*/  USHF.L.U32 UR11, UR20, 0x1, URZ ;  /* 0x00000001140b7899 */ /* 0x000fe200080006ff */
[----:B------:R-:W-:Y:S01]  /*0d90*/  IMAD.MOV.U32 R3, RZ, RZ, R9 ;  /* 0x000000ffff037224 */ /* 0x000fe200078e0009 */
[----:B------:R-:W3:Y:S01]  /*0da0*/  LDCU.64 UR26, c[0x0][0x398] ;  /* 0x00007300ff1a77ac */ /* 0x000ee20008000a00 */
[----:B------:R-:W-:Y:S01]  /*0db0*/  LOP3.LUT R14, R14, 0x3, RZ, 0xc0, !PT ;  /* 0x000000030e0e7812 */ /* 0x000fe200078ec0ff */
[----:B------:R-:W-:Y:S02]  /*0dc0*/  IMAD R6, R6, UR13, RZ ;  /* 0x0000000d06067c24 */ /* 0x000fe4000f8e02ff */
[----:B------:R-:W-:Y:S01]  /*0dd0*/  LEA R17, P3, R9, UR11, 0x2 ;  /* 0x0000000b09117c11 */ /* 0x000fe2000f8610ff */
[----:B------:R-:W-:Y:S01]  /*0de0*/  UMOV UR11, 0x400 ;  /* 0x00000400000b7882 */ /* 0x000fe20000000000 */
[----:B------:R-:W-:-:S02]  /*0df0*/  USHF.L.U64.HI UR25, UR20, 0x1, UR6 ;  /* 0x0000000114197899 */ /* 0x000fc40008010206 */
[----:B------:R-:W-:Y:S01]  /*0e00*/  UIADD3 UR11, UPT, UPT, UR11, 0x80, URZ ;  /* 0x000000800b0b7890 */ /* 0x000fe2000fffe0ff */
[----:B--2---:R-:W-:-:S03]  /*0e10*/  IMAD.U32 R0, RZ, RZ, UR5 ;  /* 0x00000005ff007e24 */ /* 0x004fc6000f8e00ff */
[----:B------:R-:W-:Y:S01]  /*0e20*/  LEA.HI.X R16, R9, UR25, RZ, 0x2, P3 ;  /* 0x0000001909107c11 */ /* 0x000fe200098f14ff */
[----:B-1----:R-:W-:Y:S01]  /*0e30*/  ULEA UR11, UR12, UR11, 0x18 ;  /* 0x0000000b0c0b7291 */ /* 0x002fe2000f8ec0ff */
[----:B------:R-:W-:Y:S01]  /*0e40*/  IADD3 R17, P1, P2, R17, UR10, R0 ;  /* 0x0000000a11117c10 */ /* 0x000fe2000fa3e000 */
[----:B------:R-:W-:Y:S02]  /*0e50*/  IMAD.MOV.U32 R0, RZ, RZ, RZ ;  /* 0x000000ffff007224 */ /* 0x000fe400078e00ff */
[----:B------:R-:W-:Y:S01]  /*0e60*/  UIADD3 UR5, UPT, UPT, UR11, UR5, URZ ;  /* 0x000000050b057290 */ /* 0x000fe2000fffe0ff */
[----:B------:R-:W-:Y:S02]  /*0e70*/  IADD3.X R16, PT, PT, RZ, UR15, R16, P1, P2 ;  /* 0x0000000fff107c10 */ /* 0x000fe40008fe4410 */
[----:B------:R-:W-:Y:S02]  /*0e80*/  IADD3 R14, P1, PT, RZ, -R14, RZ ;  /* 0x8000000eff0e7210 */ /* 0x000fe40007f3e0ff */
[----:B---3--:R-:W-:-:S02]  /*0e90*/  IADD3 R17, P3, PT, R17, UR26, RZ ;  /* 0x0000001a11117c10 */ /* 0x008fc4000ff7e0ff */
[----:B------:R-:W-:Y:S01]  /*0ea0*/  LEA R4, R9, UR5, 0x2 ;  /* 0x0000000509047c11 */ /* 0x000fe2000f8e10ff */
[----:B------:R-:W-:Y:S01]  /*0eb0*/  IMAD.X R15, RZ, RZ, -0x1, P1 ;  /* 0xffffffffff0f7424 */ /* 0x000fe200008e06ff */
[----:B------:R-:W-:-:S03]  /*0ec0*/  IADD3.X R16, PT, PT, R16, UR27, RZ, P3, !PT ;  /* 0x0000001b10107c10 */ /* 0x000fc60009ffe4ff */
[----:B------:R-:W-:-:S07]  /*0ed0*/  VIADD R11, R4, UR10 ;  /* 0x0000000a040b7c36 */ /* 0x000fce0008000000 */
.L_x_17:
[----:B------:R-:W-:Y:S01]  /*0ee0*/  IADD3 R14, P1, PT, R14, 0x1, RZ ;  /* 0x000000010e0e7810 */ /* 0x000fe20007f3e0ff */
[----:B------:R-:W-:Y:S01]  /*0ef0*/  IMAD.MOV.U32 R12, RZ, RZ, R17 ;  /* 0x000000ffff0c7224 */ /* 0x000fe200078e0011 */
[C---:B------:R-:W-:Y:S01]  /*0f00*/  IADD3 R3, P2, PT, R2.reuse, R3, RZ ;  /* 0x0000000302037210 */ /* 0x040fe20007f5e0ff */
[----:B------:R-:W-:Y:S01]  /*0f10*/  IMAD.MOV.U32 R13, RZ, RZ, R16 ;  /* 0x000000ffff0d7224 */ /* 0x000fe200078e0010 */
[----:B------:R-:W-:Y:S01]  /*0f20*/  LEA R17, P3, R2, R17, 0x2 ;  /* 0x0000001102117211 */ /* 0x000fe200078610ff */
[----:B------:R-:W-:Y:S01]  /*0f30*/  IMAD.X R15, RZ, RZ, R15, P1 ;  /* 0x000000ffff0f7224 */ /* 0x000fe200008e060f */
[----:B------:R-:W-:Y:S01]  /*0f40*/  ISETP.NE.U32.AND P1, PT, R14, RZ, PT ;  /* 0x000000ff0e00720c */ /* 0x000fe20003f25070 */
[----:B------:R-:W-:Y:S01]  /*0f50*/  IMAD.X R0, RZ, RZ, R0, P2 ;  /* 0x000000ffff007224 */ /* 0x000fe200010e0600 */
[----:B------:R-:W-:Y:S01]  /*0f60*/  @!PT LDS RZ, [RZ] ;  /* 0x00000000fffff984 */ /* 0x000fe20000000800 */
[----:B------:R-:W-:Y:S01]  /*0f70*/  @!PT LDS RZ, [RZ] ;  /* 0x00000000fffff984 */ /* 0x000fe20000000800 */
[----:B------:R-:W-:Y:S01]  /*0f80*/  @!PT LDS RZ, [RZ] ;  /* 0x00000000fffff984 */ /* 0x000fe20000000800 */
[----:B------:R1:W-:Y:S01]  /*0f90*/  LDGSTS.E [R11], desc[UR22][R12.64] ;  /* 0x000000000c0b7fae */ /* 0x0003e2000b9a1016 */
[----:B------:R-:W-:Y:S02]  /*0fa0*/  LEA.HI.X R16, R2, R16, RZ, 0x2, P3 ;  /* 0x0000001002107211 */ /* 0x000fe400018f14ff */
[----:B------:R-:W-:Y:S01]  /*0fb0*/  ISETP.NE.AND.EX P1, PT, R15, RZ, PT, P1 ;  /* 0x000000ff0f00720c */ /* 0x000fe20003f25310 */
[----:B-1----:R-:W-:-:S12]  /*0fc0*/  IMAD R11, R6, 0x4, R11 ;  /* 0x00000004060b7824 */ /* 0x002fd800078e020b */
[----:B------:R-:W-:Y:S05]  /*0fd0*/  @P1 BRA `(.L_x_17) ;  /* 0xfffffffc00c01947 */ /* 0x000fea000383ffff */
.L_x_16:
[----:B------:R-:W-:Y:S05]  /*0fe0*/  BSYNC.RECONVERGENT B2 ;  /* 0x0000000000027941 */ /* 0x000fea0003800200 */
.L_x_15:
[----:B------:R-:W-:Y:S05]  /*0ff0*/  @!P0 BRA `(.L_x_11) ;  /* 0x0000000000d48947 */ /* 0x000fea0003800000 */
[----:B------:R-:W1:Y:S01]  /*1000*/  S2UR UR12, SR_CgaCtaId ;  /* 0x00000000000c79c3 */ /* 0x000e620000008800 */
[----:B------:R-:W2:Y:S01]  /*1010*/  LDCU UR5, c[0x0][0x3a0] ;  /* 0x00007400ff0577ac */ /* 0x000ea20008000800 */
[C---:B------:R-:W-:Y:S01]  /*1020*/  IMAD.SHL.U32 R11, R3.reuse, 0x4, RZ ;  /* 0x00000004030b7824 */ /* 0x040fe200078e00ff */
[----:B------:R-:W-:Y:S01]  /*1030*/  SHF.L.U64.HI R15, R3, 0x2, R0 ;  /* 0x00000002030f7819 */ /* 0x000fe20000010200 */
[----:B------:R-:W-:Y:S01]  /*1040*/  IMAD.U32 R12, RZ, RZ, UR20 ;  /* 0x00000014ff0c7e24 */ /* 0x000fe2000f8e00ff */
[----:B------:R-:W-:Y:S01]  /*1050*/  UMOV UR11, 0x400 ;  /* 0x00000400000b7882 */ /* 0x000fe20000000000 */
[----:B------:R-:W3:Y:S01]  /*1060*/  LDCU.64 UR26, c[0x0][0x398] ;  /* 0x00007300ff1a77ac */ /* 0x000ee20008000a00 */
[----:B------:R-:W-:Y:S01]  /*1070*/  IMAD.U32 R4, RZ, RZ, UR6 ;  /* 0x00000006ff047e24 */ /* 0x000fe2000f8e00ff */
[----:B------:R-:W-:Y:S01]  /*1080*/  SHF.R.U32.HI R27, RZ, 0x1e, R2 ;  /* 0x0000001eff1b7819 */ /* 0x000fe20000011602 */
[----:B------:R-:W-:Y:S01]  /*1090*/  IMAD.U32 R13, RZ, RZ, UR21 ;  /* 0x00000015ff0d7e24 */ /* 0x000fe2000f8e00ff */
[----:B------:R-:W-:Y:S01]  /*10a0*/  UIADD3 UR11, UPT, UPT, UR11, 0x80, URZ ;  /* 0x000000800b0b7890 */ /* 0x000fe2000fffe0ff */
[----:B------:R-:W-:Y:S01]  /*10b0*/  LEA R14, P0, R12, R11, 0x1 ;  /* 0x0000000b0c0e7211 */ /* 0x000fe200078008ff */
[----:B------:R-:W-:-:S03]  /*10c0*/  IMAD.SHL.U32 R18, R2, 0x4, RZ ;  /* 0x0000000402127824 */ /* 0x000fc600078e00ff */
[----:B------:R-:W-:Y:S01]  /*10d0*/  LEA.HI.X R15, R12, R15, R4, 0x1, P0 ;  /* 0x0000000f0c0f7211 */ /* 0x000fe200000f0c04 */
[----:B------:R-:W-:Y:S02]  /*10e0*/  IMAD R4, R7, UR16, RZ ;  /* 0x0000001007047c24 */ /* 0x000fe4000f8e02ff */
[----:B--2---:R-:W-:Y:S02]  /*10f0*/  IMAD.U32 R11, RZ, RZ, UR5 ;  /* 0x00000005ff0b7e24 */ /* 0x004fe4000f8e00ff */
[----:B------:R-:W-:Y:S01]  /*1100*/  IMAD R4, R4, UR13, RZ ;  /* 0x0000000d04047c24 */ /* 0x000fe2000f8e02ff */
[----:B-1----:R-:W-:Y:S02]  /*1110*/  ULEA UR11, UR12, UR11, 0x18 ;  /* 0x0000000b0c0b7291 */ /* 0x002fe4000f8ec0ff */
[----:B------:R-:W-:Y:S02]  /*1120*/  IADD3 R14, P0, P1, R14, UR10, R11 ;  /* 0x0000000a0e0e7c10 */ /* 0x000fe4000f91e00b */
[----:B------:R-:W-:-:S02]  /*1130*/  UIADD3 UR11, UPT, UPT, UR11, UR5, URZ ;  /* 0x000000050b0b7290 */ /* 0x000fc4000fffe0ff */
[----:B------:R-:W-:Y:S02]  /*1140*/  IADD3.X R15, PT, PT, RZ, UR15, R15, P0, P1 ;  /* 0x0000000fff0f7c10 */ /* 0x000fe400087e240f */
[----:B---3--:R-:W-:Y:S02]  /*1150*/  IADD3 R14, P0, PT, R14, UR26, RZ ;  /* 0x0000001a0e0e7c10 */ /* 0x008fe4000ff1e0ff */
[----:B------:R-:W-:Y:S02]  /*1160*/  LEA R6, R3, UR11, 0x2 ;  /* 0x0000000b03067c11 */ /* 0x000fe4000f8e10ff */
[----:B------:R-:W-:-:S03]  /*1170*/  IADD3.X R15, PT, PT, R15, UR27, RZ, P0, !PT ;  /* 0x0000001b0f0f7c10 */ /* 0x000fc600087fe4ff */
[----:B------:R-:W-:-:S04]  /*1180*/  VIADD R11, R6, UR10 ;  /* 0x0000000a060b7c36 */ /* 0x000fc80008000000 */
[C-C-:B------:R-:W-:Y:S02]  /*1190*/  IMAD R19, R4.reuse, 0x4, R11.reuse ;  /* 0x0000000404137824 */ /* 0x140fe400078e020b */
[C-C-:B------:R-:W-:Y:S02]  /*11a0*/  IMAD R23, R4.reuse, 0x8, R11.reuse ;  /* 0x0000000804177824 */ /* 0x140fe400078e020b */
[----:B------:R-:W-:-:S07]  /*11b0*/  IMAD R25, R4, 0xc, R11 ;  /* 0x0000000c04197824 */ /* 0x000fce00078e020b */
.L_x_18:
[-C--:B------:R-:W-:Y:S01]  /*11c0*/  IADD3 R6, P0, PT, R18, R14.reuse, RZ ;  /* 0x0000000e12067210 */ /* 0x080fe20007f1e0ff */
[C---:B------:R-:W-:Y:S01]  /*11d0*/  IMAD.WIDE.U32 R16, R2.reuse, 0xc, R14 ;  /* 0x0000000c02107825 */ /* 0x040fe200078e000e */
[----:B------:R-:W-:Y:S01]  /*11e0*/  LEA R12, P1, R2, R14, 0x3 ;  /* 0x0000000e020c7211 */ /* 0x000fe200078218ff */
[----:B------:R-:W-:Y:S01]  /*11f0*/  UMOV UR5, URZ ;  /* 0x000000ff00057c82 */ /* 0x000fe20008000000 */
[----:B------:R-:W-:Y:S01]  /*1200*/  @!PT LDS RZ, [RZ] ;  /* 0x00000000fffff984 */ /* 0x000fe20000000800 */
[----:B------:R-:W-:Y:S01]  /*1210*/  @!PT LDS RZ, [RZ] ;  /* 0x00000000fffff984 */ /* 0x000fe20000000800 */
[----:B------:R-:W-:Y:S01]  /*1220*/  @!PT LDS RZ, [RZ] ;  /* 0x00000000fffff984 */ /* 0x000fe20000000800 */
[----:B------:R1:W-:Y:S01]  /*1230*/  LDGSTS.E [R11], desc[UR22][R14.64] ;  /* 0x000000000e0b7fae */ /* 0x0003e2000b9a1016 */
[----:B------:R-:W-:Y:S01]  /*1240*/  IMAD.X R7, R27, 0x1, R15, P0 ;  /* 0x000000011b077824 */ /* 0x000fe200000e060f */
[----:B------:R-:W-:Y:S01]  /*1250*/  IADD3 R3, P0, PT, R18, R3, RZ ;  /* 0x0000000312037210 */ /* 0x000fe20007f1e0ff */
[----:B------:R-:W-:Y:S01]  /*1260*/  VIADD R17, R17, UR5 ;  /* 0x0000000511117c36 */ /* 0x000fe20008000000 */
[----:B------:R-:W-:Y:S02]  /*1270*/  LEA.HI.X R13, R2, R15, RZ, 0x3, P1 ;  /* 0x0000000f020d7211 */ /* 0x000fe400008f1cff */
[----:B------:R2:W-:Y:S01]  /*1280*/  LDGSTS.E [R19], desc[UR22][R6.64] ;  /* 0x0000000006137fae */ /* 0x0005e2000b9a1016 */
[----:B------:R-:W-:Y:S01]  /*1290*/  IMAD.X R0, R27, 0x1, R0, P0 ;  /* 0x000000011b007824 */ /* 0x000fe200000e0600 */
[----:B------:R-:W-:-:S02]  /*12a0*/  ISETP.GE.U32.AND P0, PT, R3, UR14, PT ;  /* 0x0000000e03007c0c */ /* 0x000fc4000bf06070 */
[----:B------:R3:W-:Y:S02]  /*12b0*/  LDGSTS.E [R23], desc[UR22][R12.64] ;  /* 0x000000000c177fae */ /* 0x0007e4000b9a1016 */
[----:B------:R-:W-:Y:S01]  /*12c0*/  ISETP.GE.U32.AND.EX P0, PT, R0, UR17, PT, P0 ;  /* 0x0000001100007c0c */ /* 0x000fe2000bf06100 */
[----:B-1----:R-:W-:Y:S01]  /*12d0*/  IMAD R11, R4, 0x10, R11 ;  /* 0x00000010040b7824 */ /* 0x002fe200078e020b */
[C---:B------:R-:W-:Y:S01]  /*12e0*/  LEA R14, P1, R2.reuse, R14, 0x4 ;  /* 0x0000000e020e7211 */ /* 0x040fe200078220ff */
[----:B------:R1:W-:Y:S03]  /*12f0*/  LDGSTS.E [R25], desc[UR22][R16.64] ;  /* 0x0000000010197fae */ /* 0x0003e6000b9a1016 */
[----:B------:R-:W-:Y:S01]  /*1300*/  LEA.HI.X R15, R2, R15, RZ, 0x4, P1 ;  /* 0x0000000f020f7211 */ /* 0x000fe200008f24ff */
[C---:B--2---:R-:W-:Y:S02]  /*1310*/  IMAD R19, R4.reuse, 0x10, R19 ;  /* 0x0000001004137824 */ /* 0x044fe400078e0213 */
[----:B---3--:R-:W-:-:S02]  /*1320*/  IMAD R23, R4, 0x10, R23 ;  /* 0x0000001004177824 */ /* 0x008fc400078e0217 */
[----:B-1----:R-:W-:Y:S02]  /*1330*/  IMAD R25, R4, 0x10, R25 ;  /* 0x0000001004197824 */ /* 0x002fe400078e0219 */
[----:B------:R-:W-:Y:S05]  /*1340*/  @!P0 BRA `(.L_x_18) ;  /* 0xfffffffc009c8947 */ /* 0x000fea000383ffff */
.L_x_11:
[----:B------:R-:W-:Y:S05]  /*1350*/  BSYNC.RECONVERGENT B1 ;  /* 0x0000000000017941 */ /* 0x000fea0003800200 */
.L_x_10:
[----:B------:R-:W-:-:S06]  /*1360*/  ULOP3.LUT UR14, UR18, 0x3, URZ, 0xc0, !UPT ;  /* 0x00000003120e7892 */ /* 0x000fcc000f8ec0ff */
[----:B------:R-:W-:-:S04]  /*1370*/  ISETP.LT.U32.AND P0, PT, R9, UR14, PT ;  /* 0x0000000e09007c0c */ /* 0x000fc8000bf01070 */
[----:B------:R-:W-:-:S13]  /*1380*/  ISETP.GT.U32.AND.EX P0, PT, RZ, RZ, PT, P0 ;  /* 0x000000ffff00720c */ /* 0x000fda0003f04100 */
[----:B------:R-:W-:Y:S05]  /*1390*/  @!P0 BRA `(.L_x_19) ;  /* 0x0000002800d88947 */ /* 0x000fea0003800000 */
[----:B------:R-:W1:Y:S01]  /*13a0*/  LDCU UR25, c[0x0][0x3a0] ;  /* 0x00007400ff1977ac */ /* 0x000e620008000800 */
[----:B------:R-:W-:Y:S01]  /*13b0*/  IMAD.MOV.U32 R21, RZ, RZ, RZ ;  /* 0x000000ffff157224 */ /* 0x000fe200078e00ff */
[----:B------:R-:W2:Y:S01]  /*13c0*/  S2UR UR11, SR_CgaCtaId ;  /* 0x00000000000b79c3 */ /* 0x000ea20000008800 */
[----:B------:R-:W-:Y:S01]  /*13d0*/  BSSY.RECONVERGENT B1, `(.L_x_20) ;  /* 0x0000027000017945 */ /* 0x000fe20003800200 */
[----:B------:R-:W-:Y:S01]  /*13e0*/  USHF.L.U64.HI UR5, UR20, 0x1, UR6 ;  /* 0x0000000114057899 */ /* 0x000fe20008010206 */
[----:B------:R-:W-:Y:S01]  /*13f0*/  IMAD.WIDE.U32 R20, R8, UR16, R20 ;  /* 0x0000001008147c25 */ /* 0x000fe2000f8e0014 */
[----:B------:R-:W-:Y:S02]  /*1400*/  USHF.L.U32 UR17, UR20, 0x1, URZ ;  /* 0x0000000114117899 */ /* 0x000fe400080006ff */
[----:B------:R-:W-:Y:S01]  /*1410*/  ULOP3.LUT UR12, UR18, 0xfffffffc, URZ, 0xc0, !UPT ;  /* 0xfffffffc120c7892 */ /* 0x000fe2000f8ec0ff */
[----:B------:R-:W-:Y:S01]  /*1420*/  IMAD R3, R21, UR13, RZ ;  /* 0x0000000d15037c24 */ /* 0x000fe2000f8e02ff */
[----:B------:R-:W3:Y:S01]  /*1430*/  LDCU.64 UR26, c[0x0][0x398] ;  /* 0x00007300ff1a77ac */ /* 0x000ee20008000a00 */
[----:B------:R-:W-:-:S02]  /*1440*/  IMAD.U32 R7, RZ, RZ, UR5 ;  /* 0x00000005ff077e24 */ /* 0x000fc4000f8e00ff */
[----:B------:R-:W-:Y:S01]  /*1450*/  IMAD.U32 R6, RZ, RZ, UR17 ;  /* 0x00000011ff067e24 */ /* 0x000fe2000f8e00ff */
[----:B------:R-:W-:Y:S02]  /*1460*/  UMOV UR5, 0x400 ;  /* 0x0000040000057882 */ /* 0x000fe40000000000 */
[----:B------:R-:W-:Y:S01]  /*1470*/  UIADD3 UR5, UPT, UPT, UR5, 0x80, URZ ;  /* 0x0000008005057890 */ /* 0x000fe2000fffe0ff */
[----:B------:R-:W-:Y:S01]  /*1480*/  IMAD.WIDE.U32 R20, R20, UR13, R6 ;  /* 0x0000000d14147c25 */ /* 0x000fe2000f8e0006 */
[----:B-1----:R-:W-:-:S03]  /*1490*/  IADD3 R10, PT, PT, R10, UR25, R5 ;  /* 0x000000190a0a7c10 */ /* 0x002fc6000fffe005 */
[----:B------:R-:W-:Y:S02]  /*14a0*/  IMAD.U32 R7, RZ, RZ, UR12 ;  /* 0x0000000cff077e24 */ /* 0x000fe4000f8e00ff */
[----:B------:R-:W-:Y:S02]  /*14b0*/  IMAD.IADD R8, R21, 0x1, R3 ;  /* 0x0000000115087824 */ /* 0x000fe400078e0203 */
[----:B------:R-:W-:Y:S01]  /*14c0*/  IMAD.U32 R3, RZ, RZ, UR15 ;  /* 0x0000000fff037e24 */ /* 0x000fe2000f8e00ff */
[----:B------:R-:W-:Y:S01]  /*14d0*/  IADD3 R0, P2, P3, R20, UR25, R7 ;  /* 0x0000001914007c10 */ /* 0x000fe2000fb5e007 */
[----:B--2---:R-:W-:Y:S01]  /*14e0*/  ULEA UR5, UR11, UR5, 0x18 ;  /* 0x000000050b057291 */ /* 0x004fe2000f8ec0ff */
[----:B------:R-:W-:Y:S02]  /*14f0*/  CS2R R6, SRZ ;  /* 0x0000000000067805 */ /* 0x000fe4000001ff00 */
[----:B------:R-:W-:Y:S01]  /*1500*/  IADD3.X R8, PT, PT, R3, UR19, R8, P2, P3 ;  /* 0x0000001303087c10 */ /* 0x000fe200097e6408 */
[----:B------:R-:W-:Y:S01]  /*1510*/  IMAD.U32 R3, RZ, RZ, UR12 ;  /* 0x0000000cff037e24 */ /* 0x000fe2000f8e00ff */
[----:B------:R-:W-:-:S04]  /*1520*/  IADD3 R11, P0, P1, R0, UR10, R5 ;  /* 0x0000000a000b7c10 */ /* 0x000fc8000f91e005 */
[----:B------:R-:W-:Y:S02]  /*1530*/  IADD3 R0, PT, PT, R10, UR10, R3 ;  /* 0x0000000a0a007c10 */ /* 0x000fe4000fffe003 */
[----:B---3--:R-:W-:Y:S02]  /*1540*/  IADD3 R11, P2, PT, R11, UR26, RZ ;  /* 0x0000001a0b0b7c10 */ /* 0x008fe4000ff5e0ff */
[----:B------:R-:W-:Y:S01]  /*1550*/  IADD3.X R8, PT, PT, RZ, R8, RZ, P0, P1 ;  /* 0x00000008ff087210 */ /* 0x000fe200007e24ff */
[----:B------:R-:W-:-:S03]  /*1560*/  VIADD R3, R0, UR5 ;  /* 0x0000000500037c36 */ /* 0x000fc60008000000 */
[----:B------:R-:W-:-:S07]  /*1570*/  IADD3.X R8, PT, PT, R8, UR27, RZ, P2, !PT ;  /* 0x0000001b08087c10 */ /* 0x000fce00097fe4ff */
.L_x_21:
[----:B------:R-:W-:-:S05]  /*1580*/  IADD3 R4, P0, PT, R6, R11, RZ ;  /* 0x0000000b06047210 */ /* 0x000fca0007f1e0ff */
[----:B------:R-:W-:-:S05]  /*1590*/  IMAD.X R5, R7, 0x1, R8, P0 ;  /* 0x0000000107057824 */ /* 0x000fca00000e0608 */
[----:B------:R-:W2:Y:S01]  /*15a0*/  LDG.E.U8 R4, desc[UR22][R4.64] ;  /* 0x0000001604047981 */ /* 0x000ea2000c1e1100 */
[----:B------:R-:W-:-:S04]  /*15b0*/  IADD3 R6, P0, PT, R2, R6, RZ ;  /* 0x0000000602067210 */ /* 0x000fc80007f1e0ff */
[----:B------:R-:W-:Y:S01]  /*15c0*/  IADD3 R0, P1, PT, R9, R6, RZ ;  /* 0x0000000609007210 */ /* 0x000fe20007f3e0ff */
[----:B------:R-:W-:-:S03]  /*15d0*/  IMAD.X R7, RZ, RZ, R7, P0 ;  /* 0x000000ffff077224 */ /* 0x000fc600000e0607 */
[----:B------:R-:W-:Y:S01]  /*15e0*/  ISETP.GE.U32.AND P0, PT, R0, UR14, PT ;  /* 0x0000000e00007c0c */ /* 0x000fe2000bf06070 */
[----:B------:R-:W-:-:S05]  /*15f0*/  IMAD.X R0, RZ, RZ, R7, P1 ;  /* 0x000000ffff007224 */ /* 0x000fca00008e0607 */
[----:B------:R-:W-:Y:S01]  /*1600*/  ISETP.GE.U32.AND.EX P0, PT, R0, RZ, PT, P0 ;  /* 0x000000ff0000720c */ /* 0x000fe20003f06100 */
[----:B--2---:R1:W-:Y:S02]  /*1610*/  STS.U8 [R3], R4 ;  /* 0x0000000403007388 */ /* 0x0043e40000000000 */
[----:B-1----:R-:W-:-:S10]  /*1620*/  IMAD.IADD R3, R2, 0x1, R3 ;  /* 0x0000000102037824 */ /* 0x002fd400078e0203 */
[----:B------:R-:W-:Y:S05]  /*1630*/  @!P0 BRA `(.L_x_21) ;  /* 0xfffffffc00d08947 */ /* 0x000fea000383ffff */
[----:B------:R-:W-:Y:S05]  /*1640*/  BSYNC.RECONVERGENT B1 ;  /* 0x0000000000017941 */ /* 0x000fea0003800200 */
.L_x_20:
[----:B------:R-:W-:Y:S05]  /*1650*/  BRA `(.L_x_19) ;  /* 0x0000002800287947 */ /* 0x000fea0003800000 */
.L_x_239:
[----:B------:R-:W1:Y:S01]  /*1660*/  S2R R0, SR_TID.Y ;  /* 0x0000000000007919 */ /* 0x000e620000002200 */
[----:B------:R-:W2:Y:S01]  /*1670*/  LDCU UR10, c[0x0][0x360] ;  /* 0x00006c00ff0a77ac */ /* 0x000ea20008000800 */
[----:B------:R-:W1:Y:S01]  /*1680*/  S2R R7, SR_TID.Z ;  /* 0x0000000000077919 */ /* 0x000e620000002300 */
[----:B------:R-:W1:Y:S01]  /*1690*/  LDCU UR11, c[0x0][0x364] ;  /* 0x00006c80ff0b77ac */ /* 0x000e620008000800 */
[----:B------:R-:W2:Y:S01]  /*16a0*/  S2R R3, SR_TID.X ;  /* 0x0000000000037919 */ /* 0x000ea20000002100 */
[----:B------:R-:W-:Y:S02]  /*16b0*/  USHF.R.U32.HI UR13, URZ, 0x1, UR8 ;  /* 0x00000001ff0d7899 */ /* 0x000fe40008011608 */
[----:B------:R-:W-:Y:S01]  /*16c0*/  USHF.R.U64 UR12, UR9, 0x1, UR8 ;  /* 0x00000001090c7899 */ /* 0x000fe20008001208 */
[----:B-1----:R-:W-:Y:S02]  /*16d0*/  IMAD R0, R7, UR11, R0 ;  /* 0x0000000b07007c24 */ /* 0x002fe4000f8e0200 */
[----:B------:R-:W1:Y:S02]  /*16e0*/  LDC R7, c[0x0][0x368] ;  /* 0x0000da00ff077b82 */ /* 0x000e640000000800 */
[----:B--2---:R-:W-:-:S02]  /*16f0*/  IMAD R8, R0, UR10, R3 ;  /* 0x0000000a00087c24 */ /* 0x004fc4000f8e0203 */
[----:B------:R-:W-:-:S03]  /*1700*/  IMAD.U32 R0, RZ, RZ, UR13 ;  /* 0x0000000dff007e24 */ /* 0x000fc6000f8e00ff */
[----:B------:R-:W-:-:S04]  /*1710*/  ISETP.LT.U32.AND P0, PT, R8, UR12, PT ;  /* 0x0000000c08007c0c */ /* 0x000fc8000bf01070 */
[----:B------:R-:W-:-:S13]  /*1720*/  ISETP.GT.U32.AND.EX P0, PT, R0, RZ, PT, P0 ;  /* 0x000000ff0000720c */ /* 0x000fda0003f04100 */
[----:B------:R-:W-:Y:S05]  /*1730*/  @!P0 BRA `(.L_x_19) ;  /* 0x0000002400f08947 */ /* 0x000fea0003800000 */
[----:B------:R-:W-:Y:S01]  /*1740*/  UIMAD UR5, UR10, UR11, URZ ;  /* 0x0000000b0a0572a4 */ /* 0x000fe2000f8e02ff */
[----:B------:R-:W-:Y:S01]  /*1750*/  IMAD.U32 R3, RZ, RZ, UR13 ;  /* 0x0000000dff037e24 */ /* 0x000fe2000f8e00ff */
[----:B------:R-:W-:Y:S01]  /*1760*/  BSSY.RECONVERGENT B1, `(.L_x_22) ;  /* 0x0000029000017945 */ /* 0x000fe20003800200 */
[----:B------:R-:W-:Y:S02]  /*1770*/  IMAD.U32 R4, RZ, RZ, UR13 ;  /* 0x0000000dff047e24 */ /* 0x000fe4000f8e00ff */
[----:B------:R-:W-:Y:S02]  /*1780*/  IMAD.MOV.U32 R11, RZ, RZ, -0x1 ;  /* 0xffffffffff0b7424 */ /* 0x000fe400078e00ff */
[----:B-1----:R-:W-:Y:S02]  /*1790*/  IMAD R2, R7, UR5, RZ ;  /* 0x0000000507027c24 */ /* 0x002fe4000f8e02ff */
[----:B------:R-:W-:Y:S02]  /*17a0*/  IMAD.MOV.U32 R17, RZ, RZ, RZ ;  /* 0x000000ffff117224 */ /* 0x000fe400078e00ff */
[----:B------:R-:W-:-:S05]  /*17b0*/  IMAD.IADD R0, R2, 0x1, R8 ;  /* 0x0000000102007824 */ /* 0x000fca00078e0208 */
[C---:B------:R-:W-:Y:S02]  /*17c0*/  ISETP.LT.U32.AND P1, PT, R0.reuse, UR12, PT ;  /* 0x0000000c00007c0c */ /* 0x040fe4000bf21070 */
[----:B------:R-:W-:Y:S02]  /*17d0*/  ISETP.LT.U32.AND P0, PT, R0, UR12, PT ;  /* 0x0000000c00007c0c */ /* 0x000fe4000bf01070 */
[----:B------:R-:W-:Y:S02]  /*17e0*/  ISETP.GT.U32.AND.EX P1, PT, R3, RZ, PT, P1 ;  /* 0x000000ff0300720c */ /* 0x000fe40003f24110 */
[----:B------:R-:W-:Y:S02]  /*17f0*/  ISETP.GT.U32.AND.EX P0, PT, R4, RZ, PT, P0 ;  /* 0x000000ff0400720c */ /* 0x000fe40003f04100 */
[----:B------:R-:W-:Y:S02]  /*1800*/  SEL R3, R0, UR12, !P1 ;  /* 0x0000000c00037c07 */ /* 0x000fe4000c800000 */
[----:B------:R-:W-:-:S02]  /*1810*/  SEL R9, RZ, 0x1, !P0 ;  /* 0x00000001ff097807 */ /* 0x000fc40004000000 */
        /* <DEDUP_REMOVED lines=25> */
.L_x_23:
[----:B------:R-:W-:Y:S01]  /*19b0*/  IMAD.MOV.U32 R4, RZ, RZ, R12 ;  /* 0x000000ffff047224 */ /* 0x000fe200078e000c */
[----:B------:R-:W-:-:S07]  /*19c0*/  MOV R0, 0x19e0 ;  /* 0x000019e000007802 */ /* 0x000fce0000000f00 */
[----:B------:R-:W-:Y:S05]  /*19d0*/  CALL.REL.NOINC `($__internal_0_$__cuda_sm20_div_u64) ;  /* 0x00000064000c7944 */ /* 0x000fea0003c00000 */
[----:B------:R-:W-:-:S07]  /*19e0*/  IMAD.MOV.U32 R10, RZ, RZ, R4 ;  /* 0x000000ffff0a7224 */ /* 0x000fce00078e0004 */
.L_x_24:
[----:B------:R-:W-:Y:S05]  /*19f0*/  BSYNC.RECONVERGENT B1 ;  /* 0x0000000000017941 */ /* 0x000fea0003800200 */
.L_x_22:
[----:B------:R-:W-:Y:S01]  /*1a00*/  IADD3 R4, P0, PT, R10, R9, RZ ;  /* 0x000000090a047210 */ /* 0x000fe20007f1e0ff */
[----:B------:R-:W-:Y:S03]  /*1a10*/  BSSY.RECONVERGENT B1, `(.L_x_25) ;  /* 0x0000023000017945 */ /* 0x000fe60003800200 */
[C---:B------:R-:W-:Y:S01]  /*1a20*/  LOP3.LUT R0, R4.reuse, 0x3, RZ, 0xc0, !PT ;  /* 0x0000000304007812 */ /* 0x040fe200078ec0ff */
[----:B------:R-:W-:Y:S01]  /*1a30*/  IMAD.X R10, RZ, RZ, R11, P0 ;  /* 0x000000ffff0a7224 */ /* 0x000fe200000e060b */
[----:B------:R-:W-:Y:S02]  /*1a40*/  ISETP.GE.U32.AND P0, PT, R4, 0x3, PT ;  /* 0x000000030400780c */ /* 0x000fe40003f06070 */
[----:B------:R-:W-:Y:S02]  /*1a50*/  ISETP.NE.U32.AND P1, PT, R0, 0x3, PT ;  /* 0x000000030000780c */ /* 0x000fe40003f25070 */
[----:B------:R-:W-:-:S02]  /*1a60*/  ISETP.GE.U32.AND.EX P0, PT, R10, RZ, PT, P0 ;  /* 0x000000ff0a00720c */ /* 0x000fc40003f06100 */
[----:B------:R-:W-:-:S13]  /*1a70*/  ISETP.NE.AND.EX P1, PT, RZ, RZ, PT, P1 ;  /* 0x000000ffff00720c */ /* 0x000fda0003f25310 */
[----:B------:R-:W-:Y:S05]  /*1a80*/  @!P1 BRA `(.L_x_26) ;  /* 0x00000000006c9947 */ /* 0x000fea0003800000 */
[----:B------:R-:W1:Y:S01]  /*1a90*/  LDC.64 R10, c[0x0][0x398] ;  /* 0x0000e600ff0a7b82 */ /* 0x000e620000000a00 */
[----:B------:R-:W2:Y:S01]  /*1aa0*/  LDCU UR5, c[0x0][0x3a0] ;  /* 0x00007400ff0577ac */ /* 0x000ea20008000800 */
[----:B------:R-:W-:Y:S01]  /*1ab0*/  VIADD R4, R4, 0x1 ;  /* 0x0000000104047836 */ /* 0x000fe20000000000 */
[----:B------:R-:W-:Y:S01]  /*1ac0*/  LEA R13, P3, R8, UR19, 0x1 ;  /* 0x00000013080d7c11 */ /* 0x000fe2000f8608ff */
[----:B------:R-:W-:-:S03]  /*1ad0*/  IMAD R3, R7, UR11, RZ ;  /* 0x0000000b07037c24 */ /* 0x000fc6000f8e02ff */
[----:B------:R-:W-:Y:S01]  /*1ae0*/  LOP3.LUT R4, R4, 0x3, RZ, 0xc0, !PT ;  /* 0x0000000304047812 */ /* 0x000fe200078ec0ff */
[----:B------:R-:W-:Y:S01]  /*1af0*/  IMAD R3, R3, UR10, RZ ;  /* 0x0000000a03037c24 */ /* 0x000fe2000f8e02ff */
[----:B--2---:R-:W-:Y:S02]  /*1b00*/  LEA R0, R8, UR5, 0x1 ;  /* 0x0000000508007c11 */ /* 0x004fe4000f8e08ff */
[----:B-1----:R-:W-:-:S03]  /*1b10*/  IADD3 R13, P1, P2, R13, UR5, R10 ;  /* 0x000000050d0d7c10 */ /* 0x002fc6000fa3e00a */
[----:B------:R-:W-:Y:S01]  /*1b20*/  VIADD R0, R0, UR14 ;  /* 0x0000000e00007c36 */ /* 0x000fe20008000000 */
[----:B------:R-:W-:Y:S02]  /*1b30*/  LEA.HI.X R10, R8, UR16, R17, 0x1, P3 ;  /* 0x00000010080a7c11 */ /* 0x000fe400098f0c11 */
[----:B------:R-:W-:Y:S02]  /*1b40*/  IADD3 R4, P3, PT, RZ, -R4, RZ ;  /* 0x80000004ff047210 */ /* 0x000fe40007f7e0ff */
[----:B------:R-:W-:-:S03]  /*1b50*/  IADD3.X R11, PT, PT, R10, UR15, R11, P1, P2 ;  /* 0x0000000f0a0b7c10 */ /* 0x000fc60008fe440b */
[----:B------:R-:W-:-:S08]  /*1b60*/  IMAD.X R12, RZ, RZ, -0x1, P3 ;  /* 0xffffffffff0c7424 */ /* 0x000fd000018e06ff */
.L_x_27:
[----:B------:R-:W-:-:S05]  /*1b70*/  IMAD.MOV.U32 R10, RZ, RZ, R13 ;  /* 0x000000ffff0a7224 */ /* 0x000fca00078e000d */
[----:B------:R1:W2:Y:S01]  /*1b80*/  LDG.E.U16 R9, desc[UR22][R10.64] ;  /* 0x000000160a097981 */ /* 0x0002a2000c1e1500 */
[----:B------:R-:W-:Y:S02]  /*1b90*/  IADD3 R4, P1, PT, R4, 0x1, RZ ;  /* 0x0000000104047810 */ /* 0x000fe40007f3e0ff */
[C---:B------:R-:W-:Y:S02]  /*1ba0*/  IADD3 R8, P2, PT, R2.reuse, R8, RZ ;  /* 0x0000000802087210 */ /* 0x040fe40007f5e0ff */
[----:B------:R-:W-:Y:S01]  /*1bb0*/  LEA R13, P3, R2, R13, 0x1 ;  /* 0x0000000d020d7211 */ /* 0x000fe200078608ff */
[----:B------:R-:W-:Y:S01]  /*1bc0*/  IMAD.X R12, RZ, RZ, R12, P1 ;  /* 0x000000ffff0c7224 */ /* 0x000fe200008e060c */
[----:B------:R-:W-:Y:S01]  /*1bd0*/  ISETP.NE.U32.AND P1, PT, R4, RZ, PT ;  /* 0x000000ff0400720c */ /* 0x000fe20003f25070 */
[----:B------:R-:W-:Y:S01]  /*1be0*/  IMAD.X R17, RZ, RZ, R17, P2 ;  /* 0x000000ffff117224 */ /* 0x000fe200010e0611 */
[----:B-1----:R-:W-:Y:S02]  /*1bf0*/  LEA.HI.X R11, R2, R11, RZ, 0x1, P3 ;  /* 0x0000000b020b7211 */ /* 0x002fe400018f0cff */
[----:B------:R-:W-:Y:S01]  /*1c00*/  ISETP.NE.AND.EX P1, PT, R12, RZ, PT, P1 ;  /* 0x000000ff0c00720c */ /* 0x000fe20003f25310 */
[----:B--2---:R1:W-:Y:S02]  /*1c10*/  STS.U16 [R0], R9 ;  /* 0x0000000900007388 */ /* 0x0043e40000000400 */
[----:B-1----:R-:W-:-:S10]  /*1c20*/  IMAD R0, R3, 0x2, R0 ;  /* 0x0000000203007824 */ /* 0x002fd400078e0200 */
[----:B------:R-:W-:Y:S05]  /*1c30*/  @P1 BRA `(.L_x_27) ;  /* 0xfffffffc00cc1947 */ /* 0x000fea000383ffff */
.L_x_26:
[----:B------:R-:W-:Y:S05]  /*1c40*/  BSYNC.RECONVERGENT B1 ;  /* 0x0000000000017941 */ /* 0x000fea0003800200 */
.L_x_25:
[----:B------:R-:W-:Y:S05]  /*1c50*/  @!P0 BRA `(.L_x_19) ;  /* 0x0000002000a88947 */ /* 0x000fea0003800000 */
[----:B------:R-:W1:Y:S01]  /*1c60*/  LDCU UR17, c[0x0][0x3a0] ;  /* 0x00007400ff1177ac */ /* 0x000e620008000800 */
[----:B------:R-:W-:Y:S01]  /*1c70*/  IADD3 R0, P0, PT, R8, UR20, RZ ;  /* 0x0000001408007c10 */ /* 0x000fe2000ff1e0ff */
[----:B------:R-:W-:Y:S01]  /*1c80*/  IMAD R9, R7, UR11, RZ ;  /* 0x0000000b07097c24 */ /* 0x000fe2000f8e02ff */
[----:B------:R-:W-:Y:S01]  /*1c90*/  SHF.R.U32.HI R16, RZ, 0x1e, R2 ;  /* 0x0000001eff107819 */ /* 0x000fe20000011602 */
[----:B------:R-:W-:Y:S01]  /*1ca0*/  IMAD.SHL.U32 R7, R2, 0x4, RZ ;  /* 0x0000000402077824 */ /* 0x000fe200078e00ff */
[----:B------:R-:W-:Y:S01]  /*1cb0*/  IADD3.X R11, PT, PT, R17, UR6, RZ, P0, !PT ;  /* 0x00000006110b7c10 */ /* 0x000fe200087fe4ff */
[----:B------:R-:W-:Y:S01]  /*1cc0*/  IMAD.SHL.U32 R10, R0, 0x2, RZ ;  /* 0x00000002000a7824 */ /* 0x000fe200078e00ff */
[----:B------:R-:W-:Y:S01]  /*1cd0*/  LEA R22, P0, R8, UR19, 0x1 ;  /* 0x0000001308167c11 */ /* 0x000fe2000f8008ff */
[----:B------:R-:W-:Y:S01]  /*1ce0*/  UMOV UR5, URZ ;  /* 0x000000ff00057c82 */ /* 0x000fe20008000000 */
[----:B------:R-:W-:Y:S01]  /*1cf0*/  SHF.L.U64.HI R11, R0, 0x1, R11 ;  /* 0x00000001000b7819 */ /* 0x000fe2000001020b */
[----:B------:R-:W-:Y:S01]  /*1d00*/  BSSY.RECONVERGENT B1, `(.L_x_28) ;  /* 0x0000026000017945 */ /* 0x000fe20003800200 */
[----:B------:R-:W-:Y:S01]  /*1d10*/  LEA.HI.X R3, R8, UR16, R17, 0x1, P0 ;  /* 0x0000001008037c11 */ /* 0x000fe200080f0c11 */
[----:B------:R-:W-:Y:S01]  /*1d20*/  IMAD R9, R9, UR10, RZ ;  /* 0x0000000a09097c24 */ /* 0x000fe2000f8e02ff */
[-C--:B------:R-:W-:Y:S01]  /*1d30*/  IADD3 R0, P1, PT, R7, R22.reuse, RZ ;  /* 0x0000001607007210 */ /* 0x080fe20007f3e0ff */
[C---:B------:R-:W-:Y:S01]  /*1d40*/  IMAD.WIDE.U32 R10, R2.reuse, 0x6, R10 ;  /* 0x00000006020a7825 */ /* 0x040fe200078e000a */
[----:B------:R-:W-:-:S02]  /*1d50*/  LEA R4, P0, R2, R22, 0x1 ;  /* 0x0000001602047211 */ /* 0x000fc400078008ff */
[----:B-1----:R-:W-:Y:S01]  /*1d60*/  LEA R24, R8, UR17, 0x1 ;  /* 0x0000001108187c11 */ /* 0x002fe2000f8e08ff */
[----:B------:R-:W-:Y:S01]  /*1d70*/  IMAD.X R27, R16, 0x1, R3, P1 ;  /* 0x00000001101b7824 */ /* 0x000fe200008e0603 */
[----:B------:R-:W-:Y:S01]  /*1d80*/  LEA.HI.X R25, R2, R3, RZ, 0x1, P0 ;  /* 0x0000000302197211 */ /* 0x000fe200000f0cff */
[----:B------:R-:W-:Y:S02]  /*1d90*/  VIADD R23, R11, UR5 ;  /* 0x000000050b177c36 */ /* 0x000fe40008000000 */
[----:B------:R-:W-:-:S07]  /*1da0*/  VIADD R24, R24, UR14 ;  /* 0x0000000e18187c36 */ /* 0x000fce0008000000 */
.L_x_29:
[C---:B------:R-:W-:Y:S02]  /*1db0*/  IADD3 R12, P0, PT, R5.reuse, R22, RZ ;  /* 0x00000016050c7210 */ /* 0x040fe40007f1e0ff */
[C---:B--2---:R-:W-:Y:S02]  /*1dc0*/  IADD3 R14, P1, PT, R5.reuse, R4, RZ ;  /* 0x00000004050e7210 */ /* 0x044fe40007f3e0ff */
[C---:B------:R-:W-:Y:S01]  /*1dd0*/  IADD3 R20, P2, PT, R5.reuse, R10, RZ ;  /* 0x0000000a05147210 */ /* 0x040fe20007f5e0ff */
[C---:B------:R-:W-:Y:S01]  /*1de0*/  IMAD.X R13, R6.reuse, 0x1, R3, P0 ;  /* 0x00000001060d7824 */ /* 0x040fe200000e0603 */
[----:B------:R-:W-:Y:S01]  /*1df0*/  IADD3 R18, P0, PT, R5, R0, RZ ;  /* 0x0000000005127210 */ /* 0x000fe20007f1e0ff */
[C---:B------:R-:W-:Y:S02]  /*1e00*/  IMAD.X R15, R6.reuse, 0x1, R25, P1 ;  /* 0x00000001060f7824 */ /* 0x040fe400008e0619 */
[C---:B------:R-:W-:Y:S02]  /*1e10*/  IMAD.X R21, R6.reuse, 0x1, R23, P2 ;  /* 0x0000000106157824 */ /* 0x040fe400010e0617 */
[----:B------:R-:W-:Y:S01]  /*1e20*/  IMAD.X R19, R6, 0x1, R27, P0 ;  /* 0x0000000106137824 */ /* 0x000fe200000e061b */
[----:B------:R-:W2:Y:S04]  /*1e30*/  LDG.E.U16 R13, desc[UR22][R12.64] ;  /* 0x000000160c0d7981 */ /* 0x000ea8000c1e1500 */
[----:B------:R-:W3:Y:S04]  /*1e40*/  LDG.E.U16 R14, desc[UR22][R14.64] ;  /* 0x000000160e0e7981 */ /* 0x000ee8000c1e1500 */
[----:B------:R-:W4:Y:S04]  /*1e50*/  LDG.E.U16 R18, desc[UR22][R18.64] ;  /* 0x0000001612127981 */ /* 0x000f28000c1e1500 */
[----:B------:R-:W5:Y:S01]  /*1e60*/  LDG.E.U16 R20, desc[UR22][R20.64] ;  /* 0x0000001614147981 */ /* 0x000f62000c1e1500 */
[--C-:B------:R-:W-:Y:S01]  /*1e70*/  IMAD R29, R9, 0x2, R24.reuse ;  /* 0x00000002091d7824 */ /* 0x100fe200078e0218 */
[----:B------:R-:W-:Y:S01]  /*1e80*/  IADD3 R8, P0, PT, R7, R8, RZ ;  /* 0x0000000807087210 */ /* 0x000fe20007f1e0ff */
[C-C-:B------:R-:W-:Y:S01]  /*1e90*/  IMAD R26, R9.reuse, 0x4, R24.reuse ;  /* 0x00000004091a7824 */ /* 0x140fe200078e0218 */
[----:B------:R-:W-:Y:S01]  /*1ea0*/  LEA R5, P1, R2, R5, 0x3 ;  /* 0x0000000502057211 */ /* 0x000fe200078218ff */
[----:B------:R-:W-:-:S02]  /*1eb0*/  IMAD R28, R9, 0x6, R24 ;  /* 0x00000006091c7824 */ /* 0x000fc400078e0218 */
[----:B------:R-:W-:Y:S01]  /*1ec0*/  IMAD.X R17, R16, 0x1, R17, P0 ;  /* 0x0000000110117824 */ /* 0x000fe200000e0611 */
[----:B------:R-:W-:Y:S02]  /*1ed0*/  ISETP.GE.U32.AND P0, PT, R8, UR12, PT ;  /* 0x0000000c08007c0c */ /* 0x000fe4000bf06070 */
[----:B------:R-:W-:Y:S02]  /*1ee0*/  LEA.HI.X R6, R2, R6, RZ, 0x3, P1 ;  /* 0x0000000602067211 */ /* 0x000fe400008f1cff */
[----:B------:R-:W-:Y:S01]  /*1ef0*/  ISETP.GE.U32.AND.EX P0, PT, R17, UR13, PT, P0 ;  /* 0x0000000d11007c0c */ /* 0x000fe2000bf06100 */
[----:B--2---:R1:W-:Y:S04]  /*1f00*/  STS.U16 [R24], R13 ;  /* 0x0000000d18007388 */ /* 0x0043e80000000400 */
[----:B---3--:R2:W-:Y:S04]  /*1f10*/  STS.U16 [R29], R14 ;  /* 0x0000000e1d007388 */ /* 0x0085e80000000400 */
[----:B----4-:R2:W-:Y:S01]  /*1f20*/  STS.U16 [R26], R18 ;  /* 0x000000121a007388 */ /* 0x0105e20000000400 */
[----:B-1----:R-:W-:-:S03]  /*1f30*/  IMAD R24, R9, 0x8, R24 ;  /* 0x0000000809187824 */ /* 0x002fc600078e0218 */
[----:B-----5:R2:W-:Y:S01]  /*1f40*/  STS.U16 [R28], R20 ;  /* 0x000000141c007388 */ /* 0x0205e20000000400 */
[----:B------:R-:W-:Y:S05]  /*1f50*/  @!P0 BRA `(.L_x_29) ;  /* 0xfffffffc00948947 */ /* 0x000fea000383ffff */
[----:B------:R-:W-:Y:S05]  /*1f60*/  BSYNC.RECONVERGENT B1 ;  /* 0x0000000000017941 */ /* 0x000fea0003800200 */
.L_x_28:
[----:B------:R-:W-:Y:S05]  /*1f70*/  BRA `(.L_x_19) ;  /* 0x0000001c00e07947 */ /* 0x000fea0003800000 */
.L_x_6:
[----:B------:R-:W-:-:S05]  /*1f80*/  IMAD.MOV.U32 R3, RZ, RZ, -0x3 ;  /* 0xfffffffdff037424 */ /* 0x000fca00078e00ff */
[----:B------:R-:W-:-:S05]  /*1f90*/  VIADDMNMX.U32 R0, R0, R3, 0x5, PT ;  /* 0x0000000500007446 */ /* 0x000fca0003800003 */
[----:B------:R-:W-:-:S04]  /*1fa0*/  IMAD.SHL.U32 R0, R0, 0x4, RZ ;  /* 0x0000000400007824 */ /* 0x000fc800078e00ff */
[----:B------:R-:W1:Y:S02]  /*1fb0*/  LDC R2, c[0x2][R0+0xc] ;  /* 0x0080030000027b82 */ /* 0x000e640000000800 */
[----:B-1----:R-:W-:-:S04]  /*1fc0*/  SHF.R.S32.HI R3, RZ, 0x1f, R2 ;  /* 0x0000001fff037819 */ /* 0x002fc80000011402 */
.L_x_242:
[----:B------:R-:W-:Y:S05]  /*1fd0*/  BRX R2 -0x1fe0                                                                                                                                                                                                                                                                                        (*"BRANCH_TARGETS .L_x_243,.L_x_241,.L_x_247"*) ;  /* 0xffffffe002087949 */ /* 0x000fea000383ffff */
.L_x_241:
[----:B------:R-:W1:Y:S01]  /*1fe0*/  S2R R0, SR_TID.Y ;  /* 0x0000000000007919 */ /* 0x000e620000002200 */
[----:B------:R-:W2:Y:S01]  /*1ff0*/  LDCU UR5, c[0x0][0x360] ;  /* 0x00006c00ff0577ac */ /* 0x000ea20008000800 */
[----:B------:R-:W1:Y:S01]  /*2000*/  S2R R5, SR_TID.Z ;  /* 0x0000000000057919 */ /* 0x000e620000002300 */
[----:B------:R-:W1:Y:S01]  /*2010*/  LDCU UR10, c[0x0][0x364] ;  /* 0x00006c80ff0a77ac */ /* 0x000e620008000800 */
[----:B------:R-:W2:Y:S01]  /*2020*/  S2R R3, SR_TID.X ;  /* 0x0000000000037919 */ /* 0x000ea20000002100 */
[----:B-1----:R-:W-:-:S04]  /*2030*/  IMAD R0, R5, UR10, R0 ;  /* 0x0000000a05007c24 */ /* 0x002fc8000f8e0200 */
[----:B--2---:R-:W-:Y:S01]  /*2040*/  IMAD R0, R0, UR5, R3 ;  /* 0x0000000500007c24 */ /* 0x004fe2000f8e0203 */
[----:B------:R-:W-:-:S04]  /*2050*/  UIMAD UR5, UR5, UR10, URZ ;  /* 0x0000000a050572a4 */ /* 0x000fc8000f8e02ff */
[----:B------:R-:W-:-:S13]  /*2060*/  ISETP.GE.U32.AND P0, PT, R0, UR9, PT ;  /* 0x0000000900007c0c */ /* 0x000fda000bf06070 */
[----:B------:R-:W-:Y:S05]  /*2070*/  @P0 BRA `(.L_x_19) ;  /* 0x0000001c00a00947 */ /* 0x000fea0003800000 */
[----:B------:R-:W1:Y:S01]  /*2080*/  LDC R2, c[0x0][0x368] ;  /* 0x0000da00ff027b82 */ /* 0x000e620000000800 */
[----:B------:R-:W-:Y:S01]  /*2090*/  IMAD.U32 R6, RZ, RZ, UR18 ;  /* 0x00000012ff067e24 */ /* 0x000fe2000f8e00ff */
[----:B------:R-:W-:Y:S01]  /*20a0*/  BSSY.RECONVERGENT B1, `(.L_x_30) ;  /* 0x000000f000017945 */ /* 0x000fe20003800200 */
[----:B------:R-:W-:Y:S02]  /*20b0*/  IMAD.MOV.U32 R7, RZ, RZ, R0 ;  /* 0x000000ffff077224 */ /* 0x000fe400078e0000 */
[----:B------:R-:W-:Y:S02]  /*20c0*/  IMAD.MOV.U32 R4, RZ, RZ, RZ ;  /* 0x000000ffff047224 */ /* 0x000fe400078e00ff */
[----:B------:R-:W-:Y:S02]  /*20d0*/  VIADD R6, R6, UR14 ;  /* 0x0000000e06067c36 */ /* 0x000fe40008000000 */
[----:B-1----:R-:W-:-:S07]  /*20e0*/  IMAD R0, R2, UR5, RZ ;  /* 0x0000000502007c24 */ /* 0x002fce000f8e02ff */
.L_x_31:
[----:B-1----:R-:W-:-:S04]  /*20f0*/  IADD3 R2, P0, PT, R7, UR12, RZ ;  /* 0x0000000c07027c10 */ /* 0x002fc8000ff1e0ff */
[----:B------:R-:W-:-:S05]  /*2100*/  IADD3.X R3, PT, PT, R4, UR17, RZ, P0, !PT ;  /* 0x0000001104037c10 */ /* 0x000fca00087fe4ff */
[----:B------:R-:W2:Y:S01]  /*2110*/  LDG.E.U8 R2, desc[UR22][R2.64] ;  /* 0x0000001602027981 */ /* 0x000ea2000c1e1100 */
[----:B------:R-:W-:Y:S01]  /*2120*/  IMAD.IADD R5, R6, 0x1, R7 ;  /* 0x0000000106057824 */ /* 0x000fe200078e0207 */
[----:B------:R-:W-:-:S05]  /*2130*/  IADD3 R7, P0, PT, R0, R7, RZ ;  /* 0x0000000700077210 */ /* 0x000fca0007f1e0ff */
[----:B------:R-:W-:Y:S01]  /*2140*/  IMAD.X R4, RZ, RZ, R4, P0 ;  /* 0x000000ffff047224 */ /* 0x000fe200000e0604 */
[----:B------:R-:W-:-:S04]  /*2150*/  ISETP.GE.U32.AND P0, PT, R7, UR9, PT ;  /* 0x0000000907007c0c */ /* 0x000fc8000bf06070 */
[----:B------:R-:W-:Y:S01]  /*2160*/  ISETP.GE.U32.AND.EX P0, PT, R4, UR8, PT, P0 ;  /* 0x0000000804007c0c */ /* 0x000fe2000bf06100 */
[----:B--2---:R1:W-:-:S12]  /*2170*/  STS.U8 [R5], R2 ;  /* 0x0000000205007388 */ /* 0x0043d80000000000 */
[----:B------:R-:W-:Y:S05]  /*2180*/  @!P0 BRA `(.L_x_31) ;  /* 0xfffffffc00d88947 */ /* 0x000fea000383ffff */
[----:B------:R-:W-:Y:S05]  /*2190*/  BSYNC.RECONVERGENT B1 ;  /* 0x0000000000017941 */ /* 0x000fea0003800200 */
.L_x_30:
[----:B------:R-:W-:Y:S05]  /*21a0*/  BRA `(.L_x_19) ;  /* 0x0000001c00547947 */ /* 0x000fea0003800000 */
.L_x_243:
        /* <DEDUP_REMOVED lines=20> */
.L_x_34:
        /* <DEDUP_REMOVED lines=10> */
.L_x_33:
[----:B------:R-:W-:Y:S05]  /*2390*/  BSYNC.RECONVERGENT B1 ;  /* 0x0000000000017941 */ /* 0x000fea0003800200 */
.L_x_32:
        /* <DEDUP_REMOVED lines=45> */
.L_x_38:
[----:B------:R-:W-:-:S07]  /*2670*/  MOV R0, 0x2690 ;  /* 0x0000269000007802 */ /* 0x000fce0000000f00 */
[----:B------:R-:W-:Y:S05]  /*2680*/  CALL.REL.NOINC `($__internal_0_$__cuda_sm20_div_u64) ;  /* 0x0000005400e07944 */ /* 0x000fea0003c00000 */
[----:B------:R-:W-:-:S07]  /*2690*/  IMAD.MOV.U32 R10, RZ, RZ, R4 ;  /* 0x000000ffff0a7224 */ /* 0x000fce00078e0004 */
.L_x_39:
[----:B------:R-:W-:Y:S05]  /*26a0*/  BSYNC.RECONVERGENT B2 ;  /* 0x0000000000027941 */ /* 0x000fea0003800200 */
.L_x_37:
        /* <DEDUP_REMOVED lines=37> */
.L_x_42:
        /* <DEDUP_REMOVED lines=11> */
[----:B------:R1:W-:Y:S01]  /*29b0*/  LDGSTS.E.64 [R4], desc[UR22][R10.64] ;  /* 0x000000000a047fae */ /* 0x0003e2000b9a1416 */
[----:B------:R-:W-:Y:S02]  /*29c0*/  LEA.HI.X R14, R2, R14, RZ, 0x3, P3 ;  /* 0x0000000e020e7211 */ /* 0x000fe400018f1cff */
[----:B------:R-:W-:Y:S01]  /*29d0*/  ISETP.NE.AND.EX P1, PT, R13, RZ, PT, P1 ;  /* 0x000000ff0d00720c */ /* 0x000fe20003f25310 */
[----:B-1----:R-:W-:-:S12]  /*29e0*/  IMAD R4, R7, 0x8, R4 ;  /* 0x0000000807047824 */ /* 0x002fd800078e0204 */
[----:B------:R-:W-:Y:S05]  /*29f0*/  @P1 BRA `(.L_x_42) ;  /* 0xfffffffc00c01947 */ /* 0x000fea000383ffff */
.L_x_41:
[----:B------:R-:W-:Y:S05]  /*2a00*/  BSYNC.RECONVERGENT B2 ;  /* 0x0000000000027941 */ /* 0x000fea0003800200 */
.L_x_40:
        /* <DEDUP_REMOVED lines=8> */
[----:B------:R-:W-:Y:S02]  /*2a90*/  IMAD.U32 R4, RZ, RZ, UR6 ;  /* 0x00000006ff047e24 */ /* 0x000fe4000f8e00ff */
[----:B------:R-:W-:Y:S01]  /*2aa0*/  LEA R29, P0, R10, R29, 0x1 ;  /* 0x0000001d0a1d7211 */ /* 0x000fe200078008ff */
[----:B------:R-:W-:Y:S01]  /*2ab0*/  UIADD3 UR11, UPT, UPT, UR11, 0x80, URZ ;  /* 0x000000800b0b7890 */ /* 0x000fe2000fffe0ff */
[----:B------:R-:W-:-:S02]  /*2ac0*/  IMAD.U32 R11, RZ, RZ, UR21 ;  /* 0x00000015ff0b7e24 */ /* 0x000fc4000f8e00ff */
[----:B------:R-:W-:Y:S01]  /*2ad0*/  LEA.HI.X R15, R10, R15, R4, 0x1, P0 ;  /* 0x0000000f0a0f7211 */ /* 0x000fe200000f0c04 */
[----:B------:R-:W-:-:S04]  /*2ae0*/  IMAD R4, R8, UR16, RZ ;  /* 0x0000001008047c24 */ /* 0x000fc8000f8e02ff */
[----:B------:R-:W-:Y:S02]  /*2af0*/  IMAD R4, R4, UR13, RZ ;  /* 0x0000000d04047c24 */ /* 0x000fe4000f8e02ff */
[----:B--2---:R-:W-:Y:S01]  /*2b00*/  IMAD.U32 R12, RZ, RZ, UR5 ;  /* 0x00000005ff0c7e24 */ /* 0x004fe2000f8e00ff */
[----:B-1----:R-:W-:-:S04]  /*2b10*/  ULEA UR11, UR12, UR11, 0x18 ;  /* 0x0000000b0c0b7291 */ /* 0x002fc8000f8ec0ff */
[----:B------:R-:W-:Y:S01]  /*2b20*/  IADD3 R29, P0, P1, R29, UR10, R12 ;  /* 0x0000000a1d1d7c10 */ /* 0x000fe2000f91e00c */
[----:B------:R-:W-:-:S03]  /*2b30*/  UIADD3 UR11, UPT, UPT, UR11, UR5, URZ ;  /* 0x000000050b0b7290 */ /* 0x000fc6000fffe0ff */
        /* <DEDUP_REMOVED lines=8> */
.L_x_43:
[CC--:B------:R-:W-:Y:S01]  /*2bc0*/  LEA R10, P0, R2.reuse, R29.reuse, 0x3 ;  /* 0x0000001d020a7211 */ /* 0x0c0fe200078018ff */
[----:B------:R-:W-:Y:S01]  /*2bd0*/  IMAD.MOV.U32 R14, RZ, RZ, R29 ;  /* 0x000000ffff0e7224 */ /* 0x000fe200078e001d */
[C---:B------:R-:W-:Y:S01]  /*2be0*/  LEA R12, P1, R2.reuse, R29, 0x4 ;  /* 0x0000001d020c7211 */ /* 0x040fe200078220ff */
[----:B------:R-:W-:Y:S01]  /*2bf0*/  UMOV UR5, URZ ;  /* 0x000000ff00057c82 */ /* 0x000fe20008000000 */
[C---:B------:R-:W-:Y:S01]  /*2c00*/  LEA.HI.X R11, R2.reuse, R15, RZ, 0x3, P0 ;  /* 0x0000000f020b7211 */ /* 0x040fe200000f1cff */
[C---:B------:R-:W-:Y:S01]  /*2c10*/  IMAD.WIDE.U32 R18, R2.reuse, 0x18, R14 ;  /* 0x0000001802127825 */ /* 0x040fe200078e000e */
[C---:B------:R-:W-:Y:S01]  /*2c20*/  LEA R3, P0, R2.reuse, R3, 0x2 ;  /* 0x0000000302037211 */ /* 0x040fe200078010ff */
[----:B------:R-:W-:Y:S01]  /*2c30*/  @!PT LDS RZ, [RZ] ;  /* 0x00000000fffff984 */ /* 0x000fe20000000800 */
[----:B------:R-:W-:Y:S01]  /*2c40*/  @!PT LDS RZ, [RZ] ;  /* 0x00000000fffff984 */ /* 0x000fe20000000800 */
[----:B------:R-:W-:Y:S01]  /*2c50*/  @!PT LDS RZ, [RZ] ;  /* 0x00000000fffff984 */ /* 0x000fe20000000800 */
[----:B------:R1:W-:Y:S01]  /*2c60*/  LDGSTS.E.64 [R7], desc[UR22][R14.64] ;  /* 0x000000000e077fae */ /* 0x0003e2000b9a1416 */
[C---:B------:R-:W-:Y:S01]  /*2c70*/  LEA.HI.X R13, R2.reuse, R15, RZ, 0x4, P1 ;  /* 0x0000000f020d7211 */ /* 0x040fe200008f24ff */
[----:B------:R-:W-:Y:S01]  /*2c80*/  VIADD R19, R19, UR5 ;  /* 0x0000000513137c36 */ /* 0x000fe20008000000 */
[----:B------:R-:W-:Y:S01]  /*2c90*/  LEA.HI.X R0, R2, R0, RZ, 0x2, P0 ;  /* 0x0000000002007211 */ /* 0x000fe200000f14ff */
[----:B------:R2:W-:Y:S01]  /*2ca0*/  LDGSTS.E.64 [R23], desc[UR22][R10.64] ;  /* 0x000000000a177fae */ /* 0x0005e2000b9a1416 */
[----:B------:R-:W-:-:S02]  /*2cb0*/  ISETP.GE.U32.AND P0, PT, R3, UR14, PT ;  /* 0x0000000e03007c0c */ /* 0x000fc4000bf06070 */
[----:B------:R-:W-:Y:S01]  /*2cc0*/  LEA R29, P1, R2, R29, 0x5 ;  /* 0x0000001d021d7211 */ /* 0x000fe200078228ff */
[----:B------:R3:W-:Y:S01]  /*2cd0*/  LDGSTS.E.64 [R25], desc[UR22][R12.64] ;  /* 0x000000000c197fae */ /* 0x0007e2000b9a1416 */
[----:B------:R-:W-:-:S03]  /*2ce0*/  ISETP.GE.U32.AND.EX P0, PT, R0, UR17, PT, P0 ;  /* 0x0000001100007c0c */ /* 0x000fc6000bf06100 */
[----:B------:R4:W-:Y:S01]  /*2cf0*/  LDGSTS.E.64 [R27], desc[UR22][R18.64] ;  /* 0x00000000121b7fae */ /* 0x0009e2000b9a1416 */
[----:B-1----:R-:W-:Y:S01]  /*2d00*/  IMAD R7, R4, 0x20, R7 ;  /* 0x0000002004077824 */ /* 0x002fe200078e0207 */
[----:B------:R-:W-:Y:S01]  /*2d10*/  LEA.HI.X R15, R2, R15, RZ, 0x5, P1 ;  /* 0x0000000f020f7211 */ /* 0x000fe200008f2cff */
[C---:B--2---:R-:W-:Y:S02]  /*2d20*/  IMAD R23, R4.reuse, 0x20, R23 ;  /* 0x0000002004177824 */ /* 0x044fe400078e0217 */
[C---:B---3--:R-:W-:Y:S02]  /*2d30*/  IMAD R25, R4.reuse, 0x20, R25 ;  /* 0x0000002004197824 */ /* 0x048fe400078e0219 */
[----:B----4-:R-:W-:-:S03]  /*2d40*/  IMAD R27, R4, 0x20, R27 ;  /* 0x00000020041b7824 */ /* 0x010fc600078e021b */
[----:B------:R-:W-:Y:S05]  /*2d50*/  @!P0 BRA `(.L_x_43) ;  /* 0xfffffffc00988947 */ /* 0x000fea000383ffff */
.L_x_36:
[----:B------:R-:W-:Y:S05]  /*2d60*/  BSYNC.RECONVERGENT B1 ;  /* 0x0000000000017941 */ /* 0x000fea0003800200 */
.L_x_35:
        /* <DEDUP_REMOVED lines=24> */
[----:B--2---:R-:W-:-:S03]  /*2ef0*/  ULEA UR5, UR11, UR5, 0x18 ;  /* 0x000000050b057291 */ /* 0x004fc6000f8ec0ff */
[----:B------:R-:W-:Y:S01]  /*2f00*/  IADD3.X R8, PT, PT, R3, UR19, R8, P2, P3 ;  /* 0x0000001303087c10 */ /* 0x000fe200097e6408 */
[----:B------:R-:W-:Y:S01]  /*2f10*/  IMAD.U32 R3, RZ, RZ, UR12 ;  /* 0x0000000cff037e24 */ /* 0x000fe2000f8e00ff */
[----:B------:R-:W-:Y:S02]  /*2f20*/  IADD3 R11, P0, P1, R11, UR10, R6 ;  /* 0x0000000a0b0b7c10 */ /* 0x000fe4000f91e006 */
[----:B------:R-:W-:Y:S02]  /*2f30*/  CS2R R6, SRZ ;  /* 0x0000000000067805 */ /* 0x000fe4000001ff00 */
[----:B------:R-:W-:Y:S02]  /*2f40*/  IADD3 R0, PT, PT, R0, UR10, R3 ;  /* 0x0000000a00007c10 */ /* 0x000fe4000fffe003 */
[----:B---3--:R-:W-:Y:S02]  /*2f50*/  IADD3 R11, P2, PT, R11, UR26, RZ ;  /* 0x0000001a0b0b7c10 */ /* 0x008fe4000ff5e0ff */
[----:B------:R-:W-:Y:S01]  /*2f60*/  IADD3.X R8, PT, PT, RZ, R8, RZ, P0, P1 ;  /* 0x00000008ff087210 */ /* 0x000fe200007e24ff */
[----:B------:R-:W-:-:S03]  /*2f70*/  VIADD R3, R0, UR5 ;  /* 0x0000000500037c36 */ /* 0x000fc60008000000 */
[----:B------:R-:W-:-:S07]  /*2f80*/  IADD3.X R8, PT, PT, R8, UR27, RZ, P2, !PT ;  /* 0x0000001b08087c10 */ /* 0x000fce00097fe4ff */
.L_x_45:
        /* <DEDUP_REMOVED lines=13> */
.L_x_44:
[----:B------:R-:W-:Y:S05]  /*3060*/  BRA `(.L_x_19) ;  /* 0x0000000c00a47947 */ /* 0x000fea0003800000 */
.L_x_247:
        /* <DEDUP_REMOVED lines=20> */
.L_x_48:
        /* <DEDUP_REMOVED lines=10> */
.L_x_47:
[----:B------:R-:W-:Y:S05]  /*3250*/  BSYNC.RECONVERGENT B1 ;  /* 0x0000000000017941 */ /* 0x000fea0003800200 */
.L_x_46:
        /* <DEDUP_REMOVED lines=45> */
.L_x_52:
[----:B------:R-:W-:-:S07]  /*3530*/  MOV R0, 0x3550 ;  /* 0x0000355000007802 */ /* 0x000fce0000000f00 */
[----:B------:R-:W-:Y:S05]  /*3540*/  CALL.REL.NOINC `($__internal_0_$__cuda_sm20_div_u64) ;  /* 0x0000004800307944 */ /* 0x000fea0003c00000 */
[----:B------:R-:W-:-:S07]  /*3550*/  IMAD.MOV.U32 R10, RZ, RZ, R4 ;  /* 0x000000ffff0a7224 */ /* 0x000fce00078e0004 */
.L_x_53:
[----:B------:R-:W-:Y:S05]  /*3560*/  BSYNC.RECONVERGENT B2 ;  /* 0x0000000000027941 */ /* 0x000fea0003800200 */
.L_x_51:
        /* <DEDUP_REMOVED lines=37> */
.L_x_56:
        /* <DEDUP_REMOVED lines=11> */
[----:B------:R1:W-:Y:S01]  /*3870*/  LDGSTS.E.BYPASS.128 [R4], desc[UR22][R10.64] ;  /* 0x000000000a047fae */ /* 0x0003e2000b981816 */
[----:B------:R-:W-:Y:S02]  /*3880*/  LEA.HI.X R14, R2, R14, RZ, 0x4, P3 ;  /* 0x0000000e020e7211 */ /* 0x000fe400018f24ff */
[----:B------:R-:W-:Y:S01]  /*3890*/  ISETP.NE.AND.EX P1, PT, R13, RZ, PT, P1 ;  /* 0x000000ff0d00720c */ /* 0x000fe20003f25310 */
[----:B-1----:R-:W-:-:S12]  /*38a0*/  IMAD R4, R7, 0x10, R4 ;  /* 0x0000001007047824 */ /* 0x002fd800078e0204 */
[----:B------:R-:W-:Y:S05]  /*38b0*/  @P1 BRA `(.L_x_56) ;  /* 0xfffffffc00c01947 */ /* 0x000fea000383ffff */
.L_x_55:
[----:B------:R-:W-:Y:S05]  /*38c0*/  BSYNC.RECONVERGENT B2 ;  /* 0x0000000000027941 */ /* 0x000fea0003800200 */
.L_x_54:
        /* <DEDUP_REMOVED lines=27> */
.L_x_57:
        /* <DEDUP_REMOVED lines=10> */
[----:B------:R1:W-:Y:S01]  /*3b20*/  LDGSTS.E.BYPASS.128 [R7], desc[UR22][R14.64] ;  /* 0x000000000e077fae */ /* 0x0003e2000b981816 */
[C---:B------:R-:W-:Y:S01]  /*3b30*/  LEA.HI.X R13, R2.reuse, R15, RZ, 0x5, P1 ;  /* 0x0000000f020d7211 */ /* 0x040fe200008f2cff */
[----:B------:R-:W-:Y:S01]  /*3b40*/  VIADD R19, R19, UR5 ;  /* 0x0000000513137c36 */ /* 0x000fe20008000000 */
[----:B------:R-:W-:Y:S01]  /*3b50*/  LEA.HI.X R0, R2, R0, RZ, 0x2, P0 ;  /* 0x0000000002007211 */ /* 0x000fe200000f14ff */
[----:B------:R2:W-:Y:S01]  /*3b60*/  LDGSTS.E.BYPASS.128 [R23], desc[UR22][R10.64] ;  /* 0x000000000a177fae */ /* 0x0005e2000b981816 */
[----:B------:R-:W-:-:S02]  /*3b70*/  ISETP.GE.U32.AND P0, PT, R3, UR14, PT ;  /* 0x0000000e03007c0c */ /* 0x000fc4000bf06070 */
[----:B------:R-:W-:Y:S01]  /*3b80*/  LEA R29, P1, R2, R29, 0x6 ;  /* 0x0000001d021d7211 */ /* 0x000fe200078230ff */
[----:B------:R3:W-:Y:S01]  /*3b90*/  LDGSTS.E.BYPASS.128 [R25], desc[UR22][R12.64] ;  /* 0x000000000c197fae */ /* 0x0007e2000b981816 */
[----:B------:R-:W-:-:S03]  /*3ba0*/  ISETP.GE.U32.AND.EX P0, PT, R0, UR17, PT, P0 ;  /* 0x0000001100007c0c */ /* 0x000fc6000bf06100 */
[----:B------:R4:W-:Y:S01]  /*3bb0*/  LDGSTS.E.BYPASS.128 [R27], desc[UR22][R18.64] ;  /* 0x00000000121b7fae */ /* 0x0009e2000b981816 */
[----:B-1----:R-:W-:Y:S01]  /*3bc0*/  IMAD R7, R4, 0x40, R7 ;  /* 0x0000004004077824 */ /* 0x002fe200078e0207 */
[----:B------:R-:W-:Y:S01]  /*3bd0*/  LEA.HI.X R15, R2, R15, RZ, 0x6, P1 ;  /* 0x0000000f020f7211 */ /* 0x000fe200008f34ff */
[C---:B--2---:R-:W-:Y:S02]  /*3be0*/  IMAD R23, R4.reuse, 0x40, R23 ;  /* 0x0000004004177824 */ /* 0x044fe400078e0217 */
[C---:B---3--:R-:W-:Y:S02]  /*3bf0*/  IMAD R25, R4.reuse, 0x40, R25 ;  /* 0x0000004004197824 */ /* 0x048fe400078e0219 */
[----:B----4-:R-:W-:-:S03]  /*3c00*/  IMAD R27, R4, 0x40, R27 ;  /* 0x00000040041b7824 */ /* 0x010fc600078e021b */
[----:B------:R-:W-:Y:S05]  /*3c10*/  @!P0 BRA `(.L_x_57) ;  /* 0xfffffffc00988947 */ /* 0x000fea000383ffff */
.L_x_50:
[----:B------:R-:W-:Y:S05]  /*3c20*/  BSYNC.RECONVERGENT B1 ;  /* 0x0000000000017941 */ /* 0x000fea0003800200 */
.L_x_49:
[----:B------:R-:W-:-:S06]  /*3c30*/  ULOP3.LUT UR14, UR18, 0xf, URZ, 0xc0, !UPT ;  /* 0x0000000f120e7892 */ /* 0x000fcc000f8ec0ff */
[----:B------:R-:W-:-:S04]  /*3c40*/  ISETP.LT.U32.AND P0, PT, R9, UR14, PT ;  /* 0x0000000e09007c0c */ /* 0x000fc8000bf01070 */
[----:B------:R-:W-:-:S13]  /*3c50*/  ISETP.GT.U32.AND.EX P0, PT, RZ, RZ, PT, P0 ;  /* 0x000000ffff00720c */ /* 0x000fda0003f04100 */
[----:B------:R-:W-:Y:S05]  /*3c60*/  @!P0 BRA `(.L_x_19) ;  /* 0x0000000000a48947 */ /* 0x000fea0003800000 */
[----:B------:R-:W1:Y:S01]  /*3c70*/  LDCU UR25, c[0x0][0x3a0] ;  /* 0x00007400ff1977ac */ /* 0x000e620008000800 */
[----:B------:R-:W-:Y:S01]  /*3c80*/  IMAD.MOV.U32 R21, RZ, RZ, RZ ;  /* 0x000000ffff157224 */ /* 0x000fe200078e00ff */
[----:B------:R-:W2:Y:S01]  /*3c90*/  S2UR UR11, SR_CgaCtaId ;  /* 0x00000000000b79c3 */ /* 0x000ea20000008800 */
        /* <DEDUP_REMOVED lines=26> */
.L_x_58:
        /* <DEDUP_REMOVED lines=12> */
.L_x_19:
[----:B------:R-:W-:Y:S05]  /*3f00*/  BSYNC.RECONVERGENT B0 ;  /* 0x0000000000007941 */ /* 0x000fea0003800200 */
.L_x_5:
[----:B------:R-:W3:Y:S01]  /*3f10*/  S2UR UR11, SR_CgaCtaId ;  /* 0x00000000000b79c3 */ /* 0x000ee20000008800 */
[----:B------:R-:W4:Y:S01]  /*3f20*/  LDCU UR10, c[0x0][0x388] ;  /* 0x00007100ff0a77ac */ /* 0x000f220008000800 */
[----:B------:R-:W0:Y:S01]  /*3f30*/  LDGDEPBAR ;  /* 0x00000000000079af */ /* 0x000e220000000000 */
[----:B------:R-:W-:Y:S01]  /*3f40*/  BSSY.RECONVERGENT B0, `(.L_x_59) ;  /* 0x00003a4000007945 */ /* 0x000fe20003800200 */
[----:B------:R-:W5:Y:S04]  /*3f50*/  LDCU UR25, c[0x0][0x3b0] ;  /* 0x00007600ff1977ac */ /* 0x000f680008000800 */
[----:B------:R-:W2:Y:S01]  /*3f60*/  S2UR UR16, SR_SWINHI ;  /* 0x00000000001079c3 */ /* 0x000ea20000002f00 */
[----:B------:R-:W-:Y:S01]  /*3f70*/  UMOV UR5, 0x400 ;  /* 0x0000040000057882 */ /* 0x000fe20000000000 */
[----:B------:R-:W5:Y:S01]  /*3f80*/  LDCU.64 UR14, c[0x0][0x3a8] ;  /* 0x00007500ff0e77ac */ /* 0x000f620008000a00 */
[----:B------:R-:W-:-:S02]  /*3f90*/  UIADD3 UR5, UPT, UPT, UR5, 0x80, URZ ;  /* 0x0000008005057890 */ /* 0x000fc4000fffe0ff */
[----:B------:R-:W-:Y:S02]  /*3fa0*/  USHF.L.U32 UR17, UR20, 0x1, URZ ;  /* 0x0000000114117899 */ /* 0x000fe400080006ff */
[----:B----4-:R-:W-:Y:S02]  /*3fb0*/  USHF.L.U32 UR10, UR10, 0x8, URZ ;  /* 0x000000080a0a7899 */ /* 0x010fe400080006ff */
[----:B---3--:R-:W-:-:S07]  /*3fc0*/  ULEA UR11, UR11, UR5, 0x18 ;  /* 0x000000050b0b7291 */ /* 0x008fce000f8ec0ff */
[----:B------:R-:W-:Y:S01]  /*3fd0*/  UMOV UR12, UR11 ;  /* 0x0000000b000c7c82 */ /* 0x000fe20008000000 */
[----:B--2---:R-:W-:Y:S01]  /*3fe0*/  UMOV UR13, UR16 ;  /* 0x00000010000d7c82 */ /* 0x004fe20008000000 */
[----:B-----5:R-:W-:Y:S02]  /*3ff0*/  UIADD3 UR13, UPT, UPT, UR17, UR14, UR25 ;  /* 0x0000000e110d7290 */ /* 0x020fe4000fffe019 */
[----:B------:R-:W-:Y:S02]  /*4000*/  UIADD3 UR12, UPT, UPT, UR12, UR25, UR10 ;  /* 0x000000190c0c7290 */ /* 0x000fe4000fffe00a */
[----:B------:R-:W-:Y:S02]  /*4010*/  USHF.R.S32.HI UR16, URZ, 0x1f, UR25 ;  /* 0x0000001fff107899 */ /* 0x000fe40008011419 */
[----:B------:R-:W-:-:S04]  /*4020*/  UIADD3 UR12, UPT, UPT, UR12, 0x80, URZ ;  /* 0x000000800c0c7890 */ /* 0x000fc8000fffe0ff */
[----:B------:R-:W-:-:S04]  /*4030*/  ULOP3.LUT UR12, UR13, UR12, URZ, 0x3c, !UPT ;  /* 0x0000000c0d0c7292 */ /* 0x000fc8000f8e3cff */
[----:B------:R-:W-:Y:S02]  /*4040*/  ULOP3.LUT UR5, UR12, 0x8, URZ, 0xc0, !UPT ;  /* 0x000000080c057892 */ /* 0x000fe4000f8ec0ff */
[----:B------:R-:W-:Y:S02]  /*4050*/  IMAD.U32 R0, RZ, RZ, UR12 ;  /* 0x0000000cff007e24 */ /* 0x000fe4000f8e00ff */
[----:B------:R-:W-:-:S03]  /*4060*/  UIADD3 UR5, UPT, UPT, -UR5, 0x10, URZ ;  /* 0x0000001005057890 */ /* 0x000fc6000fffe1ff */
[----:B------:R-:W-:-:S03]  /*4070*/  R2P PR, R0, 0x6 ;  /* 0x0000000600007804 */ /* 0x000fc60000000000 */
[----:B------:R-:W-:Y:S01]  /*4080*/  IMAD.U32 R0, RZ, RZ, UR5 ;  /* 0x00000005ff007e24 */ /* 0x000fe2000f8e00ff */
[----:B------:R-:W-:Y:S02]  /*4090*/  UIADD3 UR5, UP0, UPT, UR25, UR14, URZ ;  /* 0x0000000e19057290 */ /* 0x000fe4000ff1e0ff */
[----:B------:R-:W-:Y:S02]  /*40a0*/  UIADD3 UR14, UPT, UPT, UR10, UR25, URZ ;  /* 0x000000190a0e7290 */ /* 0x000fe4000fffe0ff */
[----:B------:R-:W-:Y:S01]  /*40b0*/  SEL R0, R0, 0x4, !P2 ;  /* 0x0000000400007807 */ /* 0x000fe20005000000 */
[----:B------:R-:W-:Y:S02]  /*40c0*/  UIADD3.X UR12, UPT, UPT, UR16, UR15, URZ, UP0, !UPT ;  /* 0x0000000f100c7290 */ /* 0x000fe400087fe4ff */
[----:B------:R-:W-:Y:S01]  /*40d0*/  USHF.L.U64.HI UR15, UR20, 0x1, UR6 ;  /* 0x00000001140f7899 */ /* 0x000fe20008010206 */
[----:B------:R-:W-:Y:S01]  /*40e0*/  SEL R0, R0, 0x2, !P1 ;  /* 0x0000000200007807 */ /* 0x000fe20004800000 */
[----:B------:R-:W-:-:S03]  /*40f0*/  UIADD3 UR18, UP0, UPT, UR5, UR17, URZ ;  /* 0x0000001105127290 */ /* 0x000fc6000ff1e0ff */
[C---:B------:R-:W-:Y:S01]  /*4100*/  ISETP.LE.U32.AND P0, PT, R0.reuse, UR9, PT ;  /* 0x0000000900007c0c */ /* 0x040fe2000bf03070 */
[----:B------:R-:W-:Y:S01]  /*4110*/  VIADD R0, R0, 0xfffffffe ;  /* 0xfffffffe00007836 */ /* 0x000fe20000000000 */
[----:B------:R-:W-:-:S04]  /*4120*/  UIADD3.X UR19, UPT, UPT, UR12, UR15, URZ, UP0, !UPT ;  /* 0x0000000f0c137290 */ /* 0x000fc800087fe4ff */
[----:B------:R-:W-:-:S04]  /*4130*/  SEL R0, R0, RZ, P0 ;  /* 0x000000ff00007207 */ /* 0x000fc80000000000 */
[----:B------:R-:W-:-:S04]  /*4140*/  SHF.L.W.U32.HI R0, R0, 0x1f, R0 ;  /* 0x0000001f00007819 */ /* 0x000fc80000010e00 */
[----:B------:R-:W-:-:S13]  /*4150*/  ISETP.GT.AND P0, PT, R0, 0x2, PT ;  /* 0x000000020000780c */ /* 0x000fda0003f04270 */
[----:B------:R-:W-:Y:S05]  /*4160*/  @P0 BRA `(.L_x_60) ;  /* 0x0000001800200947 */ /* 0x000fea0003800000 */
[----:B------:R-:W-:Y:S01]  /*4170*/  VIMNMX.U32 R0, PT, PT, R0, 0x2, PT ;  /* 0x0000000200007848 */ /* 0x000fe20003fe0000 */
[----:B-1----:R-:W-:Y:S02]  /*4180*/  IMAD.U32 R5, RZ, RZ, UR5 ;  /* 0x00000005ff057e24 */ /* 0x002fe4000f8e00ff */
[----:B------:R-:W-:Y:S02]  /*4190*/  IMAD.U32 R6, RZ, RZ, UR12 ;  /* 0x0000000cff067e24 */ /* 0x000fe4000f8e00ff */
[----:B------:R-:W-:-:S04]  /*41a0*/  IMAD.SHL.U32 R0, R0, 0x4, RZ ;  /* 0x0000000400007824 */ /* 0x000fc800078e00ff */
[----:B------:R-:W1:Y:S02]  /*41b0*/  LDC R2, c[0x2][R0+0x24] ;  /* 0x0080090000027b82 */ /* 0x000e640000000800 */
[----:B-1----:R-:W-:-:S04]  /*41c0*/  SHF.R.S32.HI R3, RZ, 0x1f, R2 ;  /* 0x0000001fff037819 */ /* 0x002fc80000011402 */
.L_x_249:
[----:B------:R-:W-:Y:S05]  /*41d0*/  BRX R2 -0x41e0                                                                                                                                                                                                                                                                                        (*"BRANCH_TARGETS .L_x_250,.L_x_251,.L_x_252"*) ;  /* 0xffffffbc02887949 */ /* 0x000fea000383ffff */
.L_x_251:
        /* <DEDUP_REMOVED lines=16> */
[----:B------:R-:W-:Y:S01]  /*42e0*/  IMAD.U32 R3, RZ, RZ, UR10 ;  /* 0x0000000aff037e24 */ /* 0x000fe2000f8e00ff */
[----:B------:R-:W-:Y:S01]  /*42f0*/  IADD3 R0, PT, PT, R17, UR25, R6 ;  /* 0x0000001911007c10 */ /* 0x000fe2000fffe006 */
[----:B------:R-:W-:Y:S02]  /*4300*/  IMAD.MOV.U32 R7, RZ, RZ, R9 ;  /* 0x000000ffff077224 */ /* 0x000fe400078e0009 */
[----:B------:R-:W-:Y:S01]  /*4310*/  IMAD.MOV.U32 R4, RZ, RZ, RZ ;  /* 0x000000ffff047224 */ /* 0x000fe200078e00ff */
[----:B------:R-:W-:-:S05]  /*4320*/  IADD3 R0, PT, PT, R0, UR11, R3 ;  /* 0x0000000b00007c10 */ /* 0x000fca000fffe003 */
[----:B------:R-:W-:-:S07]  /*4330*/  VIADD R3, R0, 0x80 ;  /* 0x0000008000037836 */ /* 0x000fce0000000000 */
.L_x_63:
        /* <DEDUP_REMOVED lines=10> */
.L_x_62:
[----:B------:R-:W-:Y:S05]  /*43e0*/  BSYNC.RECONVERGENT B1 ;  /* 0x0000000000017941 */ /* 0x000fea0003800200 */
.L_x_61:
        /* <DEDUP_REMOVED lines=45> */
.L_x_67:
[----:B------:R-:W-:-:S07]  /*46c0*/  MOV R0, 0x46e0 ;  /* 0x000046e000007802 */ /* 0x000fce0000000f00 */
[----:B------:R-:W-:Y:S05]  /*46d0*/  CALL.REL.NOINC `($__internal_0_$__cuda_sm20_div_u64) ;  /* 0x0000003400cc7944 */ /* 0x000fea0003c00000 */
[----:B------:R-:W-:-:S07]  /*46e0*/  IMAD.MOV.U32 R10, RZ, RZ, R4 ;  /* 0x000000ffff0a7224 */ /* 0x000fce00078e0004 */
.L_x_68:
[----:B------:R-:W-:Y:S05]  /*46f0*/  BSYNC.RECONVERGENT B2 ;  /* 0x0000000000027941 */ /* 0x000fea0003800200 */
.L_x_66:
        /* <DEDUP_REMOVED lines=11> */
[----:B------:R-:W1:Y:S01]  /*47b0*/  LDCU UR5, c[0x0][0x3b0] ;  /* 0x00007600ff0577ac */ /* 0x000e620008000800 */
[----:B------:R-:W-:Y:S02]  /*47c0*/  VIADD R12, R7, 0x1 ;  /* 0x00000001070c7836 */ /* 0x000fe40000000000 */
[----:B------:R-:W-:Y:S01]  /*47d0*/  IMAD R7, R8, UR17, RZ ;  /* 0x0000001108077c24 */ /* 0x000fe2000f8e02ff */
[----:B------:R-:W2:Y:S01]  /*47e0*/  LDCU.64 UR26, c[0x0][0x3a8] ;  /* 0x00007500ff1a77ac */ /* 0x000ea20008000a00 */
[----:B------:R-:W-:Y:S01]  /*47f0*/  IMAD.MOV.U32 R3, RZ, RZ, R9 ;  /* 0x000000ffff037224 */ /* 0x000fe200078e0009 */
[----:B------:R-:W-:Y:S01]  /*4800*/  LOP3.LUT R12, R12, 0x3, RZ, 0xc0, !PT ;  /* 0x000000030c0c7812 */ /* 0x000fe200078ec0ff */
[----:B------:R-:W-:Y:S01]  /*4810*/  IMAD R7, R7, UR15, RZ ;  /* 0x0000000f07077c24 */ /* 0x000fe2000f8e02ff */
[----:B------:R-:W-:Y:S02]  /*4820*/  USHF.L.U32 UR14, UR20, 0x1, URZ ;  /* 0x00000001140e7899 */ /* 0x000fe400080006ff */
[----:B------:R-:W-:-:S04]  /*4830*/  USHF.L.U64.HI UR13, UR20, 0x1, UR6 ;  /* 0x00000001140d7899 */ /* 0x000fc80008010206 */
[C---:B------:R-:W-:Y:S01]  /*4840*/  LEA R15, P3, R9.reuse, UR14, 0x2 ;  /* 0x0000000e090f7c11 */ /* 0x040fe2000f8610ff */
[----:B-1----:R-:W-:Y:S01]  /*4850*/  IMAD.U32 R0, RZ, RZ, UR5 ;  /* 0x00000005ff007e24 */ /* 0x002fe2000f8e00ff */
[----:B------:R-:W-:Y:S02]  /*4860*/  UIADD3 UR5, UPT, UPT, UR10, UR5, UR11 ;  /* 0x000000050a057290 */ /* 0x000fe4000fffe00b */
[----:B------:R-:W-:Y:S02]  /*4870*/  LEA.HI.X R14, R9, UR13, RZ, 0x2, P3 ;  /* 0x0000000d090e7c11 */ /* 0x000fe400098f14ff */
[----:B------:R-:W-:Y:S01]  /*4880*/  IADD3 R15, P1, P2, R15, UR12, R0 ;  /* 0x0000000c0f0f7c10 */ /* 0x000fe2000fa3e000 */
[----:B------:R-:W-:Y:S01]  /*4890*/  IMAD.MOV.U32 R0, RZ, RZ, RZ ;  /* 0x000000ffff007224 */ /* 0x000fe200078e00ff */
[----:B------:R-:W-:Y:S02]  /*48a0*/  LEA R4, R9, UR5, 0x2 ;  /* 0x0000000509047c11 */ /* 0x000fe4000f8e10ff */
[----:B------:R-:W-:-:S02]  /*48b0*/  IADD3.X R14, PT, PT, RZ, UR16, R14, P1, P2 ;  /* 0x00000010ff0e7c10 */ /* 0x000fc40008fe440e */
[----:B------:R-:W-:Y:S01]  /*48c0*/  IADD3 R12, P1, PT, RZ, -R12, RZ ;  /* 0x8000000cff0c7210 */ /* 0x000fe20007f3e0ff */
[----:B------:R-:W-:Y:S01]  /*48d0*/  VIADD R4, R4, UR12 ;  /* 0x0000000c04047c36 */ /* 0x000fe20008000000 */
[----:B--2---:R-:W-:-:S03]  /*48e0*/  IADD3 R15, P3, PT, R15, UR26, RZ ;  /* 0x0000001a0f0f7c10 */ /* 0x004fc6000ff7e0ff */
[----:B------:R-:W-:Y:S01]  /*48f0*/  IMAD.X R13, RZ, RZ, -0x1, P1 ;  /* 0xffffffffff0d7424 */ /* 0x000fe200008e06ff */
[----:B------:R-:W-:-:S09]  /*4900*/  IADD3.X R14, PT, PT, R14, UR27, RZ, P3, !PT ;  /* 0x0000001b0e0e7c10 */ /* 0x000fd20009ffe4ff */
.L_x_71:
        /* <DEDUP_REMOVED lines=11> */
[----:B------:R1:W-:Y:S01]  /*49c0*/  LDGSTS.E [R4+0x80], desc[UR22][R10.64] ;  /* 0x000800000a047fae */ /* 0x0003e2000b9a1016 */
[----:B------:R-:W-:Y:S02]  /*49d0*/  LEA.HI.X R14, R2, R14, RZ, 0x2, P3 ;  /* 0x0000000e020e7211 */ /* 0x000fe400018f14ff */
[----:B------:R-:W-:Y:S01]  /*49e0*/  ISETP.NE.AND.EX P1, PT, R13, RZ, PT, P1 ;  /* 0x000000ff0d00720c */ /* 0x000fe20003f25310 */
[----:B-1----:R-:W-:-:S12]  /*49f0*/  IMAD R4, R7, 0x4, R4 ;  /* 0x0000000407047824 */ /* 0x002fd800078e0204 */
[----:B------:R-:W-:Y:S05]  /*4a00*/  @P1 BRA `(.L_x_71) ;  /* 0xfffffffc00c01947 */ /* 0x000fea000383ffff */
.L_x_70:
[----:B------:R-:W-:Y:S05]  /*4a10*/  BSYNC.RECONVERGENT B2 ;  /* 0x0000000000027941 */ /* 0x000fea0003800200 */
.L_x_69:
        /* <DEDUP_REMOVED lines=12> */
[----:B------:R-:W-:-:S04]  /*4ae0*/  LEA R14, P0, R10, R7, 0x1 ;  /* 0x000000070a0e7211 */ /* 0x000fc800078008ff */
[----:B------:R-:W-:Y:S01]  /*4af0*/  LEA.HI.X R15, R10, R15, R4, 0x1, P0 ;  /* 0x0000000f0a0f7211 */ /* 0x000fe200000f0c04 */
[----:B------:R-:W-:Y:S02]  /*4b00*/  IMAD R4, R8, UR17, RZ ;  /* 0x0000001108047c24 */ /* 0x000fe4000f8e02ff */
[----:B------:R-:W-:Y:S02]  /*4b10*/  IMAD.SHL.U32 R8, R2, 0x4, RZ ;  /* 0x0000000402087824 */ /* 0x000fe400078e00ff */
[----:B--2---:R-:W-:Y:S02]  /*4b20*/  IMAD.U32 R7, RZ, RZ, UR5 ;  /* 0x00000005ff077e24 */ /* 0x004fe4000f8e00ff */
[----:B------:R-:W-:Y:S01]  /*4b30*/  IMAD R4, R4, UR15, RZ ;  /* 0x0000000f04047c24 */ /* 0x000fe2000f8e02ff */
[----:B-1----:R-:W-:Y:S02]  /*4b40*/  ULEA UR13, UR14, UR13, 0x18 ;  /* 0x0000000d0e0d7291 */ /* 0x002fe4000f8ec0ff */
[----:B------:R-:W-:-:S02]  /*4b50*/  IADD3 R14, P0, P1, R14, UR12, R7 ;  /* 0x0000000c0e0e7c10 */ /* 0x000fc4000f91e007 */
[----:B------:R-:W-:Y:S02]  /*4b60*/  UIADD3 UR13, UPT, UPT, UR10, UR5, UR13 ;  /* 0x000000050a0d7290 */ /* 0x000fe4000fffe00d */
        /* <DEDUP_REMOVED lines=8> */
.L_x_72:
[-C--:B------:R-:W-:Y:S01]  /*4bf0*/  IADD3 R10, P0, PT, R8, R14.reuse, RZ ;  /* 0x0000000e080a7210 */ /* 0x080fe20007f1e0ff */
[C---:B------:R-:W-:Y:S01]  /*4c00*/  IMAD.WIDE.U32 R18, R2.reuse, 0xc, R14 ;  /* 0x0000000c02127825 */ /* 0x040fe200078e000e */
[----:B------:R-:W-:Y:S01]  /*4c10*/  LEA R12, P1, R2, R14, 0x3 ;  /* 0x0000000e020c7211 */ /* 0x000fe200078218ff */
[----:B------:R-:W-:Y:S01]  /*4c20*/  UMOV UR5, URZ ;  /* 0x000000ff00057c82 */ /* 0x000fe20008000000 */
[----:B------:R-:W-:Y:S01]  /*4c30*/  @!PT LDS RZ, [RZ] ;  /* 0x00000000fffff984 */ /* 0x000fe20000000800 */
[----:B------:R-:W-:Y:S01]  /*4c40*/  @!PT LDS RZ, [RZ] ;  /* 0x00000000fffff984 */ /* 0x000fe20000000800 */
[----:B------:R-:W-:Y:S01]  /*4c50*/  @!PT LDS RZ, [RZ] ;  /* 0x00000000fffff984 */ /* 0x000fe20000000800 */
[----:B------:R1:W-:Y:S01]  /*4c60*/  LDGSTS.E [R7+0x80], desc[UR22][R14.64] ;  /* 0x000800000e077fae */ /* 0x0003e2000b9a1016 */
[----:B------:R-:W-:Y:S01]  /*4c70*/  IMAD.X R11, R29, 0x1, R15, P0 ;  /* 0x000000011d0b7824 */ /* 0x000fe200000e060f */
[----:B------:R-:W-:Y:S01]  /*4c80*/  IADD3 R3, P0, PT, R8, R3, RZ ;  /* 0x0000000308037210 */ /* 0x000fe20007f1e0ff */
[----:B------:R-:W-:Y:S01]  /*4c90*/  VIADD R19, R19, UR5 ;  /* 0x0000000513137c36 */ /* 0x000fe20008000000 */
[----:B------:R-:W-:Y:S02]  /*4ca0*/  LEA.HI.X R13, R2, R15, RZ, 0x3, P1 ;  /* 0x0000000f020d7211 */ /* 0x000fe400008f1cff */
[----:B------:R2:W-:Y:S01]  /*4cb0*/  LDGSTS.E [R23+0x80], desc[UR22][R10.64] ;  /* 0x000800000a177fae */ /* 0x0005e2000b9a1016 */
[----:B------:R-:W-:Y:S01]  /*4cc0*/  IMAD.X R0, R29, 0x1, R0, P0 ;  /* 0x000000011d007824 */ /* 0x000fe200000e0600 */
[----:B------:R-:W-:-:S02]  /*4cd0*/  ISETP.GE.U32.AND P0, PT, R3, UR18, PT ;  /* 0x0000001203007c0c */ /* 0x000fc4000bf06070 */
[----:B------:R3:W-:Y:S02]  /*4ce0*/  LDGSTS.E [R25+0x80], desc[UR22][R12.64] ;  /* 0x000800000c197fae */ /* 0x0007e4000b9a1016 */
[----:B------:R-:W-:Y:S01]  /*4cf0*/  ISETP.GE.U32.AND.EX P0, PT, R0, UR19, PT, P0 ;  /* 0x0000001300007c0c */ /* 0x000fe2000bf06100 */
[----:B-1----:R-:W-:Y:S01]  /*4d00*/  IMAD R7, R4, 0x10, R7 ;  /* 0x0000001004077824 */ /* 0x002fe200078e0207 */
[C---:B------:R-:W-:Y:S01]  /*4d10*/  LEA R14, P1, R2.reuse, R14, 0x4 ;  /* 0x0000000e020e7211 */ /* 0x040fe200078220ff */
[----:B------:R1:W-:Y:S03]  /*4d20*/  LDGSTS.E [R27+0x80], desc[UR22][R18.64] ;  /* 0x00080000121b7fae */ /* 0x0003e6000b9a1016 */
[----:B------:R-:W-:Y:S01]  /*4d30*/  LEA.HI.X R15, R2, R15, RZ, 0x4, P1 ;  /* 0x0000000f020f7211 */ /* 0x000fe200008f24ff */
[C---:B--2---:R-:W-:Y:S02]  /*4d40*/  IMAD R23, R4.reuse, 0x10, R23 ;  /* 0x0000001004177824 */ /* 0x044fe400078e0217 */
[----:B---3--:R-:W-:-:S02]  /*4d50*/  IMAD R25, R4, 0x10, R25 ;  /* 0x0000001004197824 */ /* 0x008fc400078e0219 */
[----:B-1----:R-:W-:Y:S02]  /*4d60*/  IMAD R27, R4, 0x10, R27 ;  /* 0x00000010041b7824 */ /* 0x002fe400078e021b */
[----:B------:R-:W-:Y:S05]  /*4d70*/  @!P0 BRA `(.L_x_72) ;  /* 0xfffffffc009c8947 */ /* 0x000fea000383ffff */
.L_x_65:
[----:B------:R-:W-:Y:S05]  /*4d80*/  BSYNC.RECONVERGENT B1 ;  /* 0x0000000000017941 */ /* 0x000fea0003800200 */
.L_x_64:
[----:B------:R-:W-:-:S06]  /*4d90*/  ULOP3.LUT UR13, UR9, 0x3, URZ, 0xc0, !UPT ;  /* 0x00000003090d7892 */ /* 0x000fcc000f8ec0ff */
[----:B------:R-:W-:-:S04]  /*4da0*/  ISETP.LT.U32.AND P0, PT, R9, UR13, PT ;  /* 0x0000000d09007c0c */ /* 0x000fc8000bf01070 */
[----:B------:R-:W-:-:S13]  /*4db0*/  ISETP.GT.U32.AND.EX P0, PT, RZ, RZ, PT, P0 ;  /* 0x000000ffff00720c */ /* 0x000fda0003f04100 */
[----:B------:R-:W-:Y:S05]  /*4dc0*/  @!P0 BRA `(.L_x_73) ;  /* 0x0000002800ec8947 */ /* 0x000fea0003800000 */
[----:B------:R-:W1:Y:S01]  /*4dd0*/  S2UR UR5, SR_CgaCtaId ;  /* 0x00000000000579c3 */ /* 0x000e620000008800 */
[----:B------:R-:W2:Y:S01]  /*4de0*/  LDCU UR18, c[0x0][0x3b0] ;  /* 0x00007600ff1277ac */ /* 0x000ea20008000800 */
[----:B------:R-:W-:Y:S01]  /*4df0*/  IMAD.MOV.U32 R21, RZ, RZ, RZ ;  /* 0x000000ffff157224 */ /* 0x000fe200078e00ff */
        /* <DEDUP_REMOVED lines=9> */
[----:B------:R-:W-:Y:S01]  /*4e90*/  UMOV UR4, 0x400 ;  /* 0x0000040000047882 */ /* 0x000fe20000000000 */
[----:B------:R-:W-:Y:S01]  /*4ea0*/  IMAD.U32 R5, RZ, RZ, UR16 ;  /* 0x00000010ff057e24 */ /* 0x000fe2000f8e00ff */
[----:B------:R-:W-:Y:S01]  /*4eb0*/  UIADD3 UR4, UPT, UPT, UR4, 0x80, URZ ;  /* 0x0000008004047890 */ /* 0x000fe2000fffe0ff */
[----:B------:R-:W-:Y:S01]  /*4ec0*/  IMAD.WIDE.U32 R20, R20, UR15, R10 ;  /* 0x0000000f14147c25 */ /* 0x000fe2000f8e000a */
[----:B--2---:R-:W-:-:S03]  /*4ed0*/  IADD3 R0, PT, PT, R17, UR18, R6 ;  /* 0x0000001211007c10 */ /* 0x004fc6000fffe006 */
[----:B------:R-:W-:Y:S02]  /*4ee0*/  IMAD.U32 R11, RZ, RZ, UR11 ;  /* 0x0000000bff0b7e24 */ /* 0x000fe4000f8e00ff */
[----:B------:R-:W-:Y:S01]  /*4ef0*/  IMAD.IADD R8, R21, 0x1, R3 ;  /* 0x0000000115087824 */ /* 0x000fe200078e0203 */
[----:B-1----:R-:W-:Y:S01]  /*4f00*/  ULEA UR4, UR5, UR4, 0x18 ;  /* 0x0000000405047291 */ /* 0x002fe2000f8ec0ff */
[----:B------:R-:W-:Y:S01]  /*4f10*/  IMAD.U32 R3, RZ, RZ, UR10 ;  /* 0x0000000aff037e24 */ /* 0x000fe2000f8e00ff */
[----:B------:R-:W-:-:S04]  /*4f20*/  IADD3 R11, P2, P3, R20, UR18, R11 ;  /* 0x00000012140b7c10 */ /* 0x000fc8000fb5e00b */
[----:B------:R-:W-:Y:S01]  /*4f30*/  IADD3 R0, PT, PT, R0, UR11, R3 ;  /* 0x0000000b00007c10 */ /* 0x000fe2000fffe003 */
[----:B------:R-:W-:Y:S01]  /*4f40*/  IMAD.U32 R3, RZ, RZ, UR4 ;  /* 0x00000004ff037e24 */ /* 0x000fe2000f8e00ff */
[----:B------:R-:W-:Y:S02]  /*4f50*/  IADD3 R11, P0, P1, R11, UR12, R6 ;  /* 0x0000000c0b0b7c10 */ /* 0x000fe4000f91e006 */
[----:B------:R-:W-:Y:S02]  /*4f60*/  CS2R R6, SRZ ;  /* 0x0000000000067805 */ /* 0x000fe4000001ff00 */
[----:B------:R-:W-:Y:S02]  /*4f70*/  IADD3.X R8, PT, PT, R5, UR8, R8, P2, P3 ;  /* 0x0000000805087c10 */ /* 0x000fe400097e6408 */
[----:B------:R-:W-:Y:S02]  /*4f80*/  IADD3 R0, PT, PT, R3, UR12, R0 ;  /* 0x0000000c03007c10 */ /* 0x000fe4000fffe000 */
[----:B---3--:R-:W-:-:S02]  /*4f90*/  IADD3 R11, P2, PT, R11, UR26, RZ ;  /* 0x0000001a0b0b7c10 */ /* 0x008fc4000ff5e0ff */
[----:B------:R-:W-:Y:S01]  /*4fa0*/  IADD3.X R8, PT, PT, RZ, R8, RZ, P0, P1 ;  /* 0x00000008ff087210 */ /* 0x000fe200007e24ff */
[----:B------:R-:W-:-:S03]  /*4fb0*/  VIADD R3, R0, 0x80 ;  /* 0x0000008000037836 */ /* 0x000fc60000000000 */
[----:B------:R-:W-:-:S07]  /*4fc0*/  IADD3.X R8, PT, PT, R8, UR27, RZ, P2, !PT ;  /* 0x0000001b08087c10 */ /* 0x000fce00097fe4ff */
.L_x_75:
        /* <DEDUP_REMOVED lines=13> */
.L_x_74:
[----:B------:R-:W-:Y:S05]  /*50a0*/  BRA `(.L_x_73) ;  /* 0x0000002800347947 */ /* 0x000fea0003800000 */
.L_x_250:
        /* <DEDUP_REMOVED lines=53> */
.L_x_77:
[----:B------:R-:W-:Y:S01]  /*5400*/  IMAD.MOV.U32 R4, RZ, RZ, R12 ;  /* 0x000000ffff047224 */ /* 0x000fe200078e000c */
[----:B------:R-:W-:-:S07]  /*5410*/  MOV R0, 0x5430 ;  /* 0x0000543000007802 */ /* 0x000fce0000000f00 */
[----:B------:R-:W-:Y:S05]  /*5420*/  CALL.REL.NOINC `($__internal_0_$__cuda_sm20_div_u64) ;  /* 0x0000002800787944 */ /* 0x000fea0003c00000 */
[----:B------:R-:W-:-:S07]  /*5430*/  IMAD.MOV.U32 R10, RZ, RZ, R4 ;  /* 0x000000ffff0a7224 */ /* 0x000fce00078e0004 */
.L_x_78:
[----:B------:R-:W-:Y:S05]  /*5440*/  BSYNC.RECONVERGENT B1 ;  /* 0x0000000000017941 */ /* 0x000fea0003800200 */
.L_x_76:
        /* <DEDUP_REMOVED lines=9> */
[----:B------:R-:W1:Y:S01]  /*54e0*/  LDC R0, c[0x0][0x3b0] ;  /* 0x0000ec00ff007b82 */ /* 0x000e620000000800 */
[----:B------:R-:W2:Y:S01]  /*54f0*/  LDCU.64 UR18, c[0x0][0x3a8] ;  /* 0x00007500ff1277ac */ /* 0x000ea20008000a00 */
[----:B------:R-:W-:Y:S01]  /*5500*/  VIADD R4, R4, 0x1 ;  /* 0x0000000104047836 */ /* 0x000fe20000000000 */
[----:B------:R-:W-:Y:S01]  /*5510*/  LEA R13, P3, R8, UR17, 0x1 ;  /* 0x00000011080d7c11 */ /* 0x000fe2000f8608ff */
[----:B------:R-:W-:Y:S02]  /*5520*/  IMAD.U32 R9, RZ, RZ, UR11 ;  /* 0x0000000bff097e24 */ /* 0x000fe4000f8e00ff */
[----:B------:R-:W-:Y:S01]  /*5530*/  IMAD R3, R7, UR12, RZ ;  /* 0x0000000c07037c24 */ /* 0x000fe2000f8e02ff */
[----:B------:R-:W-:Y:S02]  /*5540*/  LOP3.LUT R4, R4, 0x3, RZ, 0xc0, !PT ;  /* 0x0000000304047812 */ /* 0x000fe400078ec0ff */
[----:B------:R-:W-:Y:S01]  /*5550*/  LEA.HI.X R11, R8, UR15, R17, 0x1, P3 ;  /* 0x0000000f080b7c11 */ /* 0x000fe200098f0c11 */
[----:B------:R-:W-:Y:S01]  /*5560*/  IMAD R3, R3, UR10, RZ ;  /* 0x0000000a03037c24 */ /* 0x000fe2000f8e02ff */
[----:B------:R-:W-:-:S05]  /*5570*/  IADD3 R4, P3, PT, RZ, -R4, RZ ;  /* 0x80000004ff047210 */ /* 0x000fca0007f7e0ff */
[----:B------:R-:W-:Y:S02]  /*5580*/  IMAD.X R12, RZ, RZ, -0x1, P3 ;  /* 0xffffffffff0c7424 */ /* 0x000fe400018e06ff */
[----:B--2---:R-:W-:Y:S01]  /*5590*/  IMAD.U32 R10, RZ, RZ, UR19 ;  /* 0x00000013ff0a7e24 */ /* 0x004fe2000f8e00ff */
[----:B-1----:R-:W-:Y:S02]  /*55a0*/  IADD3 R13, P1, P2, R13, UR18, R0 ;  /* 0x000000120d0d7c10 */ /* 0x002fe4000fa3e000 */
[----:B------:R-:W-:Y:S02]  /*55b0*/  LEA R0, R8, UR14, 0x1 ;  /* 0x0000000e08007c11 */ /* 0x000fe4000f8e08ff */
[----:B------:R-:W-:Y:S02]  /*55c0*/  IADD3.X R11, PT, PT, R11, UR16, R10, P1, P2 ;  /* 0x000000100b0b7c10 */ /* 0x000fe40008fe440a */
[----:B------:R-:W-:-:S07]  /*55d0*/  IADD3 R0, PT, PT, R0, 0x80, R9 ;  /* 0x0000008000007810 */ /* 0x000fce0007ffe009 */
.L_x_81:
        /* <DEDUP_REMOVED lines=13> */
.L_x_80:
[----:B------:R-:W-:Y:S05]  /*56b0*/  BSYNC.RECONVERGENT B1 ;  /* 0x0000000000017941 */ /* 0x000fea0003800200 */
.L_x_79:
[----:B------:R-:W-:Y:S05]  /*56c0*/  @!P0 BRA `(.L_x_73) ;  /* 0x0000002000ac8947 */ /* 0x000fea0003800000 */
[C---:B------:R-:W-:Y:S01]  /*56d0*/  IADD3 R9, P0, PT, R8.reuse, UR20, RZ ;  /* 0x0000001408097c10 */ /* 0x040fe2000ff1e0ff */
[----:B------:R-:W-:Y:S01]  /*56e0*/  IMAD.U32 R3, RZ, RZ, UR11 ;  /* 0x0000000bff037e24 */ /* 0x000fe2000f8e00ff */
[----:B------:R-:W-:Y:S01]  /*56f0*/  LEA R0, R8, UR14, 0x1 ;  /* 0x0000000e08007c11 */ /* 0x000fe2000f8e08ff */
[----:B------:R-:W-:Y:S01]  /*5700*/  IMAD R23, R7, UR12, RZ ;  /* 0x0000000c07177c24 */ /* 0x000fe2000f8e02ff */
[----:B------:R-:W-:Y:S01]  /*5710*/  IADD3.X R10, PT, PT, R17, UR6, RZ, P0, !PT ;  /* 0x00000006110a7c10 */ /* 0x000fe200087fe4ff */
[----:B------:R-:W-:Y:S01]  /*5720*/  UMOV UR5, URZ ;  /* 0x000000ff00057c82 */ /* 0x000fe20008000000 */
[----:B------:R-:W-:Y:S01]  /*5730*/  IADD3 R0, PT, PT, R0, 0x80, R3 ;  /* 0x0000008000007810 */ /* 0x000fe20007ffe003 */
[----:B------:R-:W-:Y:S01]  /*5740*/  IMAD.SHL.U32 R3, R2, 0x4, RZ ;  /* 0x0000000402037824 */ /* 0x000fe200078e00ff */
[C---:B------:R-:W-:Y:S01]  /*5750*/  LEA R4, P0, R8.reuse, UR17, 0x1 ;  /* 0x0000001108047c11 */ /* 0x040fe2000f8008ff */
[----:B------:R-:W-:Y:S01]  /*5760*/  BSSY.RECONVERGENT B1, `(.L_x_82) ;  /* 0x0000027000017945 */ /* 0x000fe20003800200 */
[C---:B------:R-:W-:Y:S01]  /*5770*/  SHF.L.U64.HI R11, R9.reuse, 0x1, R10 ;  /* 0x00000001090b7819 */ /* 0x040fe2000001020a */
[----:B------:R-:W-:Y:S01]  /*5780*/  IMAD.SHL.U32 R10, R9, 0x2, RZ ;  /* 0x00000002090a7824 */ /* 0x000fe200078e00ff */
[----:B------:R-:W-:Y:S01]  /*5790*/  SHF.R.U32.HI R16, RZ, 0x1e, R2 ;  /* 0x0000001eff107819 */ /* 0x000fe20000011602 */
[----:B------:R-:W-:Y:S01]  /*57a0*/  IMAD R23, R23, UR10, RZ ;  /* 0x0000000a17177c24 */ /* 0x000fe2000f8e02ff */
[----:B------:R-:W-:Y:S01]  /*57b0*/  LEA.HI.X R7, R8, UR15, R17, 0x1, P0 ;  /* 0x0000000f08077c11 */ /* 0x000fe200080f0c11 */
[----:B------:R-:W-:Y:S01]  /*57c0*/  IMAD.WIDE.U32 R10, R2, 0x6, R10 ;  /* 0x00000006020a7825 */ /* 0x000fe200078e000a */
[----:B------:R-:W-:-:S02]  /*57d0*/  IADD3 R24, P1, PT, R3, R4, RZ ;  /* 0x0000000403187210 */ /* 0x000fc40007f3e0ff */
[----:B------:R-:W-:Y:S01]  /*57e0*/  LEA R22, P0, R2, R4, 0x1 ;  /* 0x0000000402167211 */ /* 0x000fe200078008ff */
[----:B------:R-:W-:Y:S02]  /*57f0*/  VIADD R9, R11, UR5 ;  /* 0x000000050b097c36 */ /* 0x000fe40008000000 */
[----:B------:R-:W-:Y:S01]  /*5800*/  IMAD.X R27, R16, 0x1, R7, P1 ;  /* 0x00000001101b7824 */ /* 0x000fe200008e0607 */
[----:B------:R-:W-:-:S09]  /*5810*/  LEA.HI.X R25, R2, R7, RZ, 0x1, P0 ;  /* 0x0000000702197211 */ /* 0x000fd200000f0cff */
.L_x_83:
        /* <DEDUP_REMOVED lines=28> */
.L_x_82:
[----:B------:R-:W-:Y:S05]  /*59e0*/  BRA `(.L_x_73) ;  /* 0x0000001c00e47947 */ /* 0x000fea0003800000 */
.L_x_60:
[----:B------:R-:W-:-:S05]  /*59f0*/  IMAD.MOV.U32 R3, RZ, RZ, -0x3 ;  /* 0xfffffffdff037424 */ /* 0x000fca00078e00ff */
[----:B------:R-:W-:-:S05]  /*5a00*/  VIADDMNMX.U32 R0, R0, R3, 0x5, PT ;  /* 0x0000000500007446 */ /* 0x000fca0003800003 */
[----:B------:R-:W-:-:S04]  /*5a10*/  IMAD.SHL.U32 R0, R0, 0x4, RZ ;  /* 0x0000000400007824 */ /* 0x000fc800078e00ff */
[----:B-1----:R-:W1:Y:S02]  /*5a20*/  LDC R2, c[0x2][R0+0x30] ;  /* 0x00800c0000027b82 */ /* 0x002e640000000800 */
[----:B-1----:R-:W-:-:S04]  /*5a30*/  SHF.R.S32.HI R3, RZ, 0x1f, R2 ;  /* 0x0000001fff037819 */ /* 0x002fc80000011402 */
.L_x_253:
[----:B------:R-:W-:Y:S05]  /*5a40*/  BRX R2 -0x5a50                                                                                                                                                                                                                                                                                        (*"BRANCH_TARGETS .L_x_254,.L_x_252,.L_x_258"*) ;  /* 0xffffffa4026c7949 */ /* 0x000fea000383ffff */
.L_x_252:
        /* <DEDUP_REMOVED lines=17> */
.L_x_85:
        /* <DEDUP_REMOVED lines=8> */
[----:B--2---:R1:W-:-:S12]  /*5be0*/  STS.U8 [R5+0x80], R2 ;  /* 0x0000800205007388 */ /* 0x0043d80000000000 */
[----:B------:R-:W-:Y:S05]  /*5bf0*/  @!P0 BRA `(.L_x_85) ;  /* 0xfffffffc00d88947 */ /* 0x000fea000383ffff */
[----:B------:R-:W-:Y:S05]  /*5c00*/  BSYNC.RECONVERGENT B1 ;  /* 0x0000000000017941 */ /* 0x000fea0003800200 */
.L_x_84:
[----:B------:R-:W-:Y:S05]  /*5c10*/  BRA `(.L_x_73) ;  /* 0x0000001c00587947 */ /* 0x000fea0003800000 */
.L_x_254:
        /* <DEDUP_REMOVED lines=22> */
.L_x_88:
        /* <DEDUP_REMOVED lines=10> */
.L_x_87:
[----:B------:R-:W-:Y:S05]  /*5e20*/  BSYNC.RECONVERGENT B1 ;  /* 0x0000000000017941 */ /* 0x000fea0003800200 */
.L_x_86:
        /* <DEDUP_REMOVED lines=45> */
.L_x_92:
[----:B------:R-:W-:-:S07]  /*6100*/  MOV R0, 0x6120 ;  /* 0x0000612000007802 */ /* 0x000fce0000000f00 */
[----:B------:R-:W-:Y:S05]  /*6110*/  CALL.REL.NOINC `($__internal_0_$__cuda_sm20_div_u64) ;  /* 0x0000001c003c7944 */ /* 0x000fea0003c00000 */
[----:B------:R-:W-:-:S07]  /*6120*/  IMAD.MOV.U32 R10, RZ, RZ, R4 ;  /* 0x000000ffff0a7224 */ /* 0x000fce00078e0004 */
.L_x_93:
[----:B------:R-:W-:Y:S05]  /*6130*/  BSYNC.RECONVERGENT B2 ;  /* 0x0000000000027941 */ /* 0x000fea0003800200 */
.L_x_91:
        /* <DEDUP_REMOVED lines=33> */
.L_x_96:
        /* <DEDUP_REMOVED lines=11> */
[----:B------:R1:W-:Y:S01]  /*6400*/  LDGSTS.E.64 [R4+0x80], desc[UR22][R10.64] ;  /* 0x000800000a047fae */ /* 0x0003e2000b9a1416 */
[----:B------:R-:W-:Y:S02]  /*6410*/  LEA.HI.X R14, R2, R14, RZ, 0x3, P3 ;  /* 0x0000000e020e7211 */ /* 0x000fe400018f1cff */
[----:B------:R-:W-:Y:S01]  /*6420*/  ISETP.NE.AND.EX P1, PT, R13, RZ, PT, P1 ;  /* 0x000000ff0d00720c */ /* 0x000fe20003f25310 */
[----:B-1----:R-:W-:-:S12]  /*6430*/  IMAD R4, R7, 0x8, R4 ;  /* 0x0000000807047824 */ /* 0x002fd800078e0204 */
[----:B------:R-:W-:Y:S05]  /*6440*/  @P1 BRA `(.L_x_96) ;  /* 0xfffffffc00c01947 */ /* 0x000fea000383ffff */
.L_x_95:
[----:B------:R-:W-:Y:S05]  /*6450*/  BSYNC.RECONVERGENT B2 ;  /* 0x0000000000027941 */ /* 0x000fea0003800200 */
.L_x_94:
        /* <DEDUP_REMOVED lines=18> */
[----:B------:R-:W-:-:S03]  /*6580*/  UIADD3 UR13, UPT, UPT, UR10, UR5, UR13 ;  /* 0x000000050a0d7290 */ /* 0x000fc6000fffe00d */
        /* <DEDUP_REMOVED lines=8> */
.L_x_97:
        /* <DEDUP_REMOVED lines=10> */
[----:B------:R1:W-:Y:S01]  /*66b0*/  LDGSTS.E.64 [R7+0x80], desc[UR22][R14.64] ;  /* 0x000800000e077fae */ /* 0x0003e2000b9a1416 */
[C---:B------:R-:W-:Y:S01]  /*66c0*/  LEA.HI.X R13, R2.reuse, R15, RZ, 0x4, P1 ;  /* 0x0000000f020d7211 */ /* 0x040fe200008f24ff */
[----:B------:R-:W-:Y:S01]  /*66d0*/  VIADD R19, R19, UR5 ;  /* 0x0000000513137c36 */ /* 0x000fe20008000000 */
[----:B------:R-:W-:Y:S01]  /*66e0*/  LEA.HI.X R0, R2, R0, RZ, 0x2, P0 ;  /* 0x0000000002007211 */ /* 0x000fe200000f14ff */
[----:B------:R2:W-:Y:S01]  /*66f0*/  LDGSTS.E.64 [R23+0x80], desc[UR22][R10.64] ;  /* 0x000800000a177fae */ /* 0x0005e2000b9a1416 */
[----:B------:R-:W-:-:S02]  /*6700*/  ISETP.GE.U32.AND P0, PT, R3, UR18, PT ;  /* 0x0000001203007c0c */ /* 0x000fc4000bf06070 */
[----:B------:R-:W-:Y:S01]  /*6710*/  LEA R29, P1, R2, R29, 0x5 ;  /* 0x0000001d021d7211 */ /* 0x000fe200078228ff */
[----:B------:R3:W-:Y:S01]  /*6720*/  LDGSTS.E.64 [R25+0x80], desc[UR22][R12.64] ;  /* 0x000800000c197fae */ /* 0x0007e2000b9a1416 */
[----:B------:R-:W-:-:S03]  /*6730*/  ISETP.GE.U32.AND.EX P0, PT, R0, UR19, PT, P0 ;  /* 0x0000001300007c0c */ /* 0x000fc6000bf06100 */
[----:B------:R4:W-:Y:S01]  /*6740*/  LDGSTS.E.64 [R27+0x80], desc[UR22][R18.64] ;  /* 0x00080000121b7fae */ /* 0x0009e2000b9a1416 */
[----:B-1----:R-:W-:Y:S01]  /*6750*/  IMAD R7, R4, 0x20, R7 ;  /* 0x0000002004077824 */ /* 0x002fe200078e0207 */
[----:B------:R-:W-:Y:S01]  /*6760*/  LEA.HI.X R15, R2, R15, RZ, 0x5, P1 ;  /* 0x0000000f020f7211 */ /* 0x000fe200008f2cff */
[C---:B--2---:R-:W-:Y:S02]  /*6770*/  IMAD R23, R4.reuse, 0x20, R23 ;  /* 0x0000002004177824 */ /* 0x044fe400078e0217 */
[C---:B---3--:R-:W-:Y:S02]  /*6780*/  IMAD R25, R4.reuse, 0x20, R25 ;  /* 0x0000002004197824 */ /* 0x048fe400078e0219 */
[----:B----4-:R-:W-:-:S03]  /*6790*/  IMAD R27, R4, 0x20, R27 ;  /* 0x00000020041b7824 */ /* 0x010fc600078e021b */
[----:B------:R-:W-:Y:S05]  /*67a0*/  @!P0 BRA `(.L_x_97) ;  /* 0xfffffffc00988947 */ /* 0x000fea000383ffff */
.L_x_90:
[----:B------:R-:W-:Y:S05]  /*67b0*/  BSYNC.RECONVERGENT B1 ;  /* 0x0000000000017941 */ /* 0x000fea0003800200 */
.L_x_89:
        /* <DEDUP_REMOVED lines=36> */
.L_x_99:
        /* <DEDUP_REMOVED lines=13> */
.L_x_98:
[----:B------:R-:W-:Y:S05]  /*6ad0*/  BRA `(.L_x_73) ;  /* 0x0000000c00a87947 */ /* 0x000fea0003800000 */
.L_x_258:
        /* <DEDUP_REMOVED lines=22> */
.L_x_102:
        /* <DEDUP_REMOVED lines=10> */
.L_x_101:
[----:B------:R-:W-:Y:S05]  /*6ce0*/  BSYNC.RECONVERGENT B1 ;  /* 0x0000000000017941 */ /* 0x000fea0003800200 */
.L_x_100:
        /* <DEDUP_REMOVED lines=45> */
.L_x_106:
[----:B------:R-:W-:-:S07]  /*6fc0*/  MOV R0, 0x6fe0 ;  /* 0x00006fe000007802 */ /* 0x000fce0000000f00 */
[----:B------:R-:W-:Y:S05]  /*6fd0*/  CALL.REL.NOINC `($__internal_0_$__cuda_sm20_div_u64) ;  /* 0x0000000c008c7944 */ /* 0x000fea0003c00000 */
[----:B------:R-:W-:Y:S02]  /*6fe0*/  IMAD.MOV.U32 R12, RZ, RZ, R4 ;  /* 0x000000ffff0c7224 */ /* 0x000fe400078e0004 */
[----:B------:R-:W-:-:S07]  /*6ff0*/  IMAD.MOV.U32 R13, RZ, RZ, R11 ;  /* 0x000000ffff0d7224 */ /* 0x000fce00078e000b */
.L_x_107:
[----:B------:R-:W-:Y:S05]  /*7000*/  BSYNC.RECONVERGENT B2 ;  /* 0x0000000000027941 */ /* 0x000fea0003800200 */
.L_x_105:
        /* <DEDUP_REMOVED lines=23> */
[C---:B------:R-:W-:Y:S02]  /*7180*/  LEA.HI.X R16, R8.reuse, UR13, RZ, 0x4, P3 ;  /* 0x0000000d08107c11 */ /* 0x040fe400098f24ff */
        /* <DEDUP_REMOVED lines=9> */
.L_x_110:
        /* <DEDUP_REMOVED lines=11> */
[----:B------:R1:W-:Y:S01]  /*72d0*/  LDGSTS.E.BYPASS.128 [R13+0x80], desc[UR22][R10.64] ;  /* 0x000800000a0d7fae */ /* 0x0003e2000b981816 */
[----:B------:R-:W-:Y:S02]  /*72e0*/  LEA.HI.X R16, R2, R16, RZ, 0x4, P3 ;  /* 0x0000001002107211 */ /* 0x000fe400018f24ff */
[----:B------:R-:W-:Y:S01]  /*72f0*/  ISETP.NE.AND.EX P1, PT, R4, RZ, PT, P1 ;  /* 0x000000ff0400720c */ /* 0x000fe20003f25310 */
[----:B-1----:R-:W-:-:S12]  /*7300*/  IMAD R13, R12, 0x10, R13 ;  /* 0x000000100c0d7824 */ /* 0x002fd800078e020d */
[----:B------:R-:W-:Y:S05]  /*7310*/  @P1 BRA `(.L_x_110) ;  /* 0xfffffffc00c01947 */ /* 0x000fea000383ffff */
.L_x_109:
[----:B------:R-:W-:Y:S05]  /*7320*/  BSYNC.RECONVERGENT B2 ;  /* 0x0000000000027941 */ /* 0x000fea0003800200 */
.L_x_108:
        /* <DEDUP_REMOVED lines=27> */
.L_x_111:
        /* <DEDUP_REMOVED lines=10> */
[----:B------:R1:W-:Y:S01]  /*7580*/  LDGSTS.E.BYPASS.128 [R7+0x80], desc[UR22][R14.64] ;  /* 0x000800000e077fae */ /* 0x0003e2000b981816 */
[C---:B------:R-:W-:Y:S01]  /*7590*/  LEA.HI.X R13, R2.reuse, R15, RZ, 0x5, P1 ;  /* 0x0000000f020d7211 */ /* 0x040fe200008f2cff */
[----:B------:R-:W-:Y:S01]  /*75a0*/  VIADD R17, R17, UR5 ;  /* 0x0000000511117c36 */ /* 0x000fe20008000000 */
[----:B------:R-:W-:Y:S01]  /*75b0*/  LEA.HI.X R0, R2, R0, RZ, 0x2, P0 ;  /* 0x0000000002007211 */ /* 0x000fe200000f14ff */
[----:B------:R2:W-:Y:S01]  /*75c0*/  LDGSTS.E.BYPASS.128 [R19+0x80], desc[UR22][R10.64] ;  /* 0x000800000a137fae */ /* 0x0005e2000b981816 */
[----:B------:R-:W-:-:S02]  /*75d0*/  ISETP.GE.U32.AND P0, PT, R3, UR18, PT ;  /* 0x0000001203007c0c */ /* 0x000fc4000bf06070 */
[----:B------:R-:W-:Y:S01]  /*75e0*/  LEA R27, P1, R2, R27, 0x6 ;  /* 0x0000001b021b7211 */ /* 0x000fe200078230ff */
[----:B------:R3:W-:Y:S01]  /*75f0*/  LDGSTS.E.BYPASS.128 [R23+0x80], desc[UR22][R12.64] ;  /* 0x000800000c177fae */ /* 0x0007e2000b981816 */
[----:B------:R-:W-:-:S03]  /*7600*/  ISETP.GE.U32.AND.EX P0, PT, R0, UR19, PT, P0 ;  /* 0x0000001300007c0c */ /* 0x000fc6000bf06100 */
[----:B------:R4:W-:Y:S01]  /*7610*/  LDGSTS.E.BYPASS.128 [R25+0x80], desc[UR22][R16.64] ;  /* 0x0008000010197fae */ /* 0x0009e2000b981816 */
[----:B-1----:R-:W-:Y:S01]  /*7620*/  IMAD R7, R4, 0x40, R7 ;  /* 0x0000004004077824 */ /* 0x002fe200078e0207 */
[----:B------:R-:W-:Y:S01]  /*7630*/  LEA.HI.X R15, R2, R15, RZ, 0x6, P1 ;  /* 0x0000000f020f7211 */ /* 0x000fe200008f34ff */
[C---:B--2---:R-:W-:Y:S02]  /*7640*/  IMAD R19, R4.reuse, 0x40, R19 ;  /* 0x0000004004137824 */ /* 0x044fe400078e0213 */
[C---:B---3--:R-:W-:Y:S02]  /*7650*/  IMAD R23, R4.reuse, 0x40, R23 ;  /* 0x0000004004177824 */ /* 0x048fe400078e0217 */
[----:B----4-:R-:W-:-:S03]  /*7660*/  IMAD R25, R4, 0x40, R25 ;  /* 0x0000004004197824 */ /* 0x010fc600078e0219 */
[----:B------:R-:W-:Y:S05]  /*7670*/  @!P0 BRA `(.L_x_111) ;  /* 0xfffffffc00988947 */ /* 0x000fea000383ffff */
.L_x_104:
[----:B------:R-:W-:Y:S05]  /*7680*/  BSYNC.RECONVERGENT B1 ;  /* 0x0000000000017941 */ /* 0x000fea0003800200 */
.L_x_103:
[----:B------:R-:W-:-:S06]  /*7690*/  ULOP3.LUT UR13, UR9, 0xf, URZ, 0xc0, !UPT ;  /* 0x0000000f090d7892 */ /* 0x000fcc000f8ec0ff */
[----:B------:R-:W-:-:S04]  /*76a0*/  ISETP.LT.U32.AND P0, PT, R8, UR13, PT ;  /* 0x0000000d08007c0c */ /* 0x000fc8000bf01070 */
[----:B------:R-:W-:-:S13]  /*76b0*/  ISETP.GT.U32.AND.EX P0, PT, RZ, RZ, PT, P0 ;  /* 0x000000ffff00720c */ /* 0x000fda0003f04100 */
[----:B------:R-:W-:Y:S05]  /*76c0*/  @!P0 BRA `(.L_x_73) ;  /* 0x0000000000ac8947 */ /* 0x000fea0003800000 */
[----:B------:R-:W1:Y:S01]  /*76d0*/  S2UR UR5, SR_CgaCtaId ;  /* 0x00000000000579c3 */ /* 0x000e620000008800 */
[----:B------:R-:W2:Y:S01]  /*76e0*/  LDCU UR18, c[0x0][0x3b0] ;  /* 0x00007600ff1277ac */ /* 0x000ea20008000800 */
[----:B------:R-:W-:Y:S02]  /*76f0*/  IMAD.MOV.U32 R21, RZ, RZ, RZ ;  /* 0x000000ffff157224 */ /* 0x000fe400078e00ff */
[----:B------:R-:W-:Y:S01]  /*7700*/  IMAD.U32 R4, RZ, RZ, UR10 ;  /* 0x0000000aff047e24 */ /* 0x000fe2000f8e00ff */
        /* <DEDUP_REMOVED lines=11> */
[----:B------:R-:W-:-:S04]  /*77c0*/  IMAD.WIDE.U32 R20, R20, UR15, R10 ;  /* 0x0000000f14147c25 */ /* 0x000fc8000f8e000a */
[----:B------:R-:W-:Y:S01]  /*77d0*/  IMAD.IADD R0, R21, 0x1, R3 ;  /* 0x0000000115007824 */ /* 0x000fe200078e0203 */
[----:B--2---:R-:W-:Y:S01]  /*77e0*/  IADD3 R21, P2, P3, R20, UR18, R5 ;  /* 0x0000001214157c10 */ /* 0x004fe2000fb5e005 */
[----:B------:R-:W-:Y:S01]  /*77f0*/  IMAD.U32 R5, RZ, RZ, UR16 ;  /* 0x00000010ff057e24 */ /* 0x000fe2000f8e00ff */
[----:B-1----:R-:W-:Y:S01]  /*7800*/  ULEA UR4, UR5, UR4, 0x18 ;  /* 0x0000000405047291 */ /* 0x002fe2000f8ec0ff */
[--C-:B------:R-:W-:Y:S02]  /*7810*/  IADD3 R3, PT, PT, R9, UR18, R6.reuse ;  /* 0x0000001209037c10 */ /* 0x100fe4000fffe006 */
[----:B------:R-:W-:Y:S02]  /*7820*/  IADD3 R10, P0, P1, R21, UR12, R6 ;  /* 0x0000000c150a7c10 */ /* 0x000fe4000f91e006 */
[----:B------:R-:W-:Y:S02]  /*7830*/  CS2R R6, SRZ ;  /* 0x0000000000067805 */ /* 0x000fe4000001ff00 */
[----:B------:R-:W-:-:S02]  /*7840*/  IADD3.X R9, PT, PT, R5, UR8, R0, P2, P3 ;  /* 0x0000000805097c10 */ /* 0x000fc400097e6400 */
[----:B------:R-:W-:Y:S01]  /*7850*/  IADD3 R0, PT, PT, R3, UR11, R4 ;  /* 0x0000000b03007c10 */ /* 0x000fe2000fffe004 */
[----:B------:R-:W-:Y:S01]  /*7860*/  IMAD.U32 R3, RZ, RZ, UR4 ;  /* 0x00000004ff037e24 */ /* 0x000fe2000f8e00ff */
[----:B---3--:R-:W-:Y:S02]  /*7870*/  IADD3 R10, P2, PT, R10, UR26, RZ ;  /* 0x0000001a0a0a7c10 */ /* 0x008fe4000ff5e0ff */
[----:B------:R-:W-:Y:S02]  /*7880*/  IADD3.X R9, PT, PT, RZ, R9, RZ, P0, P1 ;  /* 0x00000009ff097210 */ /* 0x000fe400007e24ff */
[----:B------:R-:W-:Y:S02]  /*7890*/  IADD3 R0, PT, PT, R3, UR12, R0 ;  /* 0x0000000c03007c10 */ /* 0x000fe4000fffe000 */
[----:B------:R-:W-:-:S03]  /*78a0*/  IADD3.X R9, PT, PT, R9, UR27, RZ, P2, !PT ;  /* 0x0000001b09097c10 */ /* 0x000fc600097fe4ff */
[----:B------:R-:W-:-:S07]  /*78b0*/  VIADD R3, R0, 0x80 ;  /* 0x0000008000037836 */ /* 0x000fce0000000000 */
.L_x_112:
        /* <DEDUP_REMOVED lines=12> */
.L_x_73:
[----:B------:R-:W-:Y:S05]  /*7980*/  BSYNC.RECONVERGENT B0 ;  /* 0x0000000000007941 */ /* 0x000fea0003800200 */
.L_x_59:
[----:B------:R-:W0:Y:S01]  /*7990*/  LDGDEPBAR ;  /* 0x00000000000079af */ /* 0x000e220000000000 */
[----:B------:R-:W-:-:S04]  /*79a0*/  DEPBAR.LE SB0, 0x0 ;  /* 0x000080000000791a */ /* 0x000fc80000000000 */
[----:B------:R-:W-:Y:S06]  /*79b0*/  BAR.SYNC.DEFER_BLOCKING 0x0 ;  /* 0x0000000000007b1d */ /* 0x000fec0000010000 */
.L_x_4:
[----:B------:R-:W-:-:S09]  /*79c0*/  UISETP.NE.AND UP0, UPT, UR24, UR7, UPT ;  /* 0x000000071800728c */ /* 0x000fd2000bf05270 */
[----:B------:R-:W-:Y:S05]  /*79d0*/  BRA.U !UP0, `(.L_x_113) ;  /* 0x0000000108887547 */ /* 0x000fea000b800000 */
[----:B------:R-:W3:Y:S02]  /*79e0*/  LDC R3, c[0x0][0x388] ;  /* 0x0000e200ff037b82 */ /* 0x000ee40000000800 */
[----:B---3--:R-:W-:-:S13]  /*79f0*/  ISETP.GE.AND P0, PT, R3, 0x1, PT ;  /* 0x000000010300780c */ /* 0x008fda0003f06270 */
[----:B------:R-:W-:Y:S05]  /*7a00*/  @!P0 EXIT ;  /* 0x000000000000894d */ /* 0x000fea0003800000 */
[----:B-1----:R-:W1:Y:S01]  /*7a10*/  S2R R7, SR_CgaCtaId ;  /* 0x0000000000077919 */ /* 0x002e620000008800 */
[----:B------:R-:W3:Y:S01]  /*7a20*/  LDC R0, c[0x0][0x3b0] ;  /* 0x0000ec00ff007b82 */ /* 0x000ee20000000800 */
[----:B------:R-:W4:Y:S01]  /*7a30*/  LDCU UR8, c[0x0][0x3a0] ;  /* 0x00007400ff0877ac */ /* 0x000f220008000800 */
[----:B------:R-:W-:Y:S01]  /*7a40*/  MOV R2, 0x400 ;  /* 0x0000040000027802 */ /* 0x000fe20000000f00 */
[----:B------:R-:W5:Y:S01]  /*7a50*/  S2R R5, SR_TID.X ;  /* 0x0000000000057919 */ /* 0x000f620000002100 */
[----:B------:R-:W2:Y:S03]  /*7a60*/  LDCU.64 UR4, c[0x0][0x390] ;  /* 0x00007200ff0477ac */ /* 0x000ea60008000a00 */
[----:B------:R-:W-:Y:S01]  /*7a70*/  VIADD R2, R2, 0x80 ;  /* 0x0000008002027836 */ /* 0x000fe20000000000 */
[----:B--2---:R-:W-:Y:S01]  /*7a80*/  ULEA UR4, UP0, UR20, UR4, 0x1 ;  /* 0x0000000414047291 */ /* 0x004fe2000f8008ff */
[----:B---3--:R-:W-:-:S03]  /*7a90*/  IMAD R0, R3, 0x100, R0 ;  /* 0x0000010003007824 */ /* 0x008fc600078e0200 */
[----:B------:R-:W-:Y:S01]  /*7aa0*/  ULEA.HI.X UR5, UR20, UR5, UR6, 0x1, UP0 ;  /* 0x0000000514057291 */ /* 0x000fe200080f0c06 */
[----:B-1----:R-:W-:Y:S01]  /*7ab0*/  LEA R7, R7, R2, 0x18 ;  /* 0x0000000207077211 */ /* 0x002fe200078ec0ff */
[C---:B-----5:R-:W-:Y:S01]  /*7ac0*/  IMAD R0, R5.reuse, 0x2, R0 ;  /* 0x0000000205007824 */ /* 0x060fe200078e0200 */
[----:B----4-:R-:W-:-:S04]  /*7ad0*/  LEA R2, R5, UR8, 0x1 ;  /* 0x0000000805027c11 */ /* 0x010fc8000f8e08ff */
[----:B------:R-:W-:Y:S01]  /*7ae0*/  IADD3 R4, PT, PT, R0, 0x80, R7 ;  /* 0x0000008000047810 */ /* 0x000fe20007ffe007 */
[----:B------:R-:W-:Y:S02]  /*7af0*/  IMAD.IADD R6, R7, 0x1, R2 ;  /* 0x0000000107067824 */ /* 0x000fe400078e0202 */
[----:B------:R-:W-:-:S07]  /*7b00*/  IMAD.MOV R0, RZ, RZ, -R3 ;  /* 0x000000ffff007224 */ /* 0x000fce00078e0a03 */
.L_x_114:
[----:B------:R-:W-:Y:S01]  /*7b10*/  ISETP.GE.AND P0, PT, R5, UR7, PT ;  /* 0x0000000705007c0c */ /* 0x000fe2000bf06270 */
[----:B------:R-:W-:Y:S02]  /*7b20*/  IMAD.U32 R2, RZ, RZ, UR4 ;  /* 0x00000004ff027e24 */ /* 0x000fe4000f8e00ff */
[----:B------:R-:W-:Y:S02]  /*7b30*/  IMAD.U32 R3, RZ, RZ, UR5 ;  /* 0x00000005ff037e24 */ /* 0x000fe4000f8e00ff */
[----:B------:R-:W-:-:S08]  /*7b40*/  VIADD R0, R0, 0x1 ;  /* 0x0000000100007836 */ /* 0x000fd00000000000 */
[----:B------:R1:W-:Y:S01]  /*7b50*/  @!P0 LDS.U16 R7, [R6] ;  /* 0x0000000006078984 */ /* 0x0003e20000000400 */
[----:B------:R-:W-:-:S03]  /*7b60*/  @!P0 IMAD.WIDE R2, R5, 0x2, R2 ;  /* 0x0000000205028825 */ /* 0x000fc600078e0202 */
[----:B------:R2:W3:Y:S01]  /*7b70*/  @!P0 LDS.U16 R8, [R4] ;  /* 0x0000000004088984 */ /* 0x0004e20000000400 */
[----:B------:R-:W-:Y:S02]  /*7b80*/  VIADD R5, R5, 0x80 ;  /* 0x0000008005057836 */ /* 0x000fe40000000000 */
[----:B-1----:R-:W-:Y:S02]  /*7b90*/  VIADD R6, R6, 0x100 ;  /* 0x0000010006067836 */ /* 0x002fe40000000000 */
[----:B--2---:R-:W-:Y:S01]  /*7ba0*/  VIADD R4, R4, 0x100 ;  /* 0x0000010004047836 */ /* 0x004fe20000000000 */
[----:B---3--:R-:W-:-:S05]  /*7bb0*/  @!P0 LOP3.LUT R7, R8, R7, RZ, 0x3c, !PT ;  /* 0x0000000708078212 */ /* 0x008fca00078e3cff */
[----:B------:R1:W-:Y:S01]  /*7bc0*/  @!P0 STG.E.U16 desc[UR22][R2.64], R7 ;  /* 0x0000000702008986 */ /* 0x0003e2000c101516 */
[----:B------:R-:W-:-:S13]  /*7bd0*/  ISETP.NE.AND P0, PT, R0, RZ, PT ;  /* 0x000000ff0000720c */ /* 0x000fda0003f05270 */
[----:B-1----:R-:W-:Y:S05]  /*7be0*/  @P0 BRA `(.L_x_114) ;  /* 0xfffffffc00c80947 */ /* 0x002fea000383ffff */
[----:B------:R-:W-:Y:S05]  /*7bf0*/  EXIT ;  /* 0x000000000000794d */ /* 0x000fea0003800000 */
.L_x_113:
[----:B------:R-:W3:Y:S02]  /*7c00*/  LDC R0, c[0x0][0x388] ;  /* 0x0000e200ff007b82 */ /* 0x000ee40000000800 */
[----:B---3--:R-:W-:-:S13]  /*7c10*/  ISETP.GE.AND P0, PT, R0, 0x1, PT ;  /* 0x000000010000780c */ /* 0x008fda0003f06270 */
[----:B------:R-:W-:Y:S05]  /*7c20*/  @!P0 EXIT ;  /* 0x000000000000894d */ /* 0x000fea0003800000 */
[----:B-1----:R-:W1:Y:S01]  /*7c30*/  S2R R7, SR_CgaCtaId ;  /* 0x0000000000077919 */ /* 0x002e620000008800 */
[----:B------:R-:W3:Y:S01]  /*7c40*/  LDC R3, c[0x0][0x3b0] ;  /* 0x0000ec00ff037b82 */ /* 0x000ee20000000800 */
[----:B------:R-:W4:Y:S01]  /*7c50*/  LDCU UR7, c[0x0][0x3a0] ;  /* 0x00007400ff0777ac */ /* 0x000f220008000800 */
[----:B------:R-:W-:Y:S01]  /*7c60*/  MOV R2, 0x400 ;  /* 0x0000040000027802 */ /* 0x000fe20000000f00 */
[----:B------:R-:W4:Y:S01]  /*7c70*/  S2R R5, SR_TID.X ;  /* 0x0000000000057919 */ /* 0x000f220000002100 */
[----:B------:R-:W5:Y:S03]  /*7c80*/  LDCU.64 UR4, c[0x0][0x390] ;  /* 0x00007200ff0477ac */ /* 0x000f660008000a00 */
[----:B------:R-:W-:Y:S01]  /*7c90*/  VIADD R4, R2, 0x80 ;  /* 0x0000008002047836 */ /* 0x000fe20000000000 */
[----:B-----5:R-:W-:Y:S01]  /*7ca0*/  ULEA UR4, UP0, UR20, UR4, 0x1 ;  /* 0x0000000414047291 */ /* 0x020fe2000f8008ff */
[----:B---3--:R-:W-:-:S02]  /*7cb0*/  IMAD R2, R0, 0x100, R3 ;  /* 0x0000010000027824 */ /* 0x008fc400078e0203 */
[----:B------:R-:W-:Y:S01]  /*7cc0*/  IMAD.MOV R0, RZ, RZ, -R0 ;  /* 0x000000ffff007224 */ /* 0x000fe200078e0a00 */
[----:B------:R-:W-:Y:S01]  /*7cd0*/  ULEA.HI.X UR5, UR20, UR5, UR6, 0x1, UP0 ;  /* 0x0000000514057291 */ /* 0x000fe200080f0c06 */
[----:B-1----:R-:W-:Y:S02]  /*7ce0*/  LEA R7, R7, R4, 0x18 ;  /* 0x0000000407077211 */ /* 0x002fe400078ec0ff */
[C---:B----4-:R-:W-:Y:S01]  /*7cf0*/  LEA R6, R5.reuse, UR7, 0x1 ;  /* 0x0000000705067c11 */ /* 0x050fe2000f8e08ff */
[----:B------:R-:W-:-:S04]  /*7d00*/  IMAD R2, R5, 0x2, R2 ;  /* 0x0000000205027824 */ /* 0x000fc800078e0202 */
[----:B------:R-:W-:Y:S01]  /*7d10*/  IMAD.IADD R6, R7, 0x1, R6 ;  /* 0x0000000107067824 */ /* 0x000fe200078e0206 */
[----:B------:R-:W-:-:S07]  /*7d20*/  IADD3 R4, PT, PT, R2, 0x80, R7 ;  /* 0x0000008002047810 */ /* 0x000fce0007ffe007 */
.L_x_115:
[----:B-1----:R-:W-:Y:S01]  /*7d30*/  LDS.U16 R7, [R6] ;  /* 0x0000000006077984 */ /* 0x002fe20000000400 */
[----:B------:R-:W-:Y:S02]  /*7d40*/  VIADD R0, R0, 0x1 ;  /* 0x0000000100007836 */ /* 0x000fe40000000000 */
[----:B------:R-:W-:Y:S01]  /*7d50*/  IMAD.U32 R2, RZ, RZ, UR4 ;  /* 0x00000004ff027e24 */ /* 0x000fe2000f8e00ff */
[----:B------:R-:W1:Y:S01]  /*7d60*/  LDS.U16 R8, [R4] ;  /* 0x0000000004087984 */ /* 0x000e620000000400 */
[----:B------:R-:W-:Y:S01]  /*7d70*/  IMAD.U32 R3, RZ, RZ, UR5 ;  /* 0x00000005ff037e24 */ /* 0x000fe2000f8e00ff */
[----:B------:R-:W-:Y:S01]  /*7d80*/  ISETP.NE.AND P0, PT, R0, RZ, PT ;  /* 0x000000ff0000720c */ /* 0x000fe20003f05270 */
[----:B------:R-:W-:Y:S01]  /*7d90*/  IMAD.WIDE R2, R5, 0x2, R2 ;  /* 0x0000000205027825 */ /* 0x000fe200078e0202 */
[----:B-1----:R-:W-:-:S05]  /*7da0*/  LOP3.LUT R7, R8, R7, RZ, 0x3c, !PT ;  /* 0x0000000708077212 */ /* 0x002fca00078e3cff */
[----:B------:R1:W-:Y:S06]  /*7db0*/  STG.E.U16 desc[UR22][R2.64], R7 ;  /* 0x0000000702007986 */ /* 0x0003ec000c101516 */
[----:B------:R-:W-:Y:S05]  /*7dc0*/  @!P0 EXIT ;  /* 0x000000000000894d */ /* 0x000fea0003800000 */
[----:B------:R-:W-:Y:S02]  /*7dd0*/  VIADD R4, R4, 0x100 ;  /* 0x0000010004047836 */ /* 0x000fe40000000000 */
[----:B------:R-:W-:Y:S02]  /*7de0*/  VIADD R6, R6, 0x100 ;  /* 0x0000010006067836 */ /* 0x000fe40000000000 */
[----:B------:R-:W-:Y:S01]  /*7df0*/  VIADD R5, R5, 0x80 ;  /* 0x0000008005057836 */ /* 0x000fe20000000000 */
[----:B------:R-:W-:Y:S06]  /*7e00*/  BRA `(.L_x_115) ;  /* 0xfffffffc00c87947 */ /* 0x000fec000383ffff */
        .weak           $__internal_0_$__cuda_sm20_div_u64
        .type           $__internal_0_$__cuda_sm20_div_u64,@function
        .size           $__internal_0_$__cuda_sm20_div_u64,(.L_x_282 - $__internal_0_$__cuda_sm20_div_u64)
$__internal_0_$__cuda_sm20_div_u64:
[----:B------:R-:W-:Y:S02]  /*7e10*/  IMAD.U32 R23, RZ, RZ, UR4 ;  /* 0x00000004ff177e24 */ /* 0x000fe4000f8e00ff */
[----:B------:R-:W-:-:S04]  /*7e20*/  IMAD.MOV.U32 R22, RZ, RZ, R2 ;  /* 0x000000ffff167224 */ /* 0x000fc800078e0002 */
[----:B------:R-:W1:Y:S08]  /*7e30*/  I2F.U64.RP R14, R22 ;  /* 0x00000016000e7312 */ /* 0x000e700000309000 */
[----:B-1----:R-:W1:Y:S02]  /*7e40*/  MUFU.RCP R12, R14 ;  /* 0x0000000e000c7308 */ /* 0x002e640000001000 */
[----:B-1----:R-:W-:-:S06]  /*7e50*/  VIADD R12, R12, 0x1ffffffe ;  /* 0x1ffffffe0c0c7836 */ /* 0x002fcc0000000000 */
[----:B------:R-:W1:Y:S02]  /*7e60*/  F2I.U64.TRUNC R12, R12 ;  /* 0x0000000c000c7311 */ /* 0x000e64000020d800 */
[----:B-1----:R-:W-:-:S04]  /*7e70*/  IMAD.WIDE.U32 R18, R12, R2, RZ ;  /* 0x000000020c127225 */ /* 0x002fc800078e00ff */
[C---:B------:R-:W-:Y:S01]  /*7e80*/  IMAD R11, R12.reuse, UR4, R19 ;  /* 0x000000040c0b7c24 */ /* 0x040fe2000f8e0213 */
[----:B------:R-:W-:Y:S01]  /*7e90*/  IADD3 R15, P0, PT, RZ, -R18, RZ ;  /* 0x80000012ff0f7210 */ /* 0x000fe20007f1e0ff */
[----:B------:R-:W-:Y:S02]  /*7ea0*/  IMAD.MOV.U32 R19, RZ, RZ, R12 ;  /* 0x000000ffff137224 */ /* 0x000fe400078e000c */
[----:B------:R-:W-:Y:S02]  /*7eb0*/  IMAD R11, R13, R2, R11 ;  /* 0x000000020d0b7224 */ /* 0x000fe400078e020b */
[----:B------:R-:W-:-:S04]  /*7ec0*/  IMAD.HI.U32 R18, R12, R15, RZ ;  /* 0x0000000f0c127227 */ /* 0x000fc800078e00ff */
[----:B------:R-:W-:-:S04]  /*7ed0*/  IMAD.X R11, RZ, RZ, ~R11, P0 ;  /* 0x000000ffff0b7224 */ /* 0x000fc800000e0e0b */
[----:B------:R-:W-:-:S04]  /*7ee0*/  IMAD.WIDE.U32 R18, P0, R12, R11, R18 ;  /* 0x0000000b0c127225 */ /* 0x000fc80007800012 */
[C---:B------:R-:W-:Y:S02]  /*7ef0*/  IMAD R14, R13.reuse, R11, RZ ;  /* 0x0000000b0d0e7224 */ /* 0x040fe400078e02ff */
[----:B------:R-:W-:-:S04]  /*7f00*/  IMAD.HI.U32 R15, P1, R13, R15, R18 ;  /* 0x0000000f0d0f7227 */ /* 0x000fc80007820012 */
[----:B------:R-:W-:Y:S01]  /*7f10*/  IMAD.HI.U32 R11, R13, R11, RZ ;  /* 0x0000000b0d0b7227 */ /* 0x000fe200078e00ff */
[----:B------:R-:W-:-:S03]  /*7f20*/  IADD3 R15, P2, PT, R14, R15, RZ ;  /* 0x0000000f0e0f7210 */ /* 0x000fc60007f5e0ff */
[----:B------:R-:W-:Y:S02]  /*7f30*/  IMAD.X R11, R11, 0x1, R13, P0 ;  /* 0x000000010b0b7824 */ /* 0x000fe400000e060d */
[----:B------:R-:W-:-:S03]  /*7f40*/  IMAD.WIDE.U32 R12, R15, R2, RZ ;  /* 0x000000020f0c7225 */ /* 0x000fc600078e00ff */
[----:B------:R-:W-:Y:S01]  /*7f50*/  IADD3.X R11, PT, PT, RZ, RZ, R11, P2, P1 ;  /* 0x000000ffff0b7210 */ /* 0x000fe200017e240b */
[----:B------:R-:W-:Y:S01]  /*7f60*/  IMAD R16, R15, UR4, R13 ;  /* 0x000000040f107c24 */ /* 0x000fe2000f8e020d */
[----:B------:R-:W-:Y:S01]  /*7f70*/  IADD3 R12, P0, PT, RZ, -R12, RZ ;  /* 0x8000000cff0c7210 */ /* 0x000fe20007f1e0ff */
[----:B------:R-:W-:Y:S02]  /*7f80*/  IMAD.MOV.U32 R19, RZ, RZ, RZ ;  /* 0x000000ffff137224 */ /* 0x000fe400078e00ff */
        /* <DEDUP_REMOVED lines=9> */
[----:B------:R-:W-:-:S03]  /*8020*/  IMAD.HI.U32 R18, R13, R4, RZ ;  /* 0x000000040d127227 */ /* 0x000fc600078e00ff */
[----:B------:R-:W-:Y:S01]  /*8030*/  IADD3.X R14, PT, PT, RZ, RZ, R14, P2, P1 ;  /* 0x000000ffff0e7210 */ /* 0x000fe200017e240e */
[----:B------:R-:W-:-:S04]  /*8040*/  IMAD.WIDE.U32 R12, R13, R3, R18 ;  /* 0x000000030d0c7225 */ /* 0x000fc800078e0012 */
[C---:B------:R-:W-:Y:S02]  /*8050*/  IMAD R11, R14.reuse, R3, RZ ;  /* 0x000000030e0b7224 */ /* 0x040fe400078e02ff */
[----:B------:R-:W-:-:S04]  /*8060*/  IMAD.HI.U32 R12, P0, R14, R4, R12 ;  /* 0x000000040e0c7227 */ /* 0x000fc8000780000c */
[----:B------:R-:W-:Y:S01]  /*8070*/  IMAD.HI.U32 R13, R14, R3, RZ ;  /* 0x000000030e0d7227 */ /* 0x000fe200078e00ff */
[----:B------:R-:W-:-:S03]  /*8080*/  IADD3 R11, P1, PT, R11, R12, RZ ;  /* 0x0000000c0b0b7210 */ /* 0x000fc60007f3e0ff */
[----:B------:R-:W-:Y:S02]  /*8090*/  IMAD.X R13, RZ, RZ, R13, P0 ;  /* 0x000000ffff0d7224 */ /* 0x000fe400000e060d */
[----:B------:R-:W-:-:S04]  /*80a0*/  IMAD.WIDE.U32 R14, R11, R2, RZ ;  /* 0x000000020b0e7225 */ /* 0x000fc800078e00ff */
[----:B------:R-:W-:Y:S02]  /*80b0*/  IMAD.X R13, RZ, RZ, R13, P1 ;  /* 0x000000ffff0d7224 */ /* 0x000fe400008e060d */
[C---:B------:R-:W-:Y:S01]  /*80c0*/  IMAD R12, R11.reuse, UR4, R15 ;  /* 0x000000040b0c7c24 */ /* 0x040fe2000f8e020f */
[----:B------:R-:W-:Y:S02]  /*80d0*/  IADD3 R15, P1, PT, -R14, R4, RZ ;  /* 0x000000040e0f7210 */ /* 0x000fe40007f3e1ff */
[----:B------:R-:W-:Y:S01]  /*80e0*/  IADD3 R14, P2, PT, R11, 0x1, RZ ;  /* 0x000000010b0e7810 */ /* 0x000fe20007f5e0ff */
[-C--:B------:R-:W-:Y:S01]  /*80f0*/  IMAD R12, R13, R2.reuse, R12 ;  /* 0x000000020d0c7224 */ /* 0x080fe200078e020c */
[----:B------:R-:W-:-:S03]  /*8100*/  ISETP.GE.U32.AND P0, PT, R15, R2, PT ;  /* 0x000000020f00720c */ /* 0x000fc60003f06070 */
[----:B------:R-:W-:Y:S01]  /*8110*/  IMAD.X R3, R3, 0x1, ~R12, P1 ;  /* 0x0000000103037824 */ /* 0x000fe200008e0e0c */
[----:B------:R-:W-:Y:S01]  /*8120*/  IADD3 R16, P1, PT, -R2, R15, RZ ;  /* 0x0000000f02107210 */ /* 0x000fe20007f3e1ff */
[----:B------:R-:W-:-:S03]  /*8130*/  IMAD.X R4, RZ, RZ, R13, P2 ;  /* 0x000000ffff047224 */ /* 0x000fc600010e060d */
[C---:B------:R-:W-:Y:S02]  /*8140*/  ISETP.GE.U32.AND.EX P0, PT, R3.reuse, UR4, PT, P0 ;  /* 0x0000000403007c0c */ /* 0x040fe4000bf06100 */
[----:B------:R-:W-:Y:S02]  /*8150*/  IADD3.X R12, PT, PT, R3, ~UR4, RZ, P1, !PT ;  /* 0x80000004030c7c10 */ /* 0x000fe40008ffe4ff */
[----:B------:R-:W-:Y:S02]  /*8160*/  SEL R14, R14, R11, P0 ;  /* 0x0000000b0e0e7207 */ /* 0x000fe40000000000 */
[----:B------:R-:W-:Y:S02]  /*8170*/  SEL R15, R16, R15, P0 ;  /* 0x0000000f100f7207 */ /* 0x000fe40000000000 */
[----:B------:R-:W-:Y:S02]  /*8180*/  SEL R12, R12, R3, P0 ;  /* 0x000000030c0c7207 */ /* 0x000fe40000000000 */
[----:B------:R-:W-:Y:S01]  /*8190*/  SEL R4, R4, R13, P0 ;  /* 0x0000000d04047207 */ /* 0x000fe20000000000 */
[----:B------:R-:W-:Y:S01]  /*81a0*/  IMAD.MOV.U32 R13, RZ, RZ, 0x0 ;  /* 0x00000000ff0d7424 */ /* 0x000fe200078e00ff */
[----:B------:R-:W-:-:S02]  /*81b0*/  IADD3 R3, P2, PT, R14, 0x1, RZ ;  /* 0x000000010e037810 */ /* 0x000fc40007f5e0ff */
[----:B------:R-:W-:Y:S02]  /*81c0*/  ISETP.GE.U32.AND P0, PT, R15, R2, PT ;  /* 0x000000020f00720c */ /* 0x000fe40003f06070 */
[----:B------:R-:W-:Y:S01]  /*81d0*/  ISETP.NE.U32.AND P1, PT, R2, RZ, PT ;  /* 0x000000ff0200720c */ /* 0x000fe20003f25070 */
[----:B------:R-:W-:Y:S01]  /*81e0*/  IMAD.X R11, RZ, RZ, R4, P2 ;  /* 0x000000ffff0b7224 */ /* 0x000fe200010e0604 */
[----:B------:R-:W-:Y:S01]  /*81f0*/  ISETP.GE.U32.AND.EX P0, PT, R12, UR4, PT, P0 ;  /* 0x000000040c007c0c */ /* 0x000fe2000bf06100 */
[----:B------:R-:W-:Y:S01]  /*8200*/  IMAD.MOV.U32 R12, RZ, RZ, R0 ;  /* 0x000000ffff0c7224 */ /* 0x000fe200078e0000 */
[----:B------:R-:W-:Y:S02]  /*8210*/  ISETP.NE.AND.EX P1, PT, RZ, UR4, PT, P1 ;  /* 0x00000004ff007c0c */ /* 0x000fe4000bf25310 */
[----:B------:R-:W-:Y:S02]  /*8220*/  SEL R3, R3, R14, P0 ;  /* 0x0000000e03037207 */ /* 0x000fe40000000000 */
[----:B------:R-:W-:-:S02]  /*8230*/  SEL R11, R11, R4, P0 ;  /* 0x000000040b0b7207 */ /* 0x000fc40000000000 */
[----:B------:R-:W-:Y:S02]  /*8240*/  SEL R4, R3, 0xffffffff, P1 ;  /* 0xffffffff03047807 */ /* 0x000fe40000800000 */
[----:B------:R-:W-:Y:S01]  /*8250*/  SEL R11, R11, 0xffffffff, P1 ;  /* 0xffffffff0b0b7807 */ /* 0x000fe20000800000 */
[----:B------:R-:W-:Y:S06]  /*8260*/  RET.REL.NODEC R12 `(_ZN3cub18CUB_300001_SM_10006detail9transform16transform_kernelINS2_10policy_hubILb0EN4cuda3std3__45tupleIJN6thrust24THRUST_300001_SM_1000_NS6detail15normal_iteratorINSA_10device_ptrItEEEESF_EEEE10policy1000ElNS7_7bit_xorIiEESF_JPtSL_EEEvT0_iT1_T2_DpNS2_10kernel_argIT3_EE) ;  /* 0xffffff7c0c647950 */ /* 0x000fec0003c3ffff */
.L_x_116:
[----:B------:R-:W-:-:S00]  /*8270*/  BRA `(.L_x_116) ;  /* 0xfffffffc00fc7947 */ /* 0x000fc0000383ffff */
[----:B------:R-:W-:-:S00]  /*8280*/  NOP ;  /* 0x0000000000007918 */ /* 0x000fc00000000000 */
[----:B------:R-:W-:-:S00]  /*8290*/  NOP ;  /* 0x0000000000007918 */ /* 0x000fc00000000000 */
[----:B------:R-:W-:-:S00]  /*82a0*/  NOP ;  /* 0x0000000000007918 */ /* 0x000fc00000000000 */
[----:B------:R-:W-:-:S00]  /*82b0*/  NOP ;  /* 0x0000000000007918 */ /* 0x000fc00000000000 */
[----:B------:R-:W-:-:S00]  /*82c0*/  NOP ;  /* 0x0000000000007918 */ /* 0x000fc00000000000 */
[----:B------:R-:W-:-:S00]  /*82d0*/  NOP ;  /* 0x0000000000007918 */ /* 0x000fc00000000000 */
[----:B------:R-:W-:-:S00]  /*82e0*/  NOP ;  /* 0x0000000000007918 */ /* 0x000fc00000000000 */
[----:B------:R-:W-:-:S00]  /*82f0*/  NOP ;  /* 0x0000000000007918 */ /* 0x000fc00000000000 */
.L_x_282:


//--------------------- .text._ZN3cub18CUB_300001_SM_10006detail9transform16transform_kernelINS2_10policy_hubILb0EN4cuda3std3__45tupleIJN6thrust24THRUST_300001_SM_1000_NS6detail15normal_iteratorINSA_10device_ptrItEEEESF_EEEE10policy1000EiNS7_7bit_xorIiEESF_JPtSL_EEEvT0_iT1_T2_DpNS2_10kernel_argIT3_EE --------------------------
	.section	.text._ZN3cub18CUB_300001_SM_10006detail9transform16transform_kernelINS2_10policy_hubILb0EN4cuda3std3__45tupleIJN6thrust24THRUST_300001_SM_1000_NS6detail15normal_iteratorINSA_10device_ptrItEEEESF_EEEE10policy1000EiNS7_7bit_xorIiEESF_JPtSL_EEEvT0_iT1_T2_DpNS2_10kernel_argIT3_EE,"ax",@progbits
	.align	128
        .global         _ZN3cub18CUB_300001_SM_10006detail9transform16transform_kernelINS2_10policy_hubILb0EN4cuda3std3__45tupleIJN6thrust24THRUST_300001_SM_1000_NS6detail15normal_iteratorINSA_10device_ptrItEEEESF_EEEE10policy1000EiNS7_7bit_xorIiEESF_JPtSL_EEEvT0_iT1_T2_DpNS2_10kernel_argIT3_EE
        .type           _ZN3cub18CUB_300001_SM_10006detail9transform16transform_kernelINS2_10policy_hubILb0EN4cuda3std3__45tupleIJN6thrust24THRUST_300001_SM_1000_NS6detail15normal_iteratorINSA_10device_ptrItEEEESF_EEEE10policy1000EiNS7_7bit_xorIiEESF_JPtSL_EEEvT0_iT1_T2_DpNS2_10kernel_argIT3_EE,@function
        .size           _ZN3cub18CUB_300001_SM_10006detail9transform16transform_kernelINS2_10policy_hubILb0EN4cuda3std3__45tupleIJN6thrust24THRUST_300001_SM_1000_NS6detail15normal_iteratorINSA_10device_ptrItEEEESF_EEEE10policy1000EiNS7_7bit_xorIiEESF_JPtSL_EEEvT0_iT1_T2_DpNS2_10kernel_argIT3_EE,(.L_x_283 - _ZN3cub18CUB_300001_SM_10006detail9transform16transform_kernelINS2_10policy_hubILb0EN4cuda3std3__45tupleIJN6thrust24THRUST_300001_SM_1000_NS6detail15normal_iteratorINSA_10device_ptrItEEEESF_EEEE10policy1000EiNS7_7bit_xorIiEESF_JPtSL_EEEvT0_iT1_T2_DpNS2_10kernel_argIT3_EE)
        .other          _ZN3cub18CUB_300001_SM_10006detail9transform16transform_kernelINS2_10policy_hubILb0EN4cuda3std3__45tupleIJN6thrust24THRUST_300001_SM_1000_NS6detail15normal_iteratorINSA_10device_ptrItEEEESF_EEEE10policy1000EiNS7_7bit_xorIiEESF_JPtSL_EEEvT0_iT1_T2_DpNS2_10kernel_argIT3_EE,@"STO_CUDA_ENTRY STV_DEFAULT"
_ZN3cub18CUB_300001_SM_10006detail9transform16transform_kernelINS2_10policy_hubILb0EN4cuda3std3__45tupleIJN6thrust24THRUST_300001_SM_1000_NS6detail15normal_iteratorINSA_10device_ptrItEEEESF_EEEE10policy1000EiNS7_7bit_xorIiEESF_JPtSL_EEEvT0_iT1_T2_DpNS2_10kernel_argIT3_EE:
.text._ZN3cub18CUB_300001_SM_10006detail9transform16transform_kernelINS2_10policy_hubILb0EN4cuda3std3__45tupleIJN6thrust24THRUST_300001_SM_1000_NS6detail15normal_iteratorINSA_10device_ptrItEEEESF_EEEE10policy1000EiNS7_7bit_xorIiEESF_JPtSL_EEEvT0_iT1_T2_DpNS2_10kernel_argIT3_EE:
[----:B------:R-:W-:Y:S08]  /*0000*/  LDC R1, c[0x0][0x37c] ;  /* 0x0000df00ff017b82 */ /* 0x000ff00000000800 */
[----:B------:R-:W1:Y:S01]  /*0010*/  S2UR UR5, SR_CTAID.X ;  /* 0x00000000000579c3 */ /* 0x000e620000002500 */
[----:B------:R-:W2:Y:S01]  /*0020*/  LDCU UR7, c[0x0][0x370] ;  /* 0x00006e00ff0777ac */ /* 0x000ea20008000800 */
[----:B------:R-:W3:Y:S01]  /*0030*/  LDCU.64 UR16, c[0x0][0x380] ;  /* 0x00007000ff1077ac */ /* 0x000ee20008000a00 */
[----:B------:R-:W4:Y:S01]  /*0040*/  LDCU.64 UR18, c[0x0][0x358] ;  /* 0x00006b00ff1277ac */ /* 0x000f220008000a00 */
[----:B---3--:R-:W-:-:S02]  /*0050*/  USHF.L.U32 UR24, UR17, 0x7, URZ ;  /* 0x0000000711187899 */ /* 0x008fc400080006ff */
[----:B-1----:R-:W-:Y:S02]  /*0060*/  UIADD3 UR4, UPT, UPT, UR5, 0x2, URZ ;  /* 0x0000000205047890 */ /* 0x002fe4000fffe0ff */
[----:B------:R-:W-:Y:S02]  /*0070*/  UIMAD UR22, UR24, UR5, URZ ;  /* 0x00000005181672a4 */ /* 0x000fe4000f8e02ff */
[----:B--2---:R-:W-:Y:S02]  /*0080*/  UISETP.GE.U32.AND UP0, UPT, UR4, UR7, UPT ;  /* 0x000000070400728c */ /* 0x004fe4000bf06070 */
[----:B------:R-:W-:Y:S02]  /*0090*/  UIADD3 UR6, UPT, UPT, -UR22, UR16, URZ ;  /* 0x0000001016067290 */ /* 0x000fe4000fffe1ff */
[----:B------:R-:W-:Y:S02]  /*00a0*/  UISETP.EQ.OR UP0, UPT, UR5, URZ, UP0 ;  /* 0x000000ff0500728c */ /* 0x000fe40008702670 */
[----:B------:R-:W-:-:S04]  /*00b0*/  UISETP.LT.AND UP1, UPT, UR24, UR6, UPT ;  /* 0x000000061800728c */ /* 0x000fc8000bf21270 */
[----:B------:R-:W-:-:S03]  /*00c0*/  USEL UR23, UR24, UR6, UP1 ;  /* 0x0000000618177287 */ /* 0x000fc60008800000 */
[----:B----4-:R-:W-:Y:S09]  /*00d0*/  BRA.U UP0, `(.L_x_117) ;  /* 0x0000000100dc7547 */ /* 0x010ff2000b800000 */
        /* <DEDUP_REMOVED lines=19> */
[----:B------:R-:W-:-:S02]  /*0210*/  UIADD3 UR14, UPT, UPT, UR7, 0x80, URZ ;  /* 0x00000080070e7890 */ /* 0x000fc4000fffe0ff */
[----:B------:R-:W-:Y:S02]  /*0220*/  ULOP3.LUT UR13, UR13, 0xfffffff0, URZ, 0xc0, !UPT ;  /* 0xfffffff00d0d7892 */ /* 0x000fe4000f8ec0ff */
[----:B------:R-:W-:Y:S02]  /*0230*/  ULOP3.LUT UR12, UR12, 0xfffffff0, URZ, 0xc0, !UPT ;  /* 0xfffffff00c0c7892 */ /* 0x000fe4000f8ec0ff */
[----:B------:R-:W-:Y:S02]  /*0240*/  ULEA UR14, UR16, UR14, 0x18 ;  /* 0x0000000e100e7291 */ /* 0x000fe4000f8ec0ff */
[----:B------:R-:W-:Y:S01]  /*0250*/  USHF.R.U32.HI UR7, URZ, 0x4, UR13 ;  /* 0x00000004ff077899 */ /* 0x000fe2000801160d */
        /* <DEDUP_REMOVED lines=8> */
[----:B------:R-:W-:-:S02]  /*02e0*/  UIADD3 UR13, UPT, UPT, UR13, UR12, URZ ;  /* 0x0000000c0d0d7290 */ /* 0x000fc4000fffe0ff */
[----:B------:R-:W-:Y:S02]  /*02f0*/  ULEA UR16, UR17, UR14, 0x8 ;  /* 0x0000000e11107291 */ /* 0x000fe4000f8e40ff */
[----:B------:R-:W-:Y:S02]  /*0300*/  USHF.R.U32.HI UR12, URZ, 0x4, UR12 ;  /* 0x00000004ff0c7899 */ /* 0x000fe4000801160c */
[----:B----4-:R-:W-:Y:S01]  /*0310*/  UIMAD.WIDE UR4, UR22, 0x2, UR4 ;  /* 0x00000002160478a5 */ /* 0x010fe2000f8e0204 */
[----:B------:R-:W-:Y:S01]  /*0320*/  IMAD.U32 R0, RZ, RZ, UR13 ;  /* 0x0000000dff007e24 */ /* 0x000fe2000f8e00ff */
[----:B------:R-:W-:Y:S02]  /*0330*/  UPRMT UR7, UR7, 0x5410, URZ ;  /* 0x0000541007077896 */ /* 0x000fe400080000ff */
[----:B--2---:R-:W-:Y:S02]  /*0340*/  UIMAD.WIDE UR8, UR22, 0x2, UR8 ;  /* 0x00000002160878a5 */ /* 0x004fe4000f8e0208 */
[----:B------:R-:W-:-:S02]  /*0350*/  UIADD3 UR20, UPT, UPT, UR16, 0x80, URZ ;  /* 0x0000008010147890 */ /* 0x000fc4000fffe0ff */
[----:B------:R-:W-:Y:S01]  /*0360*/  UPRMT UR12, UR12, 0x5410, URZ ;  /* 0x000054100c0c7896 */ /* 0x000fe200080000ff */
[----:B------:R-:W-:Y:S02]  /*0370*/  UMOV UR21, UR15 ;  /* 0x0000000f00157c82 */ /* 0x000fe40008000000 */
[----:B---3--:R1:W-:Y:S06]  /*0380*/  UBLKCP.S.G [UR14], [UR4], UR7 ;  /* 0x0000000e040073ba */ /* 0x0083ec0008000207 */
[----:B------:R1:W-:Y:S01]  /*0390*/  UBLKCP.S.G [UR20], [UR8], UR12 ;  /* 0x00000014080073ba */ /* 0x0003e2000800020c */
[----:B------:R1:W-:Y:S01]  /*03a0*/  SYNCS.ARRIVE.TRANS64 RZ, [UR15], R0 ;  /* 0x00000000ffff79a7 */ /* 0x0003e2000800000f */
[----:B------:R-:W-:Y:S01]  /*03b0*/  NOP ;  /* 0x0000000000007918 */ /* 0x000fe20000000000 */
.L_x_119:
[----:B-1----:R-:W-:Y:S05]  /*03c0*/  BSYNC.RECONVERGENT B0 ;  /* 0x0000000000007941 */ /* 0x002fea0003800200 */
.L_x_118:
[----:B------:R-:W1:Y:S08]  /*03d0*/  S2UR UR5, SR_CgaCtaId ;  /* 0x00000000000579c3 */ /* 0x000e700000008800 */
[----:B------:R-:W-:Y:S01]  /*03e0*/  BAR.SYNC.DEFER_BLOCKING 0x0 ;  /* 0x0000000000007b1d */ /* 0x000fe20000010000 */
[----:B------:R-:W-:-:S05]  /*03f0*/  SHF.L.U32 R0, RZ, 0x1f, RZ ;  /* 0x0000001fff007819 */ /* 0x000fca00000006ff */
[----:B------:R-:W-:Y:S02]  /*0400*/  UMOV UR4, 0x400 ;  /* 0x0000040000047882 */ /* 0x000fe40000000000 */
[----:B-1----:R-:W-:-:S12]  /*0410*/  ULEA UR4, UR5, UR4, 0x18 ;  /* 0x0000000405047291 */ /* 0x002fd8000f8ec0ff */
.L_x_120:
[----:B------:R-:W1:Y:S02]  /*0420*/  SYNCS.PHASECHK.TRANS64.TRYWAIT P0, [UR4], R0 ;  /* 0x00000000ff0075a7 */ /* 0x000e640008001104 */
[----:B-1----:R-:W-:Y:S05]  /*0430*/  @!P0 BRA `(.L_x_120) ;  /* 0xfffffffc00f88947 */ /* 0x002fea000383ffff */
[----:B------:R-:W-:Y:S05]  /*0440*/  BRA `(.L_x_121) ;  /* 0x0000006c00b07947 */ /* 0x000fea0003800000 */
.L_x_117:
[----:B------:R-:W1:Y:S01]  /*0450*/  S2R R3, SR_CgaCtaId ;  /* 0x0000000000037919 */ /* 0x000e620000008800 */
[----:B------:R-:W2:Y:S01]  /*0460*/  LDCU UR17, c[0x0][0x3a0] ;  /* 0x00007400ff1177ac */ /* 0x000ea20008000800 */
[----:B------:R-:W-:Y:S01]  /*0470*/  MOV R0, 0x400 ;  /* 0x0000040000007802 */ /* 0x000fe20000000f00 */
[----:B------:R-:W-:Y:S01]  /*0480*/  BSSY.RECONVERGENT B0, `(.L_x_122) ;  /* 0x0000366000007945 */ /* 0x000fe20003800200 */
[----:B------:R-:W3:Y:S01]  /*0490*/  S2R R5, SR_SWINHI ;  /* 0x0000000000057919 */ /* 0x000ee20000002f00 */
[----:B------:R-:W4:Y:S02]  /*04a0*/  LDCU.64 UR8, c[0x0][0x398] ;  /* 0x00007300ff0877ac */ /* 0x000f240008000a00 */
[----:B------:R-:W-:Y:S01]  /*04b0*/  VIADD R0, R0, 0x80 ;  /* 0x0000008000007836 */ /* 0x000fe20000000000 */
[----:B------:R-:W-:Y:S02]  /*04c0*/  USHF.L.U32 UR11, UR23, 0x1, URZ ;  /* 0x00000001170b7899 */ /* 0x000fe400080006ff */
[----:B------:R-:W-:-:S02]  /*04d0*/  USHF.R.S32.HI UR10, URZ, 0x1f, UR22 ;  /* 0x0000001fff0a7899 */ /* 0x000fc40008011416 */
[----:B------:R-:W-:Y:S01]  /*04e0*/  USHF.R.S32.HI UR12, URZ, 0x1f, UR11 ;  /* 0x0000001fff0c7899 */ /* 0x000fe2000801140b */
[----:B------:R-:W-:Y:S01]  /*04f0*/  UMOV UR4, URZ ;  /* 0x000000ff00047c82 */ /* 0x000fe20008000000 */
[----:B--2---:R-:W-:Y:S02]  /*0500*/  USHF.R.S32.HI UR13, URZ, 0x1f, UR17 ;  /* 0x0000001fff0d7899 */ /* 0x004fe40008011411 */
[----:B----4-:R-:W-:-:S04]  /*0510*/  UIADD3 UR8, UP0, UPT, UR17, UR8, URZ ;  /* 0x0000000811087290 */ /* 0x010fc8000ff1e0ff */
[----:B------:R-:W-:-:S04]  /*0520*/  UIADD3.X UR9, UPT, UPT, UR13, UR9, URZ, UP0, !UPT ;  /* 0x000000090d097290 */ /* 0x000fc800087fe4ff */
[----:B------:R-:W-:Y:S01]  /*0530*/  UIMAD.WIDE UR14, UR22, 0x2, UR8 ;  /* 0x00000002160e78a5 */ /* 0x000fe2000f8e0208 */
[----:B-1----:R-:W-:-:S04]  /*0540*/  LEA R4, R3, R0, 0x18 ;  /* 0x0000000003047211 */ /* 0x002fc800078ec0ff */
[----:B------:R-:W-:Y:S02]  /*0550*/  MOV R2, R4 ;  /* 0x0000000400027202 */ /* 0x000fe40000000f00 */
[----:B---3--:R-:W-:-:S03]  /*0560*/  MOV R3, R5 ;  /* 0x0000000500037202 */ /* 0x008fc60000000f00 */
[----:B------:R-:W-:-:S05]  /*0570*/  VIADD R2, R2, UR17 ;  /* 0x0000001102027c36 */ /* 0x000fca0008000000 */
[----:B------:R-:W-:-:S04]  /*0580*/  LOP3.LUT R2, R2, UR14, RZ, 0x3c, !PT ;  /* 0x0000000e02027c12 */ /* 0x000fc8000f8e3cff */
[C---:B------:R-:W-:Y:S02]  /*0590*/  LOP3.LUT R0, R2.reuse, 0x8, RZ, 0xc0, !PT ;  /* 0x0000000802007812 */ /* 0x040fe400078ec0ff */
[----:B------:R-:W-:Y:S02]  /*05a0*/  R2P PR, R2, 0x6 ;  /* 0x0000000602007804 */ /* 0x000fe40000000000 */
[----:B------:R-:W-:-:S04]  /*05b0*/  IADD3 R0, PT, PT, -R0, 0x10, RZ ;  /* 0x0000001000007810 */ /* 0x000fc80007ffe1ff */
[----:B------:R-:W-:-:S04]  /*05c0*/  SEL R0, R0, 0x4, !P2 ;  /* 0x0000000400007807 */ /* 0x000fc80005000000 */
[----:B------:R-:W-:-:S04]  /*05d0*/  SEL R0, R0, 0x2, !P1 ;  /* 0x0000000200007807 */ /* 0x000fc80004800000 */
        /* <DEDUP_REMOVED lines=12> */
.L_x_260:
[----:B------:R-:W-:Y:S05]  /*06a0*/  BRX R6 -0x6b0                                                                                                                                                                                                                                                                                         (*"BRANCH_TARGETS .L_x_261,.L_x_262,.L_x_263"*) ;  /* 0xfffffff806547949 */ /* 0x000fea000383ffff */
.L_x_262:
[----:B------:R-:W1:Y:S01]  /*06b0*/  S2R R26, SR_TID.Y ;  /* 0x00000000001a7919 */ /* 0x000e620000002200 */
[----:B------:R-:W2:Y:S01]  /*06c0*/  LDCU UR9, c[0x0][0x360] ;  /* 0x00006c00ff0977ac */ /* 0x000ea20008000800 */
[----:B------:R-:W-:Y:S01]  /*06d0*/  IMAD R11, RZ, RZ, -UR14 ;  /* 0x8000000eff0b7e24 */ /* 0x000fe2000f8e02ff */
[----:B------:R-:W-:Y:S01]  /*06e0*/  BSSY.RECONVERGENT B1, `(.L_x_124) ;  /* 0x0000022000017945 */ /* 0x000fe20003800200 */
[----:B------:R-:W1:Y:S01]  /*06f0*/  S2R R8, SR_TID.Z ;  /* 0x0000000000087919 */ /* 0x000e620000002300 */
[----:B------:R-:W2:Y:S01]  /*0700*/  LDCU UR16, c[0x0][0x364] ;  /* 0x00006c80ff1077ac */ /* 0x000ea20008000800 */
[----:B------:R-:W3:Y:S01]  /*0710*/  LDC R7, c[0x0][0x368] ;  /* 0x0000da00ff077b82 */ /* 0x000ee20000000800 */
[----:B------:R-:W-:Y:S01]  /*0720*/  LOP3.LUT R11, R11, 0x3, RZ, 0xc0, !PT ;  /* 0x000000030b0b7812 */ /* 0x000fe200078ec0ff */
[----:B------:R-:W4:Y:S01]  /*0730*/  S2R R2, SR_TID.X ;  /* 0x0000000000027919 */ /* 0x000f220000002100 */
[----:B------:R-:W-:Y:S02]  /*0740*/  IMAD.U32 R24, RZ, RZ, UR12 ;  /* 0x0000000cff187e24 */ /* 0x000fe4000f8e00ff */
[----:B------:R-:W-:-:S04]  /*0750*/  IADD3 R3, P0, PT, -R11, UR11, RZ ;  /* 0x0000000b0b037c10 */ /* 0x000fc8000ff1e1ff */
[----:B------:R-:W-:-:S04]  /*0760*/  IADD3.X R25, PT, PT, R24, -0x1, RZ, P0, !PT ;  /* 0xffffffff18197810 */ /* 0x000fc800007fe4ff */
[--C-:B------:R-:W-:Y:S02]  /*0770*/  SHF.R.U64 R6, R3, 0x2, R25.reuse ;  /* 0x0000000203067819 */ /* 0x100fe40000001219 */
[----:B------:R-:W-:Y:S01]  /*0780*/  SHF.R.U32.HI R5, RZ, 0x2, R25 ;  /* 0x00000002ff057819 */ /* 0x000fe20000011619 */
[----:B--2---:R-:W-:-:S06]  /*0790*/  UIMAD UR5, UR9, UR16, URZ ;  /* 0x00000010090572a4 */ /* 0x004fcc000f8e02ff */
[----:B---3--:R-:W-:Y:S02]  /*07a0*/  IMAD R12, R7, UR5, RZ ;  /* 0x00000005070c7c24 */ /* 0x008fe4000f8e02ff */
[----:B-1----:R-:W-:-:S04]  /*07b0*/  IMAD R10, R8, UR16, R26 ;  /* 0x00000010080a7c24 */ /* 0x002fc8000f8e021a */
[----:B------:R-:W-:-:S04]  /*07c0*/  IMAD R10, R10, UR9, RZ ;  /* 0x000000090a0a7c24 */ /* 0x000fc8000f8e02ff */
[----:B----4-:R-:W-:-:S05]  /*07d0*/  IMAD.IADD R9, R10, 0x1, R2 ;  /* 0x000000010a097824 */ /* 0x010fca00078e0202 */
[----:B------:R-:W-:Y:S02]  /*07e0*/  ISETP.GE.U32.AND P1, PT, R9, R11, PT ;  /* 0x0000000b0900720c */ /* 0x000fe40003f26070 */
[----:B------:R-:W-:-:S04]  /*07f0*/  ISETP.GT.U32.AND P0, PT, R6, R9, PT ;  /* 0x000000090600720c */ /* 0x000fc80003f04070 */
[----:B------:R-:W-:-:S07]  /*0800*/  ISETP.GT.U32.AND.EX P0, PT, R5, RZ, PT, P0 ;  /* 0x000000ff0500720c */ /* 0x000fce0003f04100 */
[----:B------:R-:W-:Y:S06]  /*0810*/  @P1 BRA `(.L_x_125) ;  /* 0x0000000000381947 */ /* 0x000fec0003800000 */
[----:B------:R-:W-:Y:S01]  /*0820*/  IADD3 R13, PT, PT, R10, UR17, R2 ;  /* 0x000000110a0d7c10 */ /* 0x000fe2000fffe002 */
[----:B------:R-:W-:Y:S02]  /*0830*/  IMAD.MOV.U32 R0, RZ, RZ, R9 ;  /* 0x000000ffff007224 */ /* 0x000fe400078e0009 */
[----:B------:R-:W-:Y:S02]  /*0840*/  IMAD.MOV.U32 R16, RZ, RZ, RZ ;  /* 0x000000ffff107224 */ /* 0x000fe400078e00ff */
[----:B------:R-:W-:-:S07]  /*0850*/  IMAD.IADD R13, R4, 0x1, R13 ;  /* 0x00000001040d7824 */ /* 0x000fce00078e020d */
.L_x_126:
[----:B------:R-:W-:-:S04]  /*0860*/  IADD3 R14, P1, PT, R0, UR14, RZ ;  /* 0x0000000e000e7c10 */ /* 0x000fc8000ff3e0ff */
[----:B------:R-:W-:-:S05]  /*0870*/  IADD3.X R15, PT, PT, R16, UR15, RZ, P1, !PT ;  /* 0x0000000f100f7c10 */ /* 0x000fca0008ffe4ff */
[----:B------:R-:W2:Y:S01]  /*0880*/  LDG.E.U8 R14, desc[UR18][R14.64] ;  /* 0x000000120e0e7981 */ /* 0x000ea2000c1e1100 */
[----:B------:R-:W-:-:S04]  /*0890*/  IADD3 R0, P2, PT, R12, R0, RZ ;  /* 0x000000000c007210 */ /* 0x000fc80007f5e0ff */
[----:B------:R-:W-:Y:S01]  /*08a0*/  ISETP.GE.U32.AND P1, PT, R0, R11, PT ;  /* 0x0000000b0000720c */ /* 0x000fe20003f26070 */
[----:B------:R-:W-:-:S05]  /*08b0*/  IMAD.X R16, RZ, RZ, R16, P2 ;  /* 0x000000ffff107224 */ /* 0x000fca00010e0610 */
[----:B------:R-:W-:Y:S01]  /*08c0*/  ISETP.GE.U32.AND.EX P1, PT, R16, RZ, PT, P1 ;  /* 0x000000ff1000720c */ /* 0x000fe20003f26110 */
[----:B--2---:R1:W-:Y:S02]  /*08d0*/  STS.U8 [R13], R14 ;  /* 0x0000000e0d007388 */ /* 0x0043e40000000000 */
[----:B-1----:R-:W-:-:S10]  /*08e0*/  IMAD.IADD R13, R12, 0x1, R13 ;  /* 0x000000010c0d7824 */ /* 0x002fd400078e020d */
[----:B------:R-:W-:Y:S05]  /*08f0*/  @!P1 BRA `(.L_x_126) ;  /* 0xfffffffc00d89947 */ /* 0x000fea000383ffff */
.L_x_125:
[----:B------:R-:W-:Y:S05]  /*0900*/  BSYNC.RECONVERGENT B1 ;  /* 0x0000000000017941 */ /* 0x000fea0003800200 */
.L_x_124:
[----:B------:R-:W-:Y:S04]  /*0910*/  BSSY.RECONVERGENT B1, `(.L_x_127) ;  /* 0x000008a000017945 */ /* 0x000fe80003800200 */
[----:B------:R-:W-:Y:S05]  /*0920*/  @!P0 BRA `(.L_x_128) ;  /* 0x0000000800208947 */ /* 0x000fea0003800000 */
[----:B------:R-:W-:Y:S01]  /*0930*/  IMAD.IADD R13, R9, 0x1, R12 ;  /* 0x00000001090d7824 */ /* 0x000fe200078e020c */
[----:B------:R-:W-:Y:S01]  /*0940*/  BSSY.RECONVERGENT B2, `(.L_x_129) ;  /* 0x0000024000027945 */ /* 0x000fe20003800200 */
[----:B------:R-:W-:-:S03]  /*0950*/  IMAD.MOV.U32 R0, RZ, RZ, -0x1 ;  /* 0xffffffffff007424 */ /* 0x000fc600078e00ff */
[CC--:B------:R-:W-:Y:S02]  /*0960*/  ISETP.GT.U32.AND P1, PT, R6.reuse, R13.reuse, PT ;  /* 0x0000000d0600720c */ /* 0x0c0fe40003f24070 */
[CC--:B------:R-:W-:Y:S02]  /*0970*/  ISETP.GT.U32.AND P0, PT, R6.reuse, R13.reuse, PT ;  /* 0x0000000d0600720c */ /* 0x0c0fe40003f04070 */
[C---:B------:R-:W-:Y:S02]  /*0980*/  ISETP.GT.U32.AND.EX P1, PT, R5.reuse, RZ, PT, P1 ;  /* 0x000000ff0500720c */ /* 0x040fe40003f24110 */
[----:B------:R-:W-:Y:S02]  /*0990*/  ISETP.GT.U32.AND.EX P0, PT, R5, RZ, PT, P0 ;  /* 0x000000ff0500720c */ /* 0x000fe40003f04100 */
[----:B------:R-:W-:Y:S02]  /*09a0*/  SEL R16, R6, R13, P1 ;  /* 0x0000000d06107207 */ /* 0x000fe40000800000 */
[----:B------:R-:W-:-:S02]  /*09b0*/  SEL R4, RZ, 0x1, !P0 ;  /* 0x00000001ff047807 */ /* 0x000fc40004000000 */
[----:B------:R-:W-:Y:S02]  /*09c0*/  SEL R17, R5, RZ, P1 ;  /* 0x000000ff05117207 */ /* 0x000fe40000800000 */
        /* <DEDUP_REMOVED lines=24> */
.L_x_130:
[----:B------:R-:W-:Y:S01]  /*0b50*/  IMAD.MOV.U32 R13, RZ, RZ, R12 ;  /* 0x000000ffff0d7224 */ /* 0x000fe200078e000c */
[----:B------:R-:W-:-:S07]  /*0b60*/  MOV R0, 0xb80 ;  /* 0x00000b8000007802 */ /* 0x000fce0000000f00 */
[----:B------:R-:W-:Y:S05]  /*0b70*/  CALL.REL.NOINC `($__internal_1_$__cuda_sm20_div_u64) ;  /* 0x0000006800f07944 */ /* 0x000fea0003c00000 */
.L_x_131:
[----:B------:R-:W-:Y:S05]  /*0b80*/  BSYNC.RECONVERGENT B2 ;  /* 0x0000000000027941 */ /* 0x000fea0003800200 */
.L_x_129:
        /* <DEDUP_REMOVED lines=19> */
[----:B------:R-:W-:Y:S02]  /*0cc0*/  IMAD.MOV.U32 R0, RZ, RZ, RZ ;  /* 0x000000ffff007224 */ /* 0x000fe400078e00ff */
[----:B------:R-:W-:Y:S01]  /*0cd0*/  LEA R16, P3, R9, UR7, 0x2 ;  /* 0x0000000709107c11 */ /* 0x000fe2000f8610ff */
[----:B------:R-:W-:Y:S01]  /*0ce0*/  UMOV UR7, 0x400 ;  /* 0x0000040000077882 */ /* 0x000fe20000000000 */
[----:B------:R-:W-:Y:S01]  /*0cf0*/  USHF.L.U64.HI UR14, UR22, 0x1, UR10 ;  /* 0x00000001160e7899 */ /* 0x000fe2000801020a */
[----:B------:R-:W-:Y:S01]  /*0d00*/  IMAD R13, R13, UR9, RZ ;  /* 0x000000090d0d7c24 */ /* 0x000fe2000f8e02ff */
[----:B------:R-:W-:Y:S01]  /*0d10*/  UIADD3 UR7, UPT, UPT, UR7, 0x80, URZ ;  /* 0x0000008007077890 */ /* 0x000fe2000fffe0ff */
[----:B--2---:R-:W-:-:S03]  /*0d20*/  IADD3 R16, P1, P2, R11, UR5, R16 ;  /* 0x000000050b107c10 */ /* 0x004fc6000fa3e010 */
[----:B------:R-:W-:Y:S01]  /*0d30*/  LEA.HI.X R17, R9, UR14, RZ, 0x2, P3 ;  /* 0x0000000e09117c11 */ /* 0x000fe200098f14ff */
[----:B-1----:R-:W-:-:S03]  /*0d40*/  ULEA UR7, UR8, UR7, 0x18 ;  /* 0x0000000708077291 */ /* 0x002fc6000f8ec0ff */
[----:B------:R-:W-:Y:S02]  /*0d50*/  IADD3.X R17, PT, PT, RZ, UR13, R17, P1, P2 ;  /* 0x0000000dff117c10 */ /* 0x000fe40008fe4411 */
[----:B------:R-:W-:Y:S01]  /*0d60*/  IADD3 R19, P1, PT, RZ, -R19, RZ ;  /* 0x80000013ff137210 */ /* 0x000fe20007f3e0ff */
[----:B------:R-:W-:Y:S01]  /*0d70*/  UIADD3 UR5, UPT, UPT, UR7, UR5, URZ ;  /* 0x0000000507057290 */ /* 0x000fe2000fffe0ff */
[----:B---3--:R-:W-:-:S03]  /*0d80*/  IADD3 R16, P3, PT, R16, UR20, RZ ;  /* 0x0000001410107c10 */ /* 0x008fc6000ff7e0ff */
[----:B------:R-:W-:Y:S01]  /*0d90*/  IMAD.X R20, RZ, RZ, -0x1, P1 ;  /* 0xffffffffff147424 */ /* 0x000fe200008e06ff */
[----:B------:R-:W-:Y:S02]  /*0da0*/  IADD3.X R17, PT, PT, R17, UR21, RZ, P3, !PT ;  /* 0x0000001511117c10 */ /* 0x000fe40009ffe4ff */
[----:B------:R-:W-:-:S05]  /*0db0*/  LEA R14, R9, UR5, 0x2 ;  /* 0x00000005090e7c11 */ /* 0x000fca000f8e10ff */
[----:B------:R-:W-:-:S07]  /*0dc0*/  IMAD.IADD R18, R11, 0x1, R14 ;  /* 0x000000010b127824 */ /* 0x000fce00078e020e */
.L_x_134:
[----:B------:R-:W-:Y:S01]  /*0dd0*/  IADD3 R19, P1, PT, R19, 0x1, RZ ;  /* 0x0000000113137810 */ /* 0x000fe20007f3e0ff */
[----:B------:R-:W-:Y:S01]  /*0de0*/  IMAD.MOV.U32 R14, RZ, RZ, R16 ;  /* 0x000000ffff0e7224 */ /* 0x000fe200078e0010 */
[C---:B------:R-:W-:Y:S01]  /*0df0*/  IADD3 R4, P2, PT, R12.reuse, R4, RZ ;  /* 0x000000040c047210 */ /* 0x040fe20007f5e0ff */
[----:B------:R-:W-:Y:S02]  /*0e00*/  IMAD.MOV.U32 R15, RZ, RZ, R17 ;  /* 0x000000ffff0f7224 */ /* 0x000fe400078e0011 */
[----:B------:R-:W-:Y:S01]  /*0e10*/  IMAD.X R20, RZ, RZ, R20, P1 ;  /* 0x000000ffff147224 */ /* 0x000fe200008e0614 */
[----:B------:R-:W-:Y:S01]  /*0e20*/  ISETP.NE.U32.AND P1, PT, R19, RZ, PT ;  /* 0x000000ff1300720c */ /* 0x000fe20003f25070 */
[----:B------:R-:W-:Y:S01]  /*0e30*/  IMAD.WIDE.U32 R16, R12, 0x4, R14 ;  /* 0x000000040c107825 */ /* 0x000fe200078e000e */
[----:B------:R-:W-:Y:S01]  /*0e40*/  @!PT LDS RZ, [RZ] ;  /* 0x00000000fffff984 */ /* 0x000fe20000000800 */
[----:B------:R-:W-:Y:S01]  /*0e50*/  @!PT LDS RZ, [RZ] ;  /* 0x00000000fffff984 */ /* 0x000fe20000000800 */
[----:B------:R-:W-:Y:S01]  /*0e60*/  @!PT LDS RZ, [RZ] ;  /* 0x00000000fffff984 */ /* 0x000fe20000000800 */
[----:B------:R1:W-:Y:S02]  /*0e70*/  LDGSTS.E [R18], desc[UR18][R14.64] ;  /* 0x000000000e127fae */ /* 0x0003e4000b9a1012 */
[----:B------:R-:W-:Y:S01]  /*0e80*/  ISETP.NE.AND.EX P1, PT, R20, RZ, PT, P1 ;  /* 0x000000ff1400720c */ /* 0x000fe20003f25310 */
[----:B------:R-:W-:-:S02]  /*0e90*/  IMAD.X R0, RZ, RZ, R0, P2 ;  /* 0x000000ffff007224 */ /* 0x000fc400010e0600 */
[----:B-1----:R-:W-:-:S10]  /*0ea0*/  IMAD R18, R13, 0x4, R18 ;  /* 0x000000040d127824 */ /* 0x002fd400078e0212 */
[----:B------:R-:W-:Y:S05]  /*0eb0*/  @P1 BRA `(.L_x_134) ;  /* 0xfffffffc00c41947 */ /* 0x000fea000383ffff */
.L_x_133:
[----:B------:R-:W-:Y:S05]  /*0ec0*/  BSYNC.RECONVERGENT B2 ;  /* 0x0000000000027941 */ /* 0x000fea0003800200 */
.L_x_132:
[----:B------:R-:W-:Y:S05]  /*0ed0*/  @!P0 BRA `(.L_x_128) ;  /* 0x0000000000b48947 */ /* 0x000fea0003800000 */
[----:B------:R-:W1:Y:S01]  /*0ee0*/  S2UR UR7, SR_CgaCtaId ;  /* 0x00000000000779c3 */ /* 0x000e620000008800 */
[----:B------:R-:W2:Y:S01]  /*0ef0*/  LDCU UR14, c[0x0][0x3a0] ;  /* 0x00007400ff0e77ac */ /* 0x000ea20008000800 */
[----:B------:R-:W-:Y:S01]  /*0f00*/  IMAD R13, R7, UR16, RZ ;  /* 0x00000010070d7c24 */ /* 0x000fe2000f8e02ff */
[----:B------:R-:W-:Y:S01]  /*0f10*/  UMOV UR5, 0x400 ;  /* 0x0000040000057882 */ /* 0x000fe20000000000 */
[----:B------:R-:W3:Y:S02]  /*0f20*/  LDCU.64 UR20, c[0x0][0x398] ;  /* 0x00007300ff1477ac */ /* 0x000ee40008000a00 */
[----:B------:R-:W-:Y:S01]  /*0f30*/  IMAD R13, R13, UR9, RZ ;  /* 0x000000090d0d7c24 */ /* 0x000fe2000f8e02ff */
[----:B------:R-:W-:Y:S02]  /*0f40*/  UIADD3 UR5, UPT, UPT, UR5, 0x80, URZ ;  /* 0x0000008005057890 */ /* 0x000fe4000fffe0ff */
[----:B------:R-:W-:-:S06]  /*0f50*/  USHF.L.U32 UR8, UR22, 0x1, URZ ;  /* 0x0000000116087899 */ /* 0x000fcc00080006ff */
[----:B------:R-:W-:-:S04]  /*0f60*/  LEA R14, P0, R4, UR8, 0x2 ;  /* 0x00000008040e7c11 */ /* 0x000fc8000f8010ff */
[----:B--2---:R-:W-:Y:S01]  /*0f70*/  IADD3 R14, P1, P2, R11, UR14, R14 ;  /* 0x0000000e0b0e7c10 */ /* 0x004fe2000fa3e00e */
[----:B-1----:R-:W-:Y:S02]  /*0f80*/  ULEA UR5, UR7, UR5, 0x18 ;  /* 0x0000000507057291 */ /* 0x002fe4000f8ec0ff */
[----:B------:R-:W-:Y:S02]  /*0f90*/  USHF.L.U64.HI UR7, UR22, 0x1, UR10 ;  /* 0x0000000116077899 */ /* 0x000fe4000801020a */
[----:B------:R-:W-:-:S04]  /*0fa0*/  UIADD3 UR5, UPT, UPT, UR5, UR14, URZ ;  /* 0x0000000e05057290 */ /* 0x000fc8000fffe0ff */
[C---:B------:R-:W-:Y:S02]  /*0fb0*/  LEA.HI.X R15, R4.reuse, UR7, R0, 0x2, P0 ;  /* 0x00000007040f7c11 */ /* 0x040fe400080f1400 */
[----:B------:R-:W-:Y:S02]  /*0fc0*/  LEA R28, R4, UR5, 0x2 ;  /* 0x00000005041c7c11 */ /* 0x000fe4000f8e10ff */
[----:B---3--:R-:W-:Y:S02]  /*0fd0*/  IADD3 R14, P0, PT, R14, UR20, RZ ;  /* 0x000000140e0e7c10 */ /* 0x008fe4000ff1e0ff */
[----:B------:R-:W-:Y:S01]  /*0fe0*/  IADD3.X R15, PT, PT, RZ, UR13, R15, P1, P2 ;  /* 0x0000000dff0f7c10 */ /* 0x000fe20008fe440f */
[----:B------:R-:W-:-:S03]  /*0ff0*/  IMAD.IADD R28, R11, 0x1, R28 ;  /* 0x000000010b1c7824 */ /* 0x000fc600078e021c */
[----:B------:R-:W-:Y:S01]  /*1000*/  IADD3.X R15, PT, PT, R15, UR21, RZ, P0, !PT ;  /* 0x000000150f0f7c10 */ /* 0x000fe200087fe4ff */
[C-C-:B------:R-:W-:Y:S02]  /*1010*/  IMAD R23, R13.reuse, 0x4, R28.reuse ;  /* 0x000000040d177824 */ /* 0x140fe400078e021c */
[C-C-:B------:R-:W-:Y:S02]  /*1020*/  IMAD R22, R13.reuse, 0x8, R28.reuse ;  /* 0x000000080d167824 */ /* 0x140fe400078e021c */
[----:B------:R-:W-:-:S07]  /*1030*/  IMAD R7, R13, 0xc, R28 ;  /* 0x0000000c0d077824 */ /* 0x000fce00078e021c */
.L_x_135:
[C-C-:B------:R-:W-:Y:S01]  /*1040*/  IMAD.WIDE.U32 R20, R12.reuse, 0x4, R14.reuse ;  /* 0x000000040c147825 */ /* 0x140fe200078e000e */
[----:B------:R-:W-:Y:S01]  /*1050*/  @!PT LDS RZ, [RZ] ;  /* 0x00000000fffff984 */ /* 0x000fe20000000800 */
[----:B------:R-:W-:Y:S01]  /*1060*/  @!PT LDS RZ, [RZ] ;  /* 0x00000000fffff984 */ /* 0x000fe20000000800 */
[----:B------:R-:W-:Y:S01]  /*1070*/  @!PT LDS RZ, [RZ] ;  /* 0x00000000fffff984 */ /* 0x000fe20000000800 */
[----:B------:R1:W-:Y:S03]  /*1080*/  LDGSTS.E [R28], desc[UR18][R14.64] ;  /* 0x000000000e1c7fae */ /* 0x0003e6000b9a1012 */
[C-C-:B------:R-:W-:Y:S01]  /*1090*/  IMAD.WIDE.U32 R16, R12.reuse, 0x8, R14.reuse ;  /* 0x000000080c107825 */ /* 0x140fe200078e000e */
[----:B------:R2:W-:Y:S03]  /*10a0*/  LDGSTS.E [R23], desc[UR18][R20.64] ;  /* 0x0000000014177fae */ /* 0x0005e6000b9a1012 */
[C-C-:B------:R-:W-:Y:S01]  /*10b0*/  IMAD.WIDE.U32 R18, R12.reuse, 0xc, R14.reuse ;  /* 0x0000000c0c127825 */ /* 0x140fe200078e000e */
[----:B------:R3:W-:Y:S04]  /*10c0*/  LDGSTS.E [R22], desc[UR18][R16.64] ;  /* 0x0000000010167fae */ /* 0x0007e8000b9a1012 */
[----:B------:R4:W-:Y:S01]  /*10d0*/  LDGSTS.E [R7], desc[UR18][R18.64] ;  /* 0x0000000012077fae */ /* 0x0009e2000b9a1012 */
[----:B-1----:R-:W-:-:S04]  /*10e0*/  IMAD.WIDE.U32 R14, R12, 0x10, R14 ;  /* 0x000000100c0e7825 */ /* 0x002fc800078e000e */
[C---:B------:R-:W-:Y:S02]  /*10f0*/  IMAD R28, R13.reuse, 0x10, R28 ;  /* 0x000000100d1c7824 */ /* 0x040fe400078e021c */
[C---:B--2---:R-:W-:Y:S02]  /*1100*/  IMAD R23, R13.reuse, 0x10, R23 ;  /* 0x000000100d177824 */ /* 0x044fe400078e0217 */
[----:B---3--:R-:W-:Y:S02]  /*1110*/  IMAD.MOV.U32 R16, RZ, RZ, R4 ;  /* 0x000000ffff107224 */ /* 0x008fe400078e0004 */
[----:B------:R-:W-:Y:S02]  /*1120*/  IMAD.MOV.U32 R17, RZ, RZ, R0 ;  /* 0x000000ffff117224 */ /* 0x000fe400078e0000 */
[----:B------:R-:W-:Y:S02]  /*1130*/  IMAD R22, R13, 0x10, R22 ;  /* 0x000000100d167824 */ /* 0x000fe400078e0216 */
[----:B------:R-:W-:-:S04]  /*1140*/  IMAD.WIDE.U32 R16, R12, 0x4, R16 ;  /* 0x000000040c107825 */ /* 0x000fc800078e0010 */
[----:B------:R-:W-:Y:S01]  /*1150*/  IMAD.MOV.U32 R4, RZ, RZ, R16 ;  /* 0x000000ffff047224 */ /* 0x000fe200078e0010 */
[----:B------:R-:W-:Y:S01]  /*1160*/  ISETP.GE.U32.AND P0, PT, R16, R6, PT ;  /* 0x000000061000720c */ /* 0x000fe20003f06070 */
[----:B------:R-:W-:Y:S02]  /*1170*/  IMAD.MOV.U32 R0, RZ, RZ, R17 ;  /* 0x000000ffff007224 */ /* 0x000fe400078e0011 */
[----:B----4-:R-:W-:Y:S01]  /*1180*/  IMAD R7, R13, 0x10, R7 ;  /* 0x000000100d077824 */ /* 0x010fe200078e0207 */
[----:B------:R-:W-:-:S13]  /*1190*/  ISETP.GE.U32.AND.EX P0, PT, R17, R5, PT, P0 ;  /* 0x000000051100720c */ /* 0x000fda0003f06100 */
[----:B------:R-:W-:Y:S05]  /*11a0*/  @!P0 BRA `(.L_x_135) ;  /* 0xfffffffc00a48947 */ /* 0x000fea000383ffff */
.L_x_128:
[----:B------:R-:W-:Y:S05]  /*11b0*/  BSYNC.RECONVERGENT B1 ;  /* 0x0000000000017941 */ /* 0x000fea0003800200 */
.L_x_127:
[----:B------:R-:W-:-:S04]  /*11c0*/  LOP3.LUT R0, R3, 0x3, RZ, 0xc0, !PT ;  /* 0x0000000303007812 */ /* 0x000fc800078ec0ff */
[----:B------:R-:W-:-:S04]  /*11d0*/  ISETP.GT.U32.AND P0, PT, R0, R9, PT ;  /* 0x000000090000720c */ /* 0x000fc80003f04070 */
[----:B------:R-:W-:-:S13]  /*11e0*/  ISETP.GT.U32.AND.EX P0, PT, RZ, RZ, PT, P0 ;  /* 0x000000ffff00720c */ /* 0x000fda0003f04100 */
[----:B------:R-:W-:Y:S05]  /*11f0*/  @!P0 BRA `(.L_x_136) ;  /* 0x0000002800388947 */ /* 0x000fea0003800000 */
[----:B------:R-:W-:Y:S01]  /*1200*/  IMAD.MOV.U32 R27, RZ, RZ, RZ ;  /* 0x000000ffff1b7224 */ /* 0x000fe200078e00ff */
[----:B------:R-:W1:Y:S01]  /*1210*/  S2UR UR7, SR_CgaCtaId ;  /* 0x00000000000779c3 */ /* 0x000e620000008800 */
[----:B------:R-:W2:Y:S01]  /*1220*/  LDCU UR8, c[0x0][0x3a0] ;  /* 0x00007400ff0877ac */ /* 0x000ea20008000800 */
[----:B------:R-:W-:Y:S01]  /*1230*/  LOP3.LUT R24, R3, 0xfffffffc, RZ, 0xc0, !PT ;  /* 0xfffffffc03187812 */ /* 0x000fe200078ec0ff */
[----:B------:R-:W-:Y:S01]  /*1240*/  IMAD.WIDE.U32 R26, R8, UR16, R26 ;  /* 0x00000010081a7c25 */ /* 0x000fe2000f8e001a */
[----:B------:R-:W-:Y:S01]  /*1250*/  BSSY.RECONVERGENT B1, `(.L_x_137) ;  /* 0x0000020000017945 */ /* 0x000fe20003800200 */
[----:B------:R-:W3:Y:S01]  /*1260*/  LDCU.64 UR14, c[0x0][0x398] ;  /* 0x00007300ff0e77ac */ /* 0x000ee20008000a00 */
[----:B------:R-:W-:Y:S01]  /*1270*/  CS2R R6, SRZ ;  /* 0x0000000000067805 */ /* 0x000fe2000001ff00 */
[----:B------:R-:W-:Y:S02]  /*1280*/  IMAD R27, R27, UR9, RZ ;  /* 0x000000091b1b7c24 */ /* 0x000fe4000f8e02ff */
[----:B------:R-:W-:Y:S01]  /*1290*/  IMAD.WIDE.U32 R4, R26, UR9, R24 ;  /* 0x000000091a047c25 */ /* 0x000fe2000f8e0018 */
[----:B------:R-:W-:-:S02]  /*12a0*/  UMOV UR5, 0x400 ;  /* 0x0000040000057882 */ /* 0x000fc40000000000 */
[----:B------:R-:W-:Y:S01]  /*12b0*/  UIADD3 UR5, UPT, UPT, UR5, 0x80, URZ ;  /* 0x0000008005057890 */ /* 0x000fe2000fffe0ff */
[----:B------:R-:W-:Y:S02]  /*12c0*/  IMAD.U32 R3, RZ, RZ, UR22 ;  /* 0x00000016ff037e24 */ /* 0x000fe4000f8e00ff */
[----:B------:R-:W-:-:S03]  /*12d0*/  IMAD.IADD R8, R5, 0x1, R27 ;  /* 0x0000000105087824 */ /* 0x000fc600078e021b */
[----:B------:R-:W-:Y:S01]  /*12e0*/  LEA R5, P0, R3, R4, 0x1 ;  /* 0x0000000403057211 */ /* 0x000fe200078008ff */
[----:B------:R-:W-:-:S05]  /*12f0*/  IMAD.U32 R4, RZ, RZ, UR10 ;  /* 0x0000000aff047e24 */ /* 0x000fca000f8e00ff */
[----:B------:R-:W-:Y:S01]  /*1300*/  LEA.HI.X R8, R3, R8, R4, 0x1, P0 ;  /* 0x0000000803087211 */ /* 0x000fe200000f0c04 */
[----:B-1----:R-:W-:Y:S01]  /*1310*/  ULEA UR5, UR7, UR5, 0x18 ;  /* 0x0000000507057291 */ /* 0x002fe2000f8ec0ff */
[----:B--2---:R-:W-:Y:S02]  /*1320*/  IADD3 R4, P0, P1, R2, UR8, R5 ;  /* 0x0000000802047c10 */ /* 0x004fe4000f91e005 */
[----:B------:R-:W-:Y:S02]  /*1330*/  IADD3 R2, PT, PT, R10, UR8, R2 ;  /* 0x000000080a027c10 */ /* 0x000fe4000fffe002 */
[----:B------:R-:W-:Y:S02]  /*1340*/  IADD3.X R8, PT, PT, RZ, UR13, R8, P0, P1 ;  /* 0x0000000dff087c10 */ /* 0x000fe400087e2408 */
[----:B---3--:R-:W-:Y:S02]  /*1350*/  IADD3 R13, P0, P1, R4, UR14, R11 ;  /* 0x0000000e040d7c10 */ /* 0x008fe4000f91e00b */
[----:B------:R-:W-:-:S02]  /*1360*/  IADD3 R11, PT, PT, R11, R2, R24 ;  /* 0x000000020b0b7210 */ /* 0x000fc40007ffe018 */
[----:B------:R-:W-:-:S03]  /*1370*/  IADD3.X R8, PT, PT, R8, UR15, RZ, P0, P1 ;  /* 0x0000000f08087c10 */ /* 0x000fc600087e24ff */
[----:B------:R-:W-:-:S07]  /*1380*/  VIADD R11, R11, UR5 ;  /* 0x000000050b0b7c36 */ /* 0x000fce0008000000 */
.L_x_138:
[----:B------:R-:W-:-:S05]  /*1390*/  IADD3 R2, P0, PT, R6, R13, RZ ;  /* 0x0000000d06027210 */ /* 0x000fca0007f1e0ff */
[----:B------:R-:W-:-:S05]  /*13a0*/  IMAD.X R3, R7, 0x1, R8, P0 ;  /* 0x0000000107037824 */ /* 0x000fca00000e0608 */
[----:B------:R-:W2:Y:S01]  /*13b0*/  LDG.E.U8 R2, desc[UR18][R2.64] ;  /* 0x0000001202027981 */ /* 0x000ea2000c1e1100 */
[----:B------:R-:W-:-:S04]  /*13c0*/  IADD3 R6, P0, PT, R12, R6, RZ ;  /* 0x000000060c067210 */ /* 0x000fc80007f1e0ff */
[----:B------:R-:W-:Y:S01]  /*13d0*/  IADD3 R5, P1, PT, R9, R6, RZ ;  /* 0x0000000609057210 */ /* 0x000fe20007f3e0ff */
[----:B------:R-:W-:-:S03]  /*13e0*/  IMAD.X R7, RZ, RZ, R7, P0 ;  /* 0x000000ffff077224 */ /* 0x000fc600000e0607 */
[----:B------:R-:W-:Y:S01]  /*13f0*/  ISETP.GE.U32.AND P0, PT, R5, R0, PT ;  /* 0x000000000500720c */ /* 0x000fe20003f06070 */
[----:B------:R-:W-:-:S05]  /*1400*/  IMAD.X R4, RZ, RZ, R7, P1 ;  /* 0x000000ffff047224 */ /* 0x000fca00008e0607 */
[----:B------:R-:W-:Y:S01]  /*1410*/  ISETP.GE.U32.AND.EX P0, PT, R4, RZ, PT, P0 ;  /* 0x000000ff0400720c */ /* 0x000fe20003f06100 */
[----:B--2---:R1:W-:Y:S02]  /*1420*/  STS.U8 [R11], R2 ;  /* 0x000000020b007388 */ /* 0x0043e40000000000 */
[----:B-1----:R-:W-:-:S10]  /*1430*/  IMAD.IADD R11, R12, 0x1, R11 ;  /* 0x000000010c0b7824 */ /* 0x002fd400078e020b */
[----:B------:R-:W-:Y:S05]  /*1440*/  @!P0 BRA `(.L_x_138) ;  /* 0xfffffffc00d08947 */ /* 0x000fea000383ffff */
[----:B------:R-:W-:Y:S05]  /*1450*/  BSYNC.RECONVERGENT B1 ;  /* 0x0000000000017941 */ /* 0x000fea0003800200 */
.L_x_137:
[----:B------:R-:W-:Y:S05]  /*1460*/  BRA `(.L_x_136) ;  /* 0x00000024009c7947 */ /* 0x000fea0003800000 */
.L_x_261:
[----:B------:R-:W1:Y:S01]  /*1470*/  S2R R0, SR_TID.Y ;  /* 0x0000000000007919 */ /* 0x000e620000002200 */
[----:B------:R-:W2:Y:S01]  /*1480*/  LDCU UR7, c[0x0][0x360] ;  /* 0x00006c00ff0777ac */ /* 0x000ea20008000800 */
[----:B------:R-:W-:Y:S01]  /*1490*/  IMAD.U32 R6, RZ, RZ, UR12 ;  /* 0x0000000cff067e24 */ /* 0x000fe2000f8e00ff */
[----:B------:R-:W1:Y:S01]  /*14a0*/  S2R R7, SR_TID.Z ;  /* 0x0000000000077919 */ /* 0x000e620000002300 */
[----:B------:R-:W1:Y:S01]  /*14b0*/  LDCU UR8, c[0x0][0x364] ;  /* 0x00006c80ff0877ac */ /* 0x000e620008000800 */
[----:B------:R-:W3:Y:S01]  /*14c0*/  LDC R10, c[0x0][0x368] ;  /* 0x0000da00ff0a7b82 */ /* 0x000ee20000000800 */
[----:B------:R-:W2:Y:S01]  /*14d0*/  S2R R9, SR_TID.X ;  /* 0x0000000000097919 */ /* 0x000ea20000002100 */
[----:B-1----:R-:W-:Y:S02]  /*14e0*/  IMAD R0, R7, UR8, R0 ;  /* 0x0000000807007c24 */ /* 0x002fe4000f8e0200 */
[----:B------:R-:W-:Y:S02]  /*14f0*/  IMAD.U32 R7, RZ, RZ, UR11 ;  /* 0x0000000bff077e24 */ /* 0x000fe4000f8e00ff */
[----:B--2---:R-:W-:-:S03]  /*1500*/  IMAD R9, R0, UR7, R9 ;  /* 0x0000000700097c24 */ /* 0x004fc6000f8e0209 */
[--C-:B------:R-:W-:Y:S02]  /*1510*/  SHF.R.U64 R7, R7, 0x1, R6.reuse ;  /* 0x0000000107077819 */ /* 0x100fe40000001206 */
[----:B------:R-:W-:Y:S02]  /*1520*/  SHF.R.U32.HI R6, RZ, 0x1, R6 ;  /* 0x00000001ff067819 */ /* 0x000fe40000011606 */
[----:B------:R-:W-:-:S04]  /*1530*/  ISETP.GT.U32.AND P0, PT, R7, R9, PT ;  /* 0x000000090700720c */ /* 0x000fc80003f04070 */
[----:B------:R-:W-:-:S13]  /*1540*/  ISETP.GT.U32.AND.EX P0, PT, R6, RZ, PT, P0 ;  /* 0x000000ff0600720c */ /* 0x000fda0003f04100 */
[----:B---3--:R-:W-:Y:S05]  /*1550*/  @!P0 BRA `(.L_x_136) ;  /* 0x0000002400608947 */ /* 0x008fea0003800000 */
[----:B------:R-:W-:Y:S01]  /*1560*/  UIMAD UR5, UR7, UR8, URZ ;  /* 0x00000008070572a4 */ /* 0x000fe2000f8e02ff */
[----:B------:R-:W-:Y:S01]  /*1570*/  IMAD.MOV.U32 R17, RZ, RZ, -0x1 ;  /* 0xffffffffff117424 */ /* 0x000fe200078e00ff */
[----:B------:R-:W-:Y:S04]  /*1580*/  BSSY.RECONVERGENT B1, `(.L_x_139) ;  /* 0x0000027000017945 */ /* 0x000fe80003800200 */
[----:B------:R-:W-:-:S04]  /*1590*/  IMAD R11, R10, UR5, RZ ;  /* 0x000000050a0b7c24 */ /* 0x000fc8000f8e02ff */
[----:B------:R-:W-:-:S05]  /*15a0*/  IMAD.IADD R0, R11, 0x1, R9 ;  /* 0x000000010b007824 */ /* 0x000fca00078e0209 */
        /* <DEDUP_REMOVED lines=8> */
[----:B------:R-:W-:Y:S01]  /*1630*/  IADD3.X R17, PT, PT, R8, -0x1, R17, P0, P1 ;  /* 0xffffffff08117810 */ /* 0x000fe200007e2411 */
[----:B------:R-:W-:-:S03]  /*1640*/  IMAD.MOV.U32 R8, RZ, RZ, RZ ;  /* 0x000000ffff087224 */ /* 0x000fc600078e00ff */
        /* <DEDUP_REMOVED lines=10> */
[----:B------:R-:W-:-:S04]  /*16f0*/  IMAD.HI.U32 R13, R13, R15, R12 ;  /* 0x0000000f0d0d7227 */ /* 0x000fc800078e000c */
[----:B------:R-:W-:Y:S02]  /*1700*/  IMAD.MOV.U32 R15, RZ, RZ, RZ ;  /* 0x000000ffff0f7224 */ /* 0x000fe400078e00ff */
[----:B------:R-:W-:-:S04]  /*1710*/  IMAD.HI.U32 R14, R13, R18, RZ ;  /* 0x000000120d0e7227 */ /* 0x000fc800078e00ff */
[----:B------:R-:W-:-:S04]  /*1720*/  IMAD.MOV R16, RZ, RZ, -R14 ;  /* 0x000000ffff107224 */ /* 0x000fc800078e0a0e */
        /* <DEDUP_REMOVED lines=8> */
.L_x_140:
[----:B------:R-:W-:Y:S01]  /*17b0*/  IMAD.MOV.U32 R16, RZ, RZ, R18 ;  /* 0x000000ffff107224 */ /* 0x000fe200078e0012 */
[----:B------:R-:W-:Y:S01]  /*17c0*/  MOV R0, 0x17f0 ;  /* 0x000017f000007802 */ /* 0x000fe20000000f00 */
[----:B------:R-:W-:-:S07]  /*17d0*/  IMAD.MOV.U32 R13, RZ, RZ, R11 ;  /* 0x000000ffff0d7224 */ /* 0x000fce00078e000b */
[----:B------:R-:W-:Y:S05]  /*17e0*/  CALL.REL.NOINC `($__internal_1_$__cuda_sm20_div_u64) ;  /* 0x0000005c00d47944 */ /* 0x000fea0003c00000 */
.L_x_141:
[----:B------:R-:W-:Y:S05]  /*17f0*/  BSYNC.RECONVERGENT B1 ;  /* 0x0000000000017941 */ /* 0x000fea0003800200 */
.L_x_139:
        /* <DEDUP_REMOVED lines=10> */
[----:B------:R-:W1:Y:S01]  /*18a0*/  LDCU UR5, c[0x0][0x3a0] ;  /* 0x00007400ff0577ac */ /* 0x000e620008000800 */
[----:B------:R-:W-:Y:S02]  /*18b0*/  VIADD R14, R2, 0x1 ;  /* 0x00000001020e7836 */ /* 0x000fe40000000000 */
[----:B------:R-:W-:Y:S01]  /*18c0*/  IMAD R0, R10, UR8, RZ ;  /* 0x000000080a007c24 */ /* 0x000fe2000f8e02ff */
[----:B------:R-:W-:Y:S02]  /*18d0*/  USHF.L.U32 UR14, UR22, 0x1, URZ ;  /* 0x00000001160e7899 */ /* 0x000fe400080006ff */
[----:B------:R-:W-:Y:S01]  /*18e0*/  USHF.L.U64.HI UR9, UR22, 0x1, UR10 ;  /* 0x0000000116097899 */ /* 0x000fe2000801020a */
[----:B------:R-:W-:Y:S01]  /*18f0*/  LOP3.LUT R14, R14, 0x3, RZ, 0xc0, !PT ;  /* 0x000000030e0e7812 */ /* 0x000fe200078ec0ff */
[----:B------:R-:W-:Y:S02]  /*1900*/  IMAD R0, R0, UR7, RZ ;  /* 0x0000000700007c24 */ /* 0x000fe4000f8e02ff */
[----:B------:R-:W-:-:S04]  /*1910*/  LEA R15, P3, R9, UR14, 0x1 ;  /* 0x0000000e090f7c11 */ /* 0x000fc8000f8608ff */
[----:B------:R-:W-:Y:S02]  /*1920*/  LEA.HI.X R2, R9, UR9, R8, 0x1, P3 ;  /* 0x0000000909027c11 */ /* 0x000fe400098f0c08 */
[----:B------:R-:W-:-:S05]  /*1930*/  IADD3 R14, P3, PT, RZ, -R14, RZ ;  /* 0x8000000eff0e7210 */ /* 0x000fca0007f7e0ff */
[----:B------:R-:W-:Y:S01]  /*1940*/  IMAD.X R16, RZ, RZ, -0x1, P3 ;  /* 0xffffffffff107424 */ /* 0x000fe200018e06ff */
[----:B-1----:R-:W-:Y:S02]  /*1950*/  IADD3 R12, P1, P2, R15, UR5, R12 ;  /* 0x000000050f0c7c10 */ /* 0x002fe4000fa3e00c */
[----:B------:R-:W-:Y:S02]  /*1960*/  LEA R15, R9, UR5, 0x1 ;  /* 0x00000005090f7c11 */ /* 0x000fe4000f8e08ff */
[----:B------:R-:W-:-:S03]  /*1970*/  IADD3.X R13, PT, PT, R2, UR13, R13, P1, P2 ;  /* 0x0000000d020d7c10 */ /* 0x000fc60008fe440d */
[----:B------:R-:W-:-:S07]  /*1980*/  IMAD.IADD R15, R4, 0x1, R15 ;  /* 0x00000001040f7824 */ /* 0x000fce00078e020f */
.L_x_144:
[----:B------:R1:W2:Y:S01]  /*1990*/  LDG.E.U16 R2, desc[UR18][R12.64] ;  /* 0x000000120c027981 */ /* 0x0002a2000c1e1500 */
[----:B------:R-:W-:Y:S02]  /*19a0*/  IADD3 R14, P1, PT, R14, 0x1, RZ ;  /* 0x000000010e0e7810 */ /* 0x000fe40007f3e0ff */
[----:B------:R-:W-:-:S03]  /*19b0*/  IADD3 R9, P2, PT, R11, R9, RZ ;  /* 0x000000090b097210 */ /* 0x000fc60007f5e0ff */
[----:B------:R-:W-:Y:S01]  /*19c0*/  IMAD.X R16, RZ, RZ, R16, P1 ;  /* 0x000000ffff107224 */ /* 0x000fe200008e0610 */
[----:B------:R-:W-:Y:S01]  /*19d0*/  ISETP.NE.U32.AND P1, PT, R14, RZ, PT ;  /* 0x000000ff0e00720c */ /* 0x000fe20003f25070 */
[----:B------:R-:W-:Y:S01]  /*19e0*/  IMAD.X R8, RZ, RZ, R8, P2 ;  /* 0x000000ffff087224 */ /* 0x000fe200010e0608 */
[C---:B-1----:R-:W-:Y:S02]  /*19f0*/  LEA R12, P3, R11.reuse, R12, 0x1 ;  /* 0x0000000c0b0c7211 */ /* 0x042fe400078608ff */
[----:B------:R-:W-:Y:S02]  /*1a00*/  ISETP.NE.AND.EX P1, PT, R16, RZ, PT, P1 ;  /* 0x000000ff1000720c */ /* 0x000fe40003f25310 */
[----:B------:R-:W-:Y:S01]  /*1a10*/  LEA.HI.X R13, R11, R13, RZ, 0x1, P3 ;  /* 0x0000000d0b0d7211 */ /* 0x000fe200018f0cff */
[----:B--2---:R1:W-:Y:S02]  /*1a20*/  STS.U16 [R15], R2 ;  /* 0x000000020f007388 */ /* 0x0043e40000000400 */
[----:B-1----:R-:W-:-:S08]  /*1a30*/  IMAD R15, R0, 0x2, R15 ;  /* 0x00000002000f7824 */ /* 0x002fd000078e020f */
[----:B------:R-:W-:Y:S05]  /*1a40*/  @P1 BRA `(.L_x_144) ;  /* 0xfffffffc00d01947 */ /* 0x000fea000383ffff */
.L_x_143:
[----:B------:R-:W-:Y:S05]  /*1a50*/  BSYNC.RECONVERGENT B1 ;  /* 0x0000000000017941 */ /* 0x000fea0003800200 */
.L_x_142:
[----:B------:R-:W-:Y:S05]  /*1a60*/  @!P0 BRA `(.L_x_136) ;  /* 0x00000020001c8947 */ /* 0x000fea0003800000 */
[----:B------:R-:W1:Y:S01]  /*1a70*/  LDCU UR5, c[0x0][0x3a0] ;  /* 0x00007400ff0577ac */ /* 0x000e620008000800 */
[----:B------:R-:W-:Y:S01]  /*1a80*/  IADD3 R0, P0, PT, R9, UR22, RZ ;  /* 0x0000001609007c10 */ /* 0x000fe2000ff1e0ff */
[----:B------:R-:W-:Y:S01]  /*1a90*/  IMAD.SHL.U32 R24, R11, 0x4, RZ ;  /* 0x000000040b187824 */ /* 0x000fe200078e00ff */
[----:B------:R-:W-:Y:S01]  /*1aa0*/  SHF.R.U32.HI R23, RZ, 0x1e, R11 ;  /* 0x0000001eff177819 */ /* 0x000fe2000001160b */
[----:B------:R-:W-:Y:S01]  /*1ab0*/  USHF.L.U32 UR9, UR22, 0x1, URZ ;  /* 0x0000000116097899 */ /* 0x000fe200080006ff */
[----:B------:R-:W-:Y:S01]  /*1ac0*/  IMAD R25, R10, UR8, RZ ;  /* 0x000000080a197c24 */ /* 0x000fe2000f8e02ff */
[----:B------:R-:W-:Y:S01]  /*1ad0*/  BSSY.RECONVERGENT B1, `(.L_x_145) ;  /* 0x000002c000017945 */ /* 0x000fe20003800200 */
[----:B------:R-:W-:Y:S02]  /*1ae0*/  IMAD.SHL.U32 R12, R0, 0x2, RZ ;  /* 0x00000002000c7824 */ /* 0x000fe400078e00ff */
[----:B------:R-:W-:Y:S01]  /*1af0*/  IMAD R25, R25, UR7, RZ ;  /* 0x0000000719197c24 */ /* 0x000fe2000f8e02ff */
[----:B-1----:R-:W-:Y:S01]  /*1b00*/  LEA R13, R9, UR5, 0x1 ;  /* 0x00000005090d7c11 */ /* 0x002fe2000f8e08ff */
[----:B------:R-:W-:-:S04]  /*1b10*/  USHF.L.U64.HI UR5, UR22, 0x1, UR10 ;  /* 0x0000000116057899 */ /* 0x000fc8000801020a */
[----:B------:R-:W-:Y:S01]  /*1b20*/  IMAD.IADD R4, R4, 0x1, R13 ;  /* 0x0000000104047824 */ /* 0x000fe200078e020d */
[----:B------:R-:W-:Y:S02]  /*1b30*/  IADD3.X R13, PT, PT, R8, UR10, RZ, P0, !PT ;  /* 0x0000000a080d7c10 */ /* 0x000fe400087fe4ff */
[C---:B------:R-:W-:Y:S02]  /*1b40*/  LEA R22, P0, R9.reuse, UR9, 0x1 ;  /* 0x0000000909167c11 */ /* 0x040fe4000f8008ff */
[----:B------:R-:W-:Y:S02]  /*1b50*/  SHF.L.U64.HI R13, R0, 0x1, R13 ;  /* 0x00000001000d7819 */ /* 0x000fe4000001020d */
[----:B------:R-:W-:Y:S01]  /*1b60*/  LEA.HI.X R10, R9, UR5, R8, 0x1, P0 ;  /* 0x00000005090a7c11 */ /* 0x000fe200080f0c08 */
[----:B------:R-:W-:Y:S01]  /*1b70*/  UMOV UR5, URZ ;  /* 0x000000ff00057c82 */ /* 0x000fe20008000000 */
[-C--:B------:R-:W-:Y:S01]  /*1b80*/  IADD3 R0, P1, PT, R24, R22.reuse, RZ ;  /* 0x0000001618007210 */ /* 0x080fe20007f3e0ff */
[C---:B------:R-:W-:Y:S01]  /*1b90*/  IMAD.WIDE.U32 R12, R11.reuse, 0x6, R12 ;  /* 0x000000060b0c7825 */ /* 0x040fe200078e000c */
[----:B------:R-:W-:-:S03]  /*1ba0*/  LEA R2, P0, R11, R22, 0x1 ;  /* 0x000000160b027211 */ /* 0x000fc600078008ff */
[----:B------:R-:W-:Y:S01]  /*1bb0*/  IMAD.X R27, R23, 0x1, R10, P1 ;  /* 0x00000001171b7824 */ /* 0x000fe200008e060a */
[----:B------:R-:W-:Y:S01]  /*1bc0*/  LEA.HI.X R28, R11, R10, RZ, 0x1, P0 ;  /* 0x0000000a0b1c7211 */ /* 0x000fe200000f0cff */
[----:B------:R-:W-:-:S08]  /*1bd0*/  VIADD R26, R13, UR5 ;  /* 0x000000050d1a7c36 */ /* 0x000fd00008000000 */
.L_x_146:
[C---:B--2---:R-:W-:Y:S02]  /*1be0*/  IADD3 R18, P0, PT, R5.reuse, R22, RZ ;  /* 0x0000001605127210 */ /* 0x044fe40007f1e0ff */
[----:B------:R-:W-:-:S03]  /*1bf0*/  IADD3 R14, P1, PT, R5, R2, RZ ;  /* 0x00000002050e7210 */ /* 0x000fc60007f3e0ff */
[----:B------:R-:W-:Y:S01]  /*1c00*/  IMAD.X R19, R3, 0x1, R10, P0 ;  /* 0x0000000103137824 */ /* 0x000fe200000e060a */
[----:B------:R-:W-:Y:S01]  /*1c10*/  IADD3 R16, P0, PT, R5, R0, RZ ;  /* 0x0000000005107210 */ /* 0x000fe20007f1e0ff */
[----:B------:R-:W-:Y:S01]  /*1c20*/  IMAD.X R15, R3, 0x1, R28, P1 ;  /* 0x00000001030f7824 */ /* 0x000fe200008e061c */
[----:B------:R-:W-:-:S03]  /*1c30*/  IADD3 R20, P1, PT, R5, R12, RZ ;  /* 0x0000000c05147210 */ /* 0x000fc60007f3e0ff */
[C---:B------:R-:W-:Y:S01]  /*1c40*/  IMAD.X R17, R3.reuse, 0x1, R27, P0 ;  /* 0x0000000103117824 */ /* 0x040fe200000e061b */
[----:B------:R1:W2:Y:S01]  /*1c50*/  LDG.E.U16 R19, desc[UR18][R18.64] ;  /* 0x0000001212137981 */ /* 0x0002a2000c1e1500 */
[----:B------:R-:W-:-:S03]  /*1c60*/  IMAD.X R21, R3, 0x1, R26, P1 ;  /* 0x0000000103157824 */ /* 0x000fc600008e061a */
[----:B------:R3:W4:Y:S04]  /*1c70*/  LDG.E.U16 R14, desc[UR18][R14.64] ;  /* 0x000000120e0e7981 */ /* 0x000728000c1e1500 */
[----:B------:R-:W5:Y:S04]  /*1c80*/  LDG.E.U16 R16, desc[UR18][R16.64] ;  /* 0x0000001210107981 */ /* 0x000f68000c1e1500 */
[----:B------:R-:W5:Y:S01]  /*1c90*/  LDG.E.U16 R20, desc[UR18][R20.64] ;  /* 0x0000001214147981 */ /* 0x000f62000c1e1500 */
[C-C-:B------:R-:W-:Y:S01]  /*1ca0*/  IMAD R29, R25.reuse, 0x2, R4.reuse ;  /* 0x00000002191d7824 */ /* 0x140fe200078e0204 */
[----:B------:R-:W-:Y:S01]  /*1cb0*/  IADD3 R9, P0, PT, R24, R9, RZ ;  /* 0x0000000918097210 */ /* 0x000fe20007f1e0ff */
[--C-:B-1----:R-:W-:Y:S01]  /*1cc0*/  IMAD R18, R25, 0x4, R4.reuse ;  /* 0x0000000419127824 */ /* 0x102fe200078e0204 */
[----:B------:R-:W-:Y:S01]  /*1cd0*/  LEA R5, P1, R11, R5, 0x3 ;  /* 0x000000050b057211 */ /* 0x000fe200078218ff */
[----:B---3--:R-:W-:-:S02]  /*1ce0*/  IMAD R15, R25, 0x6, R4 ;  /* 0x00000006190f7824 */ /* 0x008fc400078e0204 */
[----:B------:R-:W-:Y:S01]  /*1cf0*/  IMAD.X R8, R23, 0x1, R8, P0 ;  /* 0x0000000117087824 */ /* 0x000fe200000e0608 */
[----:B------:R-:W-:Y:S02]  /*1d00*/  ISETP.GE.U32.AND P0, PT, R9, R7, PT ;  /* 0x000000070900720c */ /* 0x000fe40003f06070 */
[----:B------:R-:W-:Y:S02]  /*1d10*/  LEA.HI.X R3, R11, R3, RZ, 0x3, P1 ;  /* 0x000000030b037211 */ /* 0x000fe400008f1cff */
[----:B------:R-:W-:Y:S01]  /*1d20*/  ISETP.GE.U32.AND.EX P0, PT, R8, R6, PT, P0 ;  /* 0x000000060800720c */ /* 0x000fe20003f06100 */
[----:B--2---:R1:W-:Y:S04]  /*1d30*/  STS.U16 [R4], R19 ;  /* 0x0000001304007388 */ /* 0x0043e80000000400 */
[----:B----4-:R2:W-:Y:S04]  /*1d40*/  STS.U16 [R29], R14 ;  /* 0x0000000e1d007388 */ /* 0x0105e80000000400 */
[----:B-----5:R2:W-:Y:S01]  /*1d50*/  STS.U16 [R18], R16 ;  /* 0x0000001012007388 */ /* 0x0205e20000000400 */
[----:B-1----:R-:W-:-:S03]  /*1d60*/  IMAD R4, R25, 0x8, R4 ;  /* 0x0000000819047824 */ /* 0x002fc600078e0204 */
[----:B------:R2:W-:Y:S01]  /*1d70*/  STS.U16 [R15], R20 ;  /* 0x000000140f007388 */ /* 0x0005e20000000400 */
[----:B------:R-:W-:Y:S05]  /*1d80*/  @!P0 BRA `(.L_x_146) ;  /* 0xfffffffc00948947 */ /* 0x000fea000383ffff */
[----:B------:R-:W-:Y:S05]  /*1d90*/  BSYNC.RECONVERGENT B1 ;  /* 0x0000000000017941 */ /* 0x000fea0003800200 */
.L_x_145:
[----:B------:R-:W-:Y:S05]  /*1da0*/  BRA `(.L_x_136) ;  /* 0x0000001c004c7947 */ /* 0x000fea0003800000 */
.L_x_123:
[----:B------:R-:W-:-:S05]  /*1db0*/  IMAD.MOV.U32 R3, RZ, RZ, -0x3 ;  /* 0xfffffffdff037424 */ /* 0x000fca00078e00ff */
[----:B------:R-:W-:-:S05]  /*1dc0*/  VIADDMNMX.U32 R0, R0, R3, 0x5, PT ;  /* 0x0000000500007446 */ /* 0x000fca0003800003 */
[----:B------:R-:W-:-:S04]  /*1dd0*/  IMAD.SHL.U32 R0, R0, 0x4, RZ ;  /* 0x0000000400007824 */ /* 0x000fc800078e00ff */
[----:B------:R-:W1:Y:S02]  /*1de0*/  LDC R2, c[0x2][R0+0xc] ;  /* 0x0080030000027b82 */ /* 0x000e640000000800 */
[----:B-1----:R-:W-:-:S04]  /*1df0*/  SHF.R.S32.HI R3, RZ, 0x1f, R2 ;  /* 0x0000001fff037819 */ /* 0x002fc80000011402 */
.L_x_264:
[----:B------:R-:W-:Y:S05]  /*1e00*/  BRX R2 -0x1e10                                                                                                                                                                                                                                                                                        (*"BRANCH_TARGETS .L_x_265,.L_x_263,.L_x_269"*) ;  /* 0xffffffe0027c7949 */ /* 0x000fea000383ffff */
.L_x_263:
        /* <DEDUP_REMOVED lines=11> */
[----:B------:R-:W-:Y:S01]  /*1ec0*/  BSSY.RECONVERGENT B1, `(.L_x_147) ;  /* 0x000000f000017945 */ /* 0x000fe20003800200 */
[----:B------:R-:W-:Y:S02]  /*1ed0*/  VIADD R6, R4, UR17 ;  /* 0x0000001104067c36 */ /* 0x000fe40008000000 */
[----:B------:R-:W-:Y:S02]  /*1ee0*/  IMAD.MOV.U32 R7, RZ, RZ, R0 ;  /* 0x000000ffff077224 */ /* 0x000fe400078e0000 */
[----:B------:R-:W-:Y:S02]  /*1ef0*/  IMAD.MOV.U32 R4, RZ, RZ, RZ ;  /* 0x000000ffff047224 */ /* 0x000fe400078e00ff */
[----:B-1----:R-:W-:-:S07]  /*1f00*/  IMAD R0, R2, UR5, RZ ;  /* 0x0000000502007c24 */ /* 0x002fce000f8e02ff */
.L_x_148:
        /* <DEDUP_REMOVED lines=11> */
.L_x_147:
[----:B------:R-:W-:Y:S05]  /*1fc0*/  BRA `(.L_x_136) ;  /* 0x0000001800c47947 */ /* 0x000fea0003800000 */
.L_x_265:
        /* <DEDUP_REMOVED lines=27> */
.L_x_151:
        /* <DEDUP_REMOVED lines=10> */
.L_x_150:
[----:B------:R-:W-:Y:S05]  /*2220*/  BSYNC.RECONVERGENT B1 ;  /* 0x0000000000017941 */ /* 0x000fea0003800200 */
.L_x_149:
        /* <DEDUP_REMOVED lines=36> */
.L_x_155:
[----:B------:R-:W-:Y:S01]  /*2470*/  IMAD.MOV.U32 R13, RZ, RZ, R12 ;  /* 0x000000ffff0d7224 */ /* 0x000fe200078e000c */
[----:B------:R-:W-:-:S07]  /*2480*/  MOV R0, 0x24a0 ;  /* 0x000024a000007802 */ /* 0x000fce0000000f00 */
[----:B------:R-:W-:Y:S05]  /*2490*/  CALL.REL.NOINC `($__internal_1_$__cuda_sm20_div_u64) ;  /* 0x0000005000a87944 */ /* 0x000fea0003c00000 */
.L_x_156:
[----:B------:R-:W-:Y:S05]  /*24a0*/  BSYNC.RECONVERGENT B2 ;  /* 0x0000000000027941 */ /* 0x000fea0003800200 */
.L_x_154:
        /* <DEDUP_REMOVED lines=36> */
.L_x_159:
[----:B------:R-:W-:Y:S01]  /*26f0*/  IADD3 R17, P1, PT, R17, 0x1, RZ ;  /* 0x0000000111117810 */ /* 0x000fe20007f3e0ff */
[----:B------:R-:W-:Y:S01]  /*2700*/  @!PT LDS RZ, [RZ] ;  /* 0x00000000fffff984 */ /* 0x000fe20000000800 */
[----:B------:R-:W-:Y:S01]  /*2710*/  @!PT LDS RZ, [RZ] ;  /* 0x00000000fffff984 */ /* 0x000fe20000000800 */
[----:B------:R-:W-:Y:S01]  /*2720*/  @!PT LDS RZ, [RZ] ;  /* 0x00000000fffff984 */ /* 0x000fe20000000800 */
[----:B------:R1:W-:Y:S01]  /*2730*/  LDGSTS.E.64 [R16], desc[UR18][R14.64] ;  /* 0x000000000e107fae */ /* 0x0003e2000b9a1412 */
[----:B------:R-:W-:-:S03]  /*2740*/  IADD3 R4, P2, PT, R12, R4, RZ ;  /* 0x000000040c047210 */ /* 0x000fc60007f5e0ff */
[----:B------:R-:W-:Y:S01]  /*2750*/  IMAD.X R18, RZ, RZ, R18, P1 ;  /* 0x000000ffff127224 */ /* 0x000fe200008e0612 */
[----:B------:R-:W-:Y:S01]  /*2760*/  ISETP.NE.U32.AND P1, PT, R17, RZ, PT ;  /* 0x000000ff1100720c */ /* 0x000fe20003f25070 */
[----:B------:R-:W-:-:S03]  /*2770*/  IMAD.X R0, RZ, RZ, R0, P2 ;  /* 0x000000ffff007224 */ /* 0x000fc600010e0600 */
[----:B------:R-:W-:Y:S01]  /*2780*/  ISETP.NE.AND.EX P1, PT, R18, RZ, PT, P1 ;  /* 0x000000ff1200720c */ /* 0x000fe20003f25310 */
[----:B-1----:R-:W-:-:S04]  /*2790*/  IMAD.WIDE.U32 R14, R12, 0x8, R14 ;  /* 0x000000080c0e7825 */ /* 0x002fc800078e000e */
[----:B------:R-:W-:-:S08]  /*27a0*/  IMAD R16, R13, 0x8, R16 ;  /* 0x000000080d107824 */ /* 0x000fd000078e0210 */
[----:B------:R-:W-:Y:S05]  /*27b0*/  @P1 BRA `(.L_x_159) ;  /* 0xfffffffc00cc1947 */ /* 0x000fea000383ffff */
.L_x_158:
[----:B------:R-:W-:Y:S05]  /*27c0*/  BSYNC.RECONVERGENT B2 ;  /* 0x0000000000027941 */ /* 0x000fea0003800200 */
.L_x_157:
        /* <DEDUP_REMOVED lines=23> */
.L_x_160:
[C-C-:B------:R-:W-:Y:S01]  /*2940*/  IMAD.WIDE.U32 R20, R12.reuse, 0x8, R14.reuse ;  /* 0x000000080c147825 */ /* 0x140fe200078e000e */
[----:B------:R-:W-:Y:S01]  /*2950*/  @!PT LDS RZ, [RZ] ;  /* 0x00000000fffff984 */ /* 0x000fe20000000800 */
[----:B------:R-:W-:Y:S01]  /*2960*/  @!PT LDS RZ, [RZ] ;  /* 0x00000000fffff984 */ /* 0x000fe20000000800 */
[----:B------:R-:W-:Y:S01]  /*2970*/  @!PT LDS RZ, [RZ] ;  /* 0x00000000fffff984 */ /* 0x000fe20000000800 */
[----:B------:R1:W-:Y:S03]  /*2980*/  LDGSTS.E.64 [R28], desc[UR18][R14.64] ;  /* 0x000000000e1c7fae */ /* 0x0003e6000b9a1412 */
[C-C-:B------:R-:W-:Y:S01]  /*2990*/  IMAD.WIDE.U32 R16, R12.reuse, 0x10, R14.reuse ;  /* 0x000000100c107825 */ /* 0x140fe200078e000e */
[----:B------:R2:W-:Y:S03]  /*29a0*/  LDGSTS.E.64 [R23], desc[UR18][R20.64] ;  /* 0x0000000014177fae */ /* 0x0005e6000b9a1412 */
[C-C-:B------:R-:W-:Y:S01]  /*29b0*/  IMAD.WIDE.U32 R18, R12.reuse, 0x18, R14.reuse ;  /* 0x000000180c127825 */ /* 0x140fe200078e000e */
[----:B------:R3:W-:Y:S04]  /*29c0*/  LDGSTS.E.64 [R22], desc[UR18][R16.64] ;  /* 0x0000000010167fae */ /* 0x0007e8000b9a1412 */
[----:B------:R4:W-:Y:S01]  /*29d0*/  LDGSTS.E.64 [R8], desc[UR18][R18.64] ;  /* 0x0000000012087fae */ /* 0x0009e2000b9a1412 */
        /* <DEDUP_REMOVED lines=13> */
.L_x_153:
[----:B------:R-:W-:Y:S05]  /*2ab0*/  BSYNC.RECONVERGENT B1 ;  /* 0x0000000000017941 */ /* 0x000fea0003800200 */
.L_x_152:
        /* <DEDUP_REMOVED lines=10> */
[----:B------:R-:W3:Y:S02]  /*2b60*/  LDCU.64 UR14, c[0x0][0x398] ;  /* 0x00007300ff0e77ac */ /* 0x000ee40008000a00 */
[----:B------:R-:W-:Y:S02]  /*2b70*/  IMAD.U32 R7, RZ, RZ, UR22 ;  /* 0x00000016ff077e24 */ /* 0x000fe4000f8e00ff */
[----:B------:R-:W-:Y:S01]  /*2b80*/  IMAD.WIDE.U32 R4, R24, UR9, R26 ;  /* 0x0000000918047c25 */ /* 0x000fe2000f8e001a */
[----:B------:R-:W-:-:S02]  /*2b90*/  UMOV UR5, 0x400 ;  /* 0x0000040000057882 */ /* 0x000fc40000000000 */
[----:B------:R-:W-:Y:S01]  /*2ba0*/  UIADD3 UR5, UPT, UPT, UR5, 0x80, URZ ;  /* 0x0000008005057890 */ /* 0x000fe2000fffe0ff */
[----:B------:R-:W-:Y:S01]  /*2bb0*/  IMAD R25, R25, UR9, RZ ;  /* 0x0000000919197c24 */ /* 0x000fe2000f8e02ff */
[----:B------:R-:W-:Y:S01]  /*2bc0*/  LEA R2, P0, R7, R4, 0x1 ;  /* 0x0000000407027211 */ /* 0x000fe200078008ff */
[----:B------:R-:W-:Y:S02]  /*2bd0*/  IMAD.U32 R4, RZ, RZ, UR10 ;  /* 0x0000000aff047e24 */ /* 0x000fe4000f8e00ff */
[----:B------:R-:W-:-:S05]  /*2be0*/  IMAD.IADD R8, R5, 0x1, R25 ;  /* 0x0000000105087824 */ /* 0x000fca00078e0219 */
[----:B------:R-:W-:Y:S02]  /*2bf0*/  LEA.HI.X R8, R7, R8, R4, 0x1, P0 ;  /* 0x0000000807087211 */ /* 0x000fe400000f0c04 */
[----:B------:R-:W-:Y:S02]  /*2c00*/  CS2R R6, SRZ ;  /* 0x0000000000067805 */ /* 0x000fe4000001ff00 */
[----:B--2---:R-:W-:Y:S01]  /*2c10*/  IADD3 R2, P0, P1, R3, UR8, R2 ;  /* 0x0000000803027c10 */ /* 0x004fe2000f91e002 */
[----:B-1----:R-:W-:Y:S01]  /*2c20*/  ULEA UR5, UR7, UR5, 0x18 ;  /* 0x0000000507057291 */ /* 0x002fe2000f8ec0ff */
[----:B------:R-:W-:Y:S02]  /*2c30*/  IADD3 R3, PT, PT, R10, UR8, R3 ;  /* 0x000000080a037c10 */ /* 0x000fe4000fffe003 */
[----:B------:R-:W-:Y:S02]  /*2c40*/  IADD3.X R8, PT, PT, RZ, UR13, R8, P0, P1 ;  /* 0x0000000dff087c10 */ /* 0x000fe400087e2408 */
[----:B---3--:R-:W-:-:S02]  /*2c50*/  IADD3 R13, P0, P1, R2, UR14, R11 ;  /* 0x0000000e020d7c10 */ /* 0x008fc4000f91e00b */
[----:B------:R-:W-:Y:S02]  /*2c60*/  IADD3 R11, PT, PT, R11, R3, R26 ;  /* 0x000000030b0b7210 */ /* 0x000fe40007ffe01a */
[----:B------:R-:W-:-:S03]  /*2c70*/  IADD3.X R8, PT, PT, R8, UR15, RZ, P0, P1 ;  /* 0x0000000f08087c10 */ /* 0x000fc600087e24ff */
[----:B------:R-:W-:-:S07]  /*2c80*/  VIADD R11, R11, UR5 ;  /* 0x000000050b0b7c36 */ /* 0x000fce0008000000 */
.L_x_162:
        /* <DEDUP_REMOVED lines=13> */
.L_x_161:
[----:B------:R-:W-:Y:S05]  /*2d60*/  BRA `(.L_x_136) ;  /* 0x0000000c005c7947 */ /* 0x000fea0003800000 */
.L_x_269:
        /* <DEDUP_REMOVED lines=27> */
.L_x_165:
        /* <DEDUP_REMOVED lines=10> */
.L_x_164:
[----:B------:R-:W-:Y:S05]  /*2fc0*/  BSYNC.RECONVERGENT B1 ;  /* 0x0000000000017941 */ /* 0x000fea0003800200 */
.L_x_163:
        /* <DEDUP_REMOVED lines=36> */
.L_x_169:
[----:B------:R-:W-:Y:S01]  /*3210*/  IMAD.MOV.U32 R13, RZ, RZ, R12 ;  /* 0x000000ffff0d7224 */ /* 0x000fe200078e000c */
[----:B------:R-:W-:-:S07]  /*3220*/  MOV R0, 0x3240 ;  /* 0x0000324000007802 */ /* 0x000fce0000000f00 */
[----:B------:R-:W-:Y:S05]  /*3230*/  CALL.REL.NOINC `($__internal_1_$__cuda_sm20_div_u64) ;  /* 0x0000004400407944 */ /* 0x000fea0003c00000 */
.L_x_170:
[----:B------:R-:W-:Y:S05]  /*3240*/  BSYNC.RECONVERGENT B2 ;  /* 0x0000000000027941 */ /* 0x000fea0003800200 */
.L_x_168:
        /* <DEDUP_REMOVED lines=36> */
.L_x_173:
[----:B------:R-:W-:Y:S01]  /*3490*/  IADD3 R17, P1, PT, R17, 0x1, RZ ;  /* 0x0000000111117810 */ /* 0x000fe20007f3e0ff */
[----:B------:R-:W-:Y:S01]  /*34a0*/  @!PT LDS RZ, [RZ] ;  /* 0x00000000fffff984 */ /* 0x000fe20000000800 */
[----:B------:R-:W-:Y:S01]  /*34b0*/  @!PT LDS RZ, [RZ] ;  /* 0x00000000fffff984 */ /* 0x000fe20000000800 */
[----:B------:R-:W-:Y:S01]  /*34c0*/  @!PT LDS RZ, [RZ] ;  /* 0x00000000fffff984 */ /* 0x000fe20000000800 */
[----:B------:R1:W-:Y:S01]  /*34d0*/  LDGSTS.E.BYPASS.128 [R16], desc[UR18][R14.64] ;  /* 0x000000000e107fae */ /* 0x0003e2000b981812 */
        /* <DEDUP_REMOVED lines=8> */
.L_x_172:
[----:B------:R-:W-:Y:S05]  /*3560*/  BSYNC.RECONVERGENT B2 ;  /* 0x0000000000027941 */ /* 0x000fea0003800200 */
.L_x_171:
        /* <DEDUP_REMOVED lines=23> */
.L_x_174:
[C-C-:B------:R-:W-:Y:S01]  /*36e0*/  IMAD.WIDE.U32 R20, R12.reuse, 0x10, R14.reuse ;  /* 0x000000100c147825 */ /* 0x140fe200078e000e */
[----:B------:R-:W-:Y:S01]  /*36f0*/  @!PT LDS RZ, [RZ] ;  /* 0x00000000fffff984 */ /* 0x000fe20000000800 */
[----:B------:R-:W-:Y:S01]  /*3700*/  @!PT LDS RZ, [RZ] ;  /* 0x00000000fffff984 */ /* 0x000fe20000000800 */
[----:B------:R-:W-:Y:S01]  /*3710*/  @!PT LDS RZ, [RZ] ;  /* 0x00000000fffff984 */ /* 0x000fe20000000800 */
[----:B------:R1:W-:Y:S03]  /*3720*/  LDGSTS.E.BYPASS.128 [R28], desc[UR18][R14.64] ;  /* 0x000000000e1c7fae */ /* 0x0003e6000b981812 */
[C-C-:B------:R-:W-:Y:S01]  /*3730*/  IMAD.WIDE.U32 R16, R12.reuse, 0x20, R14.reuse ;  /* 0x000000200c107825 */ /* 0x140fe200078e000e */
[----:B------:R2:W-:Y:S03]  /*3740*/  LDGSTS.E.BYPASS.128 [R23], desc[UR18][R20.64] ;  /* 0x0000000014177fae */ /* 0x0005e6000b981812 */
[C-C-:B------:R-:W-:Y:S01]  /*3750*/  IMAD.WIDE.U32 R18, R12.reuse, 0x30, R14.reuse ;  /* 0x000000300c127825 */ /* 0x140fe200078e000e */
[----:B------:R3:W-:Y:S04]  /*3760*/  LDGSTS.E.BYPASS.128 [R22], desc[UR18][R16.64] ;  /* 0x0000000010167fae */ /* 0x0007e8000b981812 */
[----:B------:R4:W-:Y:S01]  /*3770*/  LDGSTS.E.BYPASS.128 [R8], desc[UR18][R18.64] ;  /* 0x0000000012087fae */ /* 0x0009e2000b981812 */
        /* <DEDUP_REMOVED lines=13> */
.L_x_167:
[----:B------:R-:W-:Y:S05]  /*3850*/  BSYNC.RECONVERGENT B1 ;  /* 0x0000000000017941 */ /* 0x000fea0003800200 */
.L_x_166:
        /* <DEDUP_REMOVED lines=9> */
[----:B------:R-:W3:Y:S03]  /*38f0*/  LDCU.64 UR14, c[0x0][0x398] ;  /* 0x00007300ff0e77ac */ /* 0x000ee60008000a00 */
        /* <DEDUP_REMOVED lines=18> */
.L_x_175:
        /* <DEDUP_REMOVED lines=12> */
.L_x_136:
[----:B------:R-:W-:Y:S05]  /*3ae0*/  BSYNC.RECONVERGENT B0 ;  /* 0x0000000000007941 */ /* 0x000fea0003800200 */
.L_x_122:
[----:B-1----:R-:W1:Y:S01]  /*3af0*/  S2R R5, SR_CgaCtaId ;  /* 0x0000000000057919 */ /* 0x002e620000008800 */
[----:B------:R-:W3:Y:S01]  /*3b00*/  LDCU UR7, c[0x0][0x384] ;  /* 0x00007080ff0777ac */ /* 0x000ee20008000800 */
[----:B------:R-:W4:Y:S01]  /*3b10*/  LDC R0, c[0x0][0x3b0] ;  /* 0x0000ec00ff007b82 */ /* 0x000f220000000800 */
[----:B------:R-:W-:Y:S01]  /*3b20*/  MOV R4, 0x400 ;  /* 0x0000040000047802 */ /* 0x000fe20000000f00 */
[----:B------:R-:W5:Y:S01]  /*3b30*/  S2R R7, SR_SWINHI ;  /* 0x0000000000077919 */ /* 0x000f620000002f00 */
[----:B------:R-:W-:Y:S01]  /*3b40*/  USHF.L.U32 UR13, UR22, 0x1, URZ ;  /* 0x00000001160d7899 */ /* 0x000fe200080006ff */
[----:B------:R-:W-:Y:S01]  /*3b50*/  BSSY.RECONVERGENT B0, `(.L_x_176) ;  /* 0x0000378000007945 */ /* 0x000fe20003800200 */
[----:B------:R-:W-:Y:S01]  /*3b60*/  USHF.L.U64.HI UR9, UR22, 0x1, UR10 ;  /* 0x0000000116097899 */ /* 0x000fe2000801020a */
[----:B------:R-:W-:Y:S01]  /*3b70*/  VIADD R4, R4, 0x80 ;  /* 0x0000008004047836 */ /* 0x000fe20000000000 */
[----:B------:R-:W0:Y:S01]  /*3b80*/  LDGDEPBAR ;  /* 0x00000000000079af */ /* 0x000e220000000000 */
[----:B------:R-:W2:Y:S01]  /*3b90*/  LDC.64 R2, c[0x0][0x3a8] ;  /* 0x0000ea00ff027b82 */ /* 0x000ea20000000a00 */
[----:B---3--:R-:W-:-:S06]  /*3ba0*/  USHF.L.U32 UR7, UR7, 0x8, URZ ;  /* 0x0000000807077899 */ /* 0x008fcc00080006ff */
[----:B----4-:R-:W-:Y:S01]  /*3bb0*/  VIADD R11, R0, UR7 ;  /* 0x00000007000b7c36 */ /* 0x010fe20008000000 */
[----:B-1----:R-:W-:Y:S02]  /*3bc0*/  LEA R12, R5, R4, 0x18 ;  /* 0x00000004050c7211 */ /* 0x002fe400078ec0ff */
[--C-:B--2---:R-:W-:Y:S02]  /*3bd0*/  IADD3 R8, PT, PT, R2, UR13, R0.reuse ;  /* 0x0000000d02087c10 */ /* 0x104fe4000fffe000 */
[----:B------:R-:W-:Y:S02]  /*3be0*/  MOV R4, R12 ;  /* 0x0000000c00047202 */ /* 0x000fe40000000f00 */
[----:B-----5:R-:W-:Y:S02]  /*3bf0*/  MOV R5, R7 ;  /* 0x0000000700057202 */ /* 0x020fe40000000f00 */
[----:B------:R-:W-:-:S05]  /*3c00*/  IADD3 R4, PT, PT, R4, UR7, R0 ;  /* 0x0000000704047c10 */ /* 0x000fca000fffe000 */
[----:B------:R-:W-:-:S05]  /*3c10*/  VIADD R5, R4, 0x80 ;  /* 0x0000008004057836 */ /* 0x000fca0000000000 */
[----:B------:R-:W-:-:S04]  /*3c20*/  LOP3.LUT R5, R8, R5, RZ, 0x3c, !PT ;  /* 0x0000000508057212 */ /* 0x000fc800078e3cff */
[C---:B------:R-:W-:Y:S02]  /*3c30*/  LOP3.LUT R4, R5.reuse, 0x8, RZ, 0xc0, !PT ;  /* 0x0000000805047812 */ /* 0x040fe400078ec0ff */
[----:B------:R-:W-:Y:S02]  /*3c40*/  R2P PR, R5, 0x6 ;  /* 0x0000000605007804 */ /* 0x000fe40000000000 */
[----:B------:R-:W-:-:S04]  /*3c50*/  IADD3 R4, PT, PT, -R4, 0x10, RZ ;  /* 0x0000001004047810 */ /* 0x000fc80007ffe1ff */
[----:B------:R-:W-:-:S04]  /*3c60*/  SEL R4, R4, 0x4, !P2 ;  /* 0x0000000404047807 */ /* 0x000fc80005000000 */
[----:B------:R-:W-:Y:S02]  /*3c70*/  SEL R4, R4, 0x2, !P1 ;  /* 0x0000000204047807 */ /* 0x000fe40004800000 */
[----:B------:R-:W-:Y:S02]  /*3c80*/  IADD3 R7, P1, PT, R0, R2, RZ ;  /* 0x0000000200077210 */ /* 0x000fe40007f3e0ff */
[C---:B------:R-:W-:Y:S01]  /*3c90*/  ISETP.LE.U32.AND P0, PT, R4.reuse, UR11, PT ;  /* 0x0000000b04007c0c */ /* 0x040fe2000bf03070 */
[----:B------:R-:W-:Y:S01]  /*3ca0*/  VIADD R4, R4, 0xfffffffe ;  /* 0xfffffffe04047836 */ /* 0x000fe20000000000 */
[----:B------:R-:W-:Y:S02]  /*3cb0*/  SHF.R.S32.HI R2, RZ, 0x1f, R0 ;  /* 0x0000001fff027819 */ /* 0x000fe40000011400 */
[----:B------:R-:W-:Y:S02]  /*3cc0*/  IADD3 R15, P2, PT, R7, UR13, RZ ;  /* 0x0000000d070f7c10 */ /* 0x000fe4000ff5e0ff */
[----:B------:R-:W-:Y:S01]  /*3cd0*/  SEL R4, R4, RZ, P0 ;  /* 0x000000ff04047207 */ /* 0x000fe20000000000 */
[----:B------:R-:W-:-:S03]  /*3ce0*/  IMAD.X R6, R2, 0x1, R3, P1 ;  /* 0x0000000102067824 */ /* 0x000fc600008e0603 */
[----:B------:R-:W-:Y:S02]  /*3cf0*/  SHF.L.W.U32.HI R4, R4, 0x1f, R4 ;  /* 0x0000001f04047819 */ /* 0x000fe40000010e04 */
[----:B------:R-:W-:Y:S02]  /*3d00*/  IADD3.X R14, PT, PT, R6, UR9, RZ, P2, !PT ;  /* 0x00000009060e7c10 */ /* 0x000fe400097fe4ff */
[----:B------:R-:W-:-:S13]  /*3d10*/  ISETP.GT.AND P0, PT, R4, 0x2, PT ;  /* 0x000000020400780c */ /* 0x000fda0003f04270 */
[----:B------:R-:W-:Y:S05]  /*3d20*/  @P0 BRA `(.L_x_177) ;  /* 0x0000001400d80947 */ /* 0x000fea0003800000 */
[----:B------:R-:W-:-:S05]  /*3d30*/  VIMNMX.U32 R4, PT, PT, R4, 0x2, PT ;  /* 0x0000000204047848 */ /* 0x000fca0003fe0000 */
[----:B------:R-:W-:-:S04]  /*3d40*/  IMAD.SHL.U32 R3, R4, 0x4, RZ ;  /* 0x0000000404037824 */ /* 0x000fc800078e00ff */
[----:B------:R-:W1:Y:S02]  /*3d50*/  LDC R4, c[0x2][R3+0x24] ;  /* 0x0080090003047b82 */ /* 0x000e640000000800 */
[----:B-1----:R-:W-:-:S04]  /*3d60*/  SHF.R.S32.HI R5, RZ, 0x1f, R4 ;  /* 0x0000001fff057819 */ /* 0x002fc80000011404 */
.L_x_271:
[----:B------:R-:W-:Y:S05]  /*3d70*/  BRX R4 -0x3d80                                                                                                                                                                                                                                                                                        (*"BRANCH_TARGETS .L_x_272,.L_x_273,.L_x_274"*) ;  /* 0xffffffc004a07949 */ /* 0x000fea000383ffff */
.L_x_273:
[----:B------:R-:W1:Y:S01]  /*3d80*/  S2R R24, SR_TID.Y ;  /* 0x0000000000187919 */ /* 0x000e620000002200 */
[----:B------:R-:W2:Y:S01]  /*3d90*/  LDCU UR13, c[0x0][0x360] ;  /* 0x00006c00ff0d77ac */ /* 0x000ea20008000800 */
[----:B------:R-:W-:Y:S01]  /*3da0*/  IMAD.MOV R11, RZ, RZ, -R8 ;  /* 0x000000ffff0b7224 */ /* 0x000fe200078e0a08 */
        /* <DEDUP_REMOVED lines=20> */
[----:B------:R-:W-:Y:S01]  /*3ef0*/  IADD3 R17, PT, PT, R10, R0, R4 ;  /* 0x000000000a117210 */ /* 0x000fe20007ffe004 */
[----:B------:R-:W-:-:S03]  /*3f00*/  IMAD.MOV.U32 R19, RZ, RZ, RZ ;  /* 0x000000ffff137224 */ /* 0x000fc600078e00ff */
[----:B------:R-:W-:Y:S01]  /*3f10*/  IADD3 R17, PT, PT, R12, UR7, R17 ;  /* 0x000000070c117c10 */ /* 0x000fe2000fffe011 */
[----:B------:R-:W-:-:S04]  /*3f20*/  IMAD.MOV.U32 R12, RZ, RZ, R9 ;  /* 0x000000ffff0c7224 */ /* 0x000fc800078e0009 */
[----:B------:R-:W-:-:S07]  /*3f30*/  VIADD R0, R17, 0x80 ;  /* 0x0000008011007836 */ /* 0x000fce0000000000 */
.L_x_180:
[----:B------:R-:W-:-:S05]  /*3f40*/  IADD3 R16, P1, PT, R12, R15, RZ ;  /* 0x0000000f0c107210 */ /* 0x000fca0007f3e0ff */
[----:B------:R-:W-:-:S06]  /*3f50*/  IMAD.X R17, R19, 0x1, R14, P1 ;  /* 0x0000000113117824 */ /* 0x000fcc00008e060e */
        /* <DEDUP_REMOVED lines=8> */
.L_x_179:
[----:B------:R-:W-:Y:S05]  /*3fe0*/  BSYNC.RECONVERGENT B1 ;  /* 0x0000000000017941 */ /* 0x000fea0003800200 */
.L_x_178:
        /* <DEDUP_REMOVED lines=26> */
[----:B------:R-:W-:-:S04]  /*4190*/  IMAD.MOV R15, RZ, RZ, -R14 ;  /* 0x000000ffff0f7224 */ /* 0x000fc800078e0a0e */
[----:B------:R-:W-:Y:S02]  /*41a0*/  IMAD R16, R13, R15, R16 ;  /* 0x0000000f0d107224 */ /* 0x000fe400078e0210 */
[----:B------:R-:W-:-:S03]  /*41b0*/  IMAD.MOV.U32 R15, RZ, RZ, RZ ;  /* 0x000000ffff0f7224 */ /* 0x000fc600078e00ff */
[----:B------:R-:W-:-:S13]  /*41c0*/  ISETP.GE.U32.AND P0, PT, R16, R13, PT ;  /* 0x0000000d1000720c */ /* 0x000fda0003f06070 */
[----:B------:R-:W-:Y:S02]  /*41d0*/  @P0 IMAD.IADD R16, R16, 0x1, -R13 ;  /* 0x0000000110100824 */ /* 0x000fe400078e0a0d */
[----:B------:R-:W-:-:S03]  /*41e0*/  @P0 VIADD R14, R14, 0x1 ;  /* 0x000000010e0e0836 */ /* 0x000fc60000000000 */
[----:B------:R-:W-:-:S13]  /*41f0*/  ISETP.GE.U32.AND P1, PT, R16, R13, PT ;  /* 0x0000000d1000720c */ /* 0x000fda0003f26070 */
[----:B------:R-:W-:Y:S01]  /*4200*/  @P1 VIADD R14, R14, 0x1 ;  /* 0x000000010e0e1836 */ /* 0x000fe20000000000 */
[----:B------:R-:W-:Y:S01]  /*4210*/  @!P2 LOP3.LUT R14, RZ, R13, RZ, 0x33, !PT ;  /* 0x0000000dff0ea212 */ /* 0x000fe200078e33ff */
[----:B------:R-:W-:Y:S06]  /*4220*/  BRA `(.L_x_185) ;  /* 0x0000000000087947 */ /* 0x000fec0003800000 */
.L_x_184:
[----:B------:R-:W-:-:S07]  /*4230*/  MOV R0, 0x4250 ;  /* 0x0000425000007802 */ /* 0x000fce0000000f00 */
[----:B------:R-:W-:Y:S05]  /*4240*/  CALL.REL.NOINC `($__internal_1_$__cuda_sm20_div_u64) ;  /* 0x00000034003c7944 */ /* 0x000fea0003c00000 */
.L_x_185:
[----:B------:R-:W-:Y:S05]  /*4250*/  BSYNC.RECONVERGENT B2 ;  /* 0x0000000000027941 */ /* 0x000fea0003800200 */
.L_x_183:
        /* <DEDUP_REMOVED lines=28> */
[----:B------:R-:W-:Y:S02]  /*4420*/  IADD3.X R21, PT, PT, RZ, R21, R2, P1, P2 ;  /* 0x00000015ff157210 */ /* 0x000fe40000fe4402 */
[----:B------:R-:W-:Y:S01]  /*4430*/  IADD3 R19, P1, PT, RZ, -R19, RZ ;  /* 0x80000013ff137210 */ /* 0x000fe20007f3e0ff */
[----:B------:R-:W-:Y:S01]  /*4440*/  UIADD3 UR5, UPT, UPT, UR7, UR5, UR8 ;  /* 0x0000000507057290 */ /* 0x000fe2000fffe008 */
[----:B---3--:R-:W-:-:S03]  /*4450*/  IADD3 R16, P3, PT, R16, UR16, RZ ;  /* 0x0000001010107c10 */ /* 0x008fc6000ff7e0ff */
[----:B------:R-:W-:Y:S01]  /*4460*/  IMAD.X R20, RZ, RZ, -0x1, P1 ;  /* 0xffffffffff147424 */ /* 0x000fe200008e06ff */
[----:B------:R-:W-:Y:S02]  /*4470*/  IADD3.X R21, PT, PT, R21, UR17, RZ, P3, !PT ;  /* 0x0000001115157c10 */ /* 0x000fe40009ffe4ff */
[----:B------:R-:W-:-:S05]  /*4480*/  LEA R14, R9, UR5, 0x2 ;  /* 0x00000005090e7c11 */ /* 0x000fca000f8e10ff */
[----:B------:R-:W-:-:S07]  /*4490*/  IMAD.IADD R18, R11, 0x1, R14 ;  /* 0x000000010b127824 */ /* 0x000fce00078e020e */
.L_x_188:
        /* <DEDUP_REMOVED lines=16> */
.L_x_187:
[----:B------:R-:W-:Y:S05]  /*45a0*/  BSYNC.RECONVERGENT B2 ;  /* 0x0000000000027941 */ /* 0x000fea0003800200 */
.L_x_186:
[----:B------:R-:W-:Y:S05]  /*45b0*/  @!P0 BRA `(.L_x_182) ;  /* 0x0000000000c88947 */ /* 0x000fea0003800000 */
[----:B------:R-:W1:Y:S01]  /*45c0*/  S2UR UR8, SR_CgaCtaId ;  /* 0x00000000000879c3 */ /* 0x000e620000008800 */
[----:B------:R-:W2:Y:S01]  /*45d0*/  LDCU UR12, c[0x0][0x3b0] ;  /* 0x00007600ff0c77ac */ /* 0x000ea20008000800 */
[----:B------:R-:W-:Y:S01]  /*45e0*/  IMAD R19, R8, UR14, RZ ;  /* 0x0000000e08137c24 */ /* 0x000fe2000f8e02ff */
[----:B------:R-:W-:Y:S01]  /*45f0*/  SHF.R.U32.HI R22, RZ, 0x1e, R13 ;  /* 0x0000001eff167819 */ /* 0x000fe2000001160d */
[----:B------:R-:W-:Y:S01]  /*4600*/  IMAD.SHL.U32 R21, R13, 0x4, RZ ;  /* 0x000000040d157824 */ /* 0x000fe200078e00ff */
[----:B------:R-:W-:Y:S01]  /*4610*/  UMOV UR5, 0x400 ;  /* 0x0000040000057882 */ /* 0x000fe20000000000 */
[----:B------:R-:W3:Y:S01]  /*4620*/  LDCU.64 UR16, c[0x0][0x3a8] ;  /* 0x00007500ff1077ac */ /* 0x000ee20008000a00 */
[----:B------:R-:W-:Y:S01]  /*4630*/  IMAD R19, R19, UR13, RZ ;  /* 0x0000000d13137c24 */ /* 0x000fe2000f8e02ff */
[----:B------:R-:W-:Y:S02]  /*4640*/  UIADD3 UR5, UPT, UPT, UR5, 0x80, URZ ;  /* 0x0000008005057890 */ /* 0x000fe4000fffe0ff */
[----:B------:R-:W-:-:S02]  /*4650*/  USHF.L.U32 UR11, UR22, 0x1, URZ ;  /* 0x00000001160b7899 */ /* 0x000fc400080006ff */
[----:B------:R-:W-:-:S04]  /*4660*/  USHF.L.U64.HI UR9, UR22, 0x1, UR10 ;  /* 0x0000000116097899 */ /* 0x000fc8000801020a */
[----:B------:R-:W-:-:S04]  /*4670*/  LEA R14, P0, R12, UR11, 0x2 ;  /* 0x0000000b0c0e7c11 */ /* 0x000fc8000f8010ff */
[----:B--2---:R-:W-:Y:S01]  /*4680*/  IADD3 R14, P1, P2, R11, UR12, R14 ;  /* 0x0000000c0b0e7c10 */ /* 0x004fe2000fa3e00e */
[----:B-1----:R-:W-:Y:S01]  /*4690*/  ULEA UR5, UR8, UR5, 0x18 ;  /* 0x0000000508057291 */ /* 0x002fe2000f8ec0ff */
[----:B------:R-:W-:Y:S02]  /*46a0*/  LEA.HI.X R15, R12, UR9, R0, 0x2, P0 ;  /* 0x000000090c0f7c11 */ /* 0x000fe400080f1400 */
[----:B---3--:R-:W-:Y:S01]  /*46b0*/  IADD3 R8, P0, PT, R14, UR16, RZ ;  /* 0x000000100e087c10 */ /* 0x008fe2000ff1e0ff */
[----:B------:R-:W-:Y:S01]  /*46c0*/  UIADD3 UR5, UPT, UPT, UR7, UR12, UR5 ;  /* 0x0000000c07057290 */ /* 0x000fe2000fffe005 */
[----:B------:R-:W-:-:S04]  /*46d0*/  IADD3.X R15, PT, PT, RZ, R15, R2, P1, P2 ;  /* 0x0000000fff0f7210 */ /* 0x000fc80000fe4402 */
[----:B------:R-:W-:Y:S02]  /*46e0*/  IADD3.X R15, PT, PT, R15, UR17, RZ, P0, !PT ;  /* 0x000000110f0f7c10 */ /* 0x000fe400087fe4ff */
[----:B------:R-:W-:-:S05]  /*46f0*/  LEA R18, R12, UR5, 0x2 ;  /* 0x000000050c127c11 */ /* 0x000fca000f8e10ff */
[----:B------:R-:W-:-:S04]  /*4700*/  IMAD.IADD R18, R11, 0x1, R18 ;  /* 0x000000010b127824 */ /* 0x000fc800078e0212 */
[C-C-:B------:R-:W-:Y:S02]  /*4710*/  IMAD R20, R19.reuse, 0x4, R18.reuse ;  /* 0x0000000413147824 */ /* 0x140fe400078e0212 */
[C-C-:B------:R-:W-:Y:S02]  /*4720*/  IMAD R23, R19.reuse, 0x8, R18.reuse ;  /* 0x0000000813177824 */ /* 0x140fe400078e0212 */
[----:B------:R-:W-:-:S07]  /*4730*/  IMAD R28, R19, 0xc, R18 ;  /* 0x0000000c131c7824 */ /* 0x000fce00078e0212 */
.L_x_189:
[----:B------:R-:W-:Y:S01]  /*4740*/  IADD3 R16, P0, PT, R21, R8, RZ ;  /* 0x0000000815107210 */ /* 0x000fe20007f1e0ff */
[----:B------:R-:W-:Y:S01]  /*4750*/  IMAD.MOV.U32 R14, RZ, RZ, R8 ;  /* 0x000000ffff0e7224 */ /* 0x000fe200078e0008 */
[----:B------:R-:W-:-:S03]  /*4760*/  UMOV UR5, URZ ;  /* 0x000000ff00057c82 */ /* 0x000fc60008000000 */
[----:B------:R-:W-:Y:S01]  /*4770*/  IMAD.X R17, R22, 0x1, R15, P0 ;  /* 0x0000000116117824 */ /* 0x000fe200000e060f */
[----:B------:R-:W-:Y:S01]  /*4780*/  @!PT LDS RZ, [RZ] ;  /* 0x00000000fffff984 */ /* 0x000fe20000000800 */
[----:B------:R-:W-:Y:S01]  /*4790*/  @!PT LDS RZ, [RZ] ;  /* 0x00000000fffff984 */ /* 0x000fe20000000800 */
[----:B------:R-:W-:Y:S01]  /*47a0*/  @!PT LDS RZ, [RZ] ;  /* 0x00000000fffff984 */ /* 0x000fe20000000800 */
[----:B------:R1:W-:Y:S04]  /*47b0*/  LDGSTS.E [R18+0x80], desc[UR18][R14.64] ;  /* 0x000800000e127fae */ /* 0x0003e8000b9a1012 */
[----:B------:R2:W-:Y:S01]  /*47c0*/  LDGSTS.E [R20+0x80], desc[UR18][R16.64] ;  /* 0x0008000010147fae */ /* 0x0005e2000b9a1012 */
[----:B-1----:R-:W-:Y:S01]  /*47d0*/  IMAD R18, R19, 0x10, R18 ;  /* 0x0000001013127824 */ /* 0x002fe200078e0212 */
[-C--:B--2---:R-:W-:Y:S01]  /*47e0*/  LEA R16, P0, R13, R8.reuse, 0x3 ;  /* 0x000000080d107211 */ /* 0x084fe200078018ff */
[----:B------:R-:W-:Y:S01]  /*47f0*/  IMAD R20, R19, 0x10, R20 ;  /* 0x0000001013147824 */ /* 0x000fe200078e0214 */
[C---:B------:R-:W-:Y:S02]  /*4800*/  LEA R8, P1, R13.reuse, R8, 0x4 ;  /* 0x000000080d087211 */ /* 0x040fe400078220ff */
[----:B------:R-:W-:-:S02]  /*4810*/  LEA.HI.X R17, R13, R15, RZ, 0x3, P0 ;  /* 0x0000000f0d117211 */ /* 0x000fc400000f1cff */
[----:B------:R-:W-:-:S03]  /*4820*/  IADD3 R12, P0, PT, R21, R12, RZ ;  /* 0x0000000c150c7210 */ /* 0x000fc60007f1e0ff */
[----:B------:R1:W-:Y:S02]  /*4830*/  LDGSTS.E [R23+0x80], desc[UR18][R16.64] ;  /* 0x0008000010177fae */ /* 0x0003e4000b9a1012 */
[----:B------:R-:W-:Y:S01]  /*4840*/  IMAD.X R0, R22, 0x1, R0, P0 ;  /* 0x0000000116007824 */ /* 0x000fe200000e0600 */
[----:B------:R-:W-:-:S04]  /*4850*/  ISETP.GE.U32.AND P0, PT, R12, R7, PT ;  /* 0x000000070c00720c */ /* 0x000fc80003f06070 */
[----:B------:R-:W-:Y:S01]  /*4860*/  ISETP.GE.U32.AND.EX P0, PT, R0, R6, PT, P0 ;  /* 0x000000060000720c */ /* 0x000fe20003f06100 */
[C---:B-1----:R-:W-:Y:S01]  /*4870*/  IMAD.WIDE.U32 R16, R13.reuse, 0xc, R14 ;  /* 0x0000000c0d107825 */ /* 0x042fe200078e000e */
[----:B------:R-:W-:-:S03]  /*4880*/  LEA.HI.X R15, R13, R15, RZ, 0x4, P1 ;  /* 0x0000000f0d0f7211 */ /* 0x000fc600008f24ff */
[----:B------:R-:W-:Y:S02]  /*4890*/  VIADD R17, R17, UR5 ;  /* 0x0000000511117c36 */ /* 0x000fe40008000000 */
[----:B------:R-:W-:-:S03]  /*48a0*/  IMAD R23, R19, 0x10, R23 ;  /* 0x0000001013177824 */ /* 0x000fc600078e0217 */
[----:B------:R1:W-:Y:S02]  /*48b0*/  LDGSTS.E [R28+0x80], desc[UR18][R16.64] ;  /* 0x00080000101c7fae */ /* 0x0003e4000b9a1012 */
[----:B-1----:R-:W-:Y:S01]  /*48c0*/  IMAD R28, R19, 0x10, R28 ;  /* 0x00000010131c7824 */ /* 0x002fe200078e021c */
[----:B------:R-:W-:Y:S06]  /*48d0*/  @!P0 BRA `(.L_x_189) ;  /* 0xfffffffc00988947 */ /* 0x000fec000383ffff */
.L_x_182:
[----:B------:R-:W-:Y:S05]  /*48e0*/  BSYNC.RECONVERGENT B1 ;  /* 0x0000000000017941 */ /* 0x000fea0003800200 */
.L_x_181:
[----:B------:R-:W-:-:S04]  /*48f0*/  LOP3.LUT R0, R5, 0x3, RZ, 0xc0, !PT ;  /* 0x0000000305007812 */ /* 0x000fc800078ec0ff */
[----:B------:R-:W-:-:S04]  /*4900*/  ISETP.GT.U32.AND P0, PT, R0, R9, PT ;  /* 0x000000090000720c */ /* 0x000fc80003f04070 */
[----:B------:R-:W-:-:S13]  /*4910*/  ISETP.GT.U32.AND.EX P0, PT, RZ, RZ, PT, P0 ;  /* 0x000000ffff00720c */ /* 0x000fda0003f04100 */
[----:B------:R-:W-:Y:S05]  /*4920*/  @!P0 BRA `(.L_x_190) ;  /* 0x0000002800688947 */ /* 0x000fea0003800000 */
[----:B------:R-:W1:Y:S01]  /*4930*/  S2UR UR5, SR_CgaCtaId ;  /* 0x00000000000579c3 */ /* 0x000e620000008800 */
[----:B------:R-:W-:Y:S01]  /*4940*/  IMAD.MOV.U32 R25, RZ, RZ, RZ ;  /* 0x000000ffff197224 */ /* 0x000fe200078e00ff */
[----:B------:R-:W2:Y:S01]  /*4950*/  LDCU UR8, c[0x0][0x3b0] ;  /* 0x00007600ff0877ac */ /* 0x000ea20008000800 */
[----:B------:R-:W-:Y:S01]  /*4960*/  LOP3.LUT R26, R5, 0xfffffffc, RZ, 0xc0, !PT ;  /* 0xfffffffc051a7812 */ /* 0x000fe200078ec0ff */
[----:B------:R-:W-:Y:S01]  /*4970*/  IMAD.U32 R5, RZ, RZ, UR22 ;  /* 0x00000016ff057e24 */ /* 0x000fe2000f8e00ff */
[----:B------:R-:W-:Y:S01]  /*4980*/  BSSY.RECONVERGENT B1, `(.L_x_191) ;  /* 0x0000021000017945 */ /* 0x000fe20003800200 */
[----:B------:R-:W-:Y:S01]  /*4990*/  IMAD.WIDE.U32 R24, R3, UR14, R24 ;  /* 0x0000000e03187c25 */ /* 0x000fe2000f8e0018 */
[----:B------:R-:W3:Y:S03]  /*49a0*/  LDCU.64 UR16, c[0x0][0x3a8] ;  /* 0x00007500ff1077ac */ /* 0x000ee60008000a00 */
[----:B------:R-:W-:Y:S01]  /*49b0*/  IMAD R3, R25, UR13, RZ ;  /* 0x0000000d19037c24 */ /* 0x000fe2000f8e02ff */
[----:B------:R-:W-:Y:S01]  /*49c0*/  UMOV UR4, 0x400 ;  /* 0x0000040000047882 */ /* 0x000fe20000000000 */
[----:B------:R-:W-:Y:S01]  /*49d0*/  IMAD.WIDE.U32 R6, R24, UR13, R26 ;  /* 0x0000000d18067c25 */ /* 0x000fe2000f8e001a */
[----:B------:R-:W-:-:S03]  /*49e0*/  UIADD3 UR4, UPT, UPT, UR4, 0x80, URZ ;  /* 0x0000008004047890 */ /* 0x000fc6000fffe0ff */
[----:B------:R-:W-:Y:S01]  /*49f0*/  IMAD.IADD R3, R7, 0x1, R3 ;  /* 0x0000000107037824 */ /* 0x000fe200078e0203 */
[----:B------:R-:W-:Y:S01]  /*4a00*/  LEA R7, P0, R5, R6, 0x1 ;  /* 0x0000000605077211 */ /* 0x000fe200078008ff */
[----:B------:R-:W-:-:S05]  /*4a10*/  IMAD.U32 R6, RZ, RZ, UR10 ;  /* 0x0000000aff067e24 */ /* 0x000fca000f8e00ff */
[----:B------:R-:W-:Y:S01]  /*4a20*/  LEA.HI.X R3, R5, R3, R6, 0x1, P0 ;  /* 0x0000000305037211 */ /* 0x000fe200000f0c06 */
[----:B-1----:R-:W-:Y:S01]  /*4a30*/  ULEA UR4, UR5, UR4, 0x18 ;  /* 0x0000000405047291 */ /* 0x002fe2000f8ec0ff */
[----:B--2---:R-:W-:Y:S02]  /*4a40*/  IADD3 R5, PT, PT, R10, UR8, R4 ;  /* 0x000000080a057c10 */ /* 0x004fe4000fffe004 */
[----:B------:R-:W-:Y:S02]  /*4a50*/  IADD3 R4, P0, P1, R4, UR8, R7 ;  /* 0x0000000804047c10 */ /* 0x000fe4000f91e007 */
[----:B------:R-:W-:Y:S02]  /*4a60*/  CS2R R6, SRZ ;  /* 0x0000000000067805 */ /* 0x000fe4000001ff00 */
[----:B------:R-:W-:Y:S02]  /*4a70*/  IADD3 R26, PT, PT, R26, UR7, R5 ;  /* 0x000000071a1a7c10 */ /* 0x000fe4000fffe005 */
[----:B------:R-:W-:-:S02]  /*4a80*/  IADD3.X R8, PT, PT, RZ, R3, R2, P0, P1 ;  /* 0x00000003ff087210 */ /* 0x000fc400007e2402 */
[--C-:B------:R-:W-:Y:S02]  /*4a90*/  IADD3 R26, PT, PT, R26, UR4, R11.reuse ;  /* 0x000000041a1a7c10 */ /* 0x100fe4000fffe00b */
[----:B---3--:R-:W-:-:S03]  /*4aa0*/  IADD3 R15, P0, P1, R4, UR16, R11 ;  /* 0x00000010040f7c10 */ /* 0x008fc6000f91e00b */
[----:B------:R-:W-:Y:S01]  /*4ab0*/  VIADD R26, R26, 0x80 ;  /* 0x000000801a1a7836 */ /* 0x000fe20000000000 */
[----:B------:R-:W-:-:S09]  /*4ac0*/  IADD3.X R8, PT, PT, R8, UR17, RZ, P0, P1 ;  /* 0x0000001108087c10 */ /* 0x000fd200087e24ff */
.L_x_192:
[----:B------:R-:W-:-:S05]  /*4ad0*/  IADD3 R2, P0, PT, R6, R15, RZ ;  /* 0x0000000f06027210 */ /* 0x000fca0007f1e0ff */
[----:B------:R-:W-:-:S06]  /*4ae0*/  IMAD.X R3, R7, 0x1, R8, P0 ;  /* 0x0000000107037824 */ /* 0x000fcc00000e0608 */
        /* <DEDUP_REMOVED lines=11> */
.L_x_191:
[----:B------:R-:W-:Y:S05]  /*4ba0*/  BRA `(.L_x_190) ;  /* 0x0000002400c87947 */ /* 0x000fea0003800000 */
.L_x_272:
[----:B------:R-:W1:Y:S01]  /*4bb0*/  S2R R0, SR_TID.Y ;  /* 0x0000000000007919 */ /* 0x000e620000002200 */
[----:B------:R-:W2:Y:S01]  /*4bc0*/  LDCU UR7, c[0x0][0x360] ;  /* 0x00006c00ff0777ac */ /* 0x000ea20008000800 */
[----:B------:R-:W-:Y:S01]  /*4bd0*/  IMAD.U32 R5, RZ, RZ, UR12 ;  /* 0x0000000cff057e24 */ /* 0x000fe2000f8e00ff */
[----:B------:R-:W1:Y:S01]  /*4be0*/  S2R R3, SR_TID.Z ;  /* 0x0000000000037919 */ /* 0x000e620000002300 */
[----:B------:R-:W1:Y:S01]  /*4bf0*/  LDCU UR8, c[0x0][0x364] ;  /* 0x00006c80ff0877ac */ /* 0x000e620008000800 */
[----:B------:R-:W-:Y:S01]  /*4c00*/  IMAD.U32 R4, RZ, RZ, UR11 ;  /* 0x0000000bff047e24 */ /* 0x000fe2000f8e00ff */
[----:B------:R-:W3:Y:S01]  /*4c10*/  LDC R10, c[0x0][0x368] ;  /* 0x0000da00ff0a7b82 */ /* 0x000ee20000000800 */
[----:B------:R-:W2:Y:S03]  /*4c20*/  S2R R9, SR_TID.X ;  /* 0x0000000000097919 */ /* 0x000ea60000002100 */
[--C-:B------:R-:W-:Y:S01]  /*4c30*/  SHF.R.U64 R4, R4, 0x1, R5.reuse ;  /* 0x0000000104047819 */ /* 0x100fe20000001205 */
[----:B-1----:R-:W-:Y:S01]  /*4c40*/  IMAD R0, R3, UR8, R0 ;  /* 0x0000000803007c24 */ /* 0x002fe2000f8e0200 */
[----:B------:R-:W-:-:S03]  /*4c50*/  SHF.R.U32.HI R3, RZ, 0x1, R5 ;  /* 0x00000001ff037819 */ /* 0x000fc60000011605 */
[----:B--2---:R-:W-:-:S05]  /*4c60*/  IMAD R9, R0, UR7, R9 ;  /* 0x0000000700097c24 */ /* 0x004fca000f8e0209 */
        /* <DEDUP_REMOVED lines=40> */
.L_x_194:
[----:B------:R-:W-:Y:S01]  /*4ef0*/  IMAD.MOV.U32 R16, RZ, RZ, R18 ;  /* 0x000000ffff107224 */ /* 0x000fe200078e0012 */
[----:B------:R-:W-:-:S07]  /*4f00*/  MOV R0, 0x4f20 ;  /* 0x00004f2000007802 */ /* 0x000fce0000000f00 */
[----:B------:R-:W-:Y:S05]  /*4f10*/  CALL.REL.NOINC `($__internal_1_$__cuda_sm20_div_u64) ;  /* 0x0000002800087944 */ /* 0x000fea0003c00000 */
.L_x_195:
[----:B------:R-:W-:Y:S05]  /*4f20*/  BSYNC.RECONVERGENT B1 ;  /* 0x0000000000017941 */ /* 0x000fea0003800200 */
.L_x_193:
        /* <DEDUP_REMOVED lines=10> */
[----:B------:R-:W1:Y:S01]  /*4fd0*/  LDCU.64 UR14, c[0x0][0x3a8] ;  /* 0x00007500ff0e77ac */ /* 0x000e620008000a00 */
[----:B------:R-:W-:Y:S01]  /*4fe0*/  VIADD R16, R5, 0x1 ;  /* 0x0000000105107836 */ /* 0x000fe20000000000 */
[C---:B------:R-:W-:Y:S01]  /*4ff0*/  LEA R14, P3, R9.reuse, UR13, 0x1 ;  /* 0x0000000d090e7c11 */ /* 0x040fe2000f8608ff */
[----:B------:R-:W-:Y:S02]  /*5000*/  IMAD R5, R9, 0x2, R11 ;  /* 0x0000000209057824 */ /* 0x000fe400078e020b */
[----:B------:R-:W-:Y:S01]  /*5010*/  IMAD R0, R10, UR8, RZ ;  /* 0x000000080a007c24 */ /* 0x000fe2000f8e02ff */
[----:B------:R-:W-:Y:S02]  /*5020*/  LOP3.LUT R16, R16, 0x3, RZ, 0xc0, !PT ;  /* 0x0000000310107812 */ /* 0x000fe400078ec0ff */
[----:B------:R-:W-:Y:S01]  /*5030*/  IADD3 R5, PT, PT, R5, 0x80, R12 ;  /* 0x0000008005057810 */ /* 0x000fe20007ffe00c */
[----:B------:R-:W-:Y:S01]  /*5040*/  IMAD R0, R0, UR7, RZ ;  /* 0x0000000700007c24 */ /* 0x000fe2000f8e02ff */
[----:B-1----:R-:W-:-:S02]  /*5050*/  IADD3 R14, P1, P2, R14, UR14, R15 ;  /* 0x0000000e0e0e7c10 */ /* 0x002fc4000fa3e00f */
[----:B------:R-:W-:Y:S02]  /*5060*/  LEA.HI.X R15, R9, UR9, R8, 0x1, P3 ;  /* 0x00000009090f7c11 */ /* 0x000fe400098f0c08 */
[----:B------:R-:W-:Y:S02]  /*5070*/  IADD3 R16, P3, PT, RZ, -R16, RZ ;  /* 0x80000010ff107210 */ /* 0x000fe40007f7e0ff */
[----:B------:R-:W-:-:S03]  /*5080*/  IADD3.X R15, PT, PT, R15, UR15, R2, P1, P2 ;  /* 0x0000000f0f0f7c10 */ /* 0x000fc60008fe4402 */
[----:B------:R-:W-:-:S08]  /*5090*/  IMAD.X R17, RZ, RZ, -0x1, P3 ;  /* 0xffffffffff117424 */ /* 0x000fd000018e06ff */
.L_x_198:
[----:B------:R1:W2:Y:S01]  /*50a0*/  LDG.E.U16 R2, desc[UR18][R14.64] ;  /* 0x000000120e027981 */ /* 0x0002a2000c1e1500 */
[----:B------:R-:W-:Y:S02]  /*50b0*/  IADD3 R16, P1, PT, R16, 0x1, RZ ;  /* 0x0000000110107810 */ /* 0x000fe40007f3e0ff */
[----:B------:R-:W-:-:S03]  /*50c0*/  IADD3 R9, P2, PT, R13, R9, RZ ;  /* 0x000000090d097210 */ /* 0x000fc60007f5e0ff */
[----:B------:R-:W-:Y:S01]  /*50d0*/  IMAD.X R17, RZ, RZ, R17, P1 ;  /* 0x000000ffff117224 */ /* 0x000fe200008e0611 */
[----:B------:R-:W-:Y:S01]  /*50e0*/  ISETP.NE.U32.AND P1, PT, R16, RZ, PT ;  /* 0x000000ff1000720c */ /* 0x000fe20003f25070 */
[----:B------:R-:W-:Y:S01]  /*50f0*/  IMAD.X R8, RZ, RZ, R8, P2 ;  /* 0x000000ffff087224 */ /* 0x000fe200010e0608 */
[----:B-1----:R-:W-:Y:S02]  /*5100*/  LEA R14, P3, R13, R14, 0x1 ;  /* 0x0000000e0d0e7211 */ /* 0x002fe400078608ff */
[----:B------:R-:W-:Y:S02]  /*5110*/  ISETP.NE.AND.EX P1, PT, R17, RZ, PT, P1 ;  /* 0x000000ff1100720c */ /* 0x000fe40003f25310 */
[----:B------:R-:W-:Y:S01]  /*5120*/  LEA.HI.X R15, R13, R15, RZ, 0x1, P3 ;  /* 0x0000000f0d0f7211 */ /* 0x000fe200018f0cff */
[----:B--2---:R1:W-:Y:S02]  /*5130*/  STS.U16 [R5], R2 ;  /* 0x0000000205007388 */ /* 0x0043e40000000400 */
[----:B-1----:R-:W-:-:S08]  /*5140*/  IMAD R5, R0, 0x2, R5 ;  /* 0x0000000200057824 */ /* 0x002fd000078e0205 */
[----:B------:R-:W-:Y:S05]  /*5150*/  @P1 BRA `(.L_x_198) ;  /* 0xfffffffc00d01947 */ /* 0x000fea000383ffff */
.L_x_197:
[----:B------:R-:W-:Y:S05]  /*5160*/  BSYNC.RECONVERGENT B1 ;  /* 0x0000000000017941 */ /* 0x000fea0003800200 */
.L_x_196:
[----:B------:R-:W-:Y:S05]  /*5170*/  @!P0 BRA `(.L_x_190) ;  /* 0x0000002000548947 */ /* 0x000fea0003800000 */
[C---:B------:R-:W-:Y:S01]  /*5180*/  IADD3 R0, P0, PT, R9.reuse, UR22, RZ ;  /* 0x0000001609007c10 */ /* 0x040fe2000ff1e0ff */
[----:B------:R-:W-:Y:S01]  /*5190*/  IMAD R11, R9, 0x2, R11 ;  /* 0x00000002090b7824 */ /* 0x000fe200078e020b */
[----:B------:R-:W-:Y:S01]  /*51a0*/  UMOV UR5, URZ ;  /* 0x000000ff00057c82 */ /* 0x000fe20008000000 */
[----:B------:R-:W-:Y:S01]  /*51b0*/  IMAD.SHL.U32 R23, R13, 0x4, RZ ;  /* 0x000000040d177824 */ /* 0x000fe200078e00ff */
[----:B------:R-:W-:Y:S01]  /*51c0*/  IADD3.X R5, PT, PT, R8, UR10, RZ, P0, !PT ;  /* 0x0000000a08057c10 */ /* 0x000fe200087fe4ff */
[----:B------:R-:W-:Y:S01]  /*51d0*/  IMAD R27, R10, UR8, RZ ;  /* 0x000000080a1b7c24 */ /* 0x000fe2000f8e02ff */
[----:B------:R-:W-:Y:S01]  /*51e0*/  IADD3 R24, PT, PT, R11, 0x80, R12 ;  /* 0x000000800b187810 */ /* 0x000fe20007ffe00c */
[C---:B------:R-:W-:Y:S01]  /*51f0*/  IMAD.SHL.U32 R10, R0.reuse, 0x2, RZ ;  /* 0x00000002000a7824 */ /* 0x040fe200078e00ff */
[----:B------:R-:W-:Y:S01]  /*5200*/  LEA R22, P0, R9, UR13, 0x1 ;  /* 0x0000000d09167c11 */ /* 0x000fe2000f8008ff */
[----:B------:R-:W-:Y:S01]  /*5210*/  BSSY.RECONVERGENT B1, `(.L_x_199) ;  /* 0x0000026000017945 */ /* 0x000fe20003800200 */
[----:B------:R-:W-:Y:S01]  /*5220*/  SHF.L.U64.HI R11, R0, 0x1, R5 ;  /* 0x00000001000b7819 */ /* 0x000fe20000010205 */
[----:B------:R-:W-:Y:S01]  /*5230*/  IMAD R27, R27, UR7, RZ ;  /* 0x000000071b1b7c24 */ /* 0x000fe2000f8e02ff */
[----:B------:R-:W-:-:S02]  /*5240*/  SHF.R.U32.HI R12, RZ, 0x1e, R13 ;  /* 0x0000001eff0c7819 */ /* 0x000fc4000001160d */
[----:B------:R-:W-:Y:S01]  /*5250*/  LEA.HI.X R5, R9, UR9, R8, 0x1, P0 ;  /* 0x0000000909057c11 */ /* 0x000fe200080f0c08 */
[----:B------:R-:W-:Y:S01]  /*5260*/  IMAD.WIDE.U32 R10, R13, 0x6, R10 ;  /* 0x000000060d0a7825 */ /* 0x000fe200078e000a */
[-C--:B------:R-:W-:Y:S02]  /*5270*/  IADD3 R0, P1, PT, R23, R22.reuse, RZ ;  /* 0x0000001617007210 */ /* 0x080fe40007f3e0ff */
[----:B------:R-:W-:Y:S01]  /*5280*/  LEA R2, P0, R13, R22, 0x1 ;  /* 0x000000160d027211 */ /* 0x000fe200078008ff */
[----:B------:R-:W-:Y:S02]  /*5290*/  VIADD R25, R11, UR5 ;  /* 0x000000050b197c36 */ /* 0x000fe40008000000 */
[----:B------:R-:W-:Y:S01]  /*52a0*/  IMAD.X R26, R12, 0x1, R5, P1 ;  /* 0x000000010c1a7824 */ /* 0x000fe200008e0605 */
[----:B------:R-:W-:-:S09]  /*52b0*/  LEA.HI.X R29, R13, R5, RZ, 0x1, P0 ;  /* 0x000000050d1d7211 */ /* 0x000fd200000f0cff */
.L_x_200:
[C---:B--2---:R-:W-:Y:S02]  /*52c0*/  IADD3 R18, P0, PT, R7.reuse, R22, RZ ;  /* 0x0000001607127210 */ /* 0x044fe40007f1e0ff */
[----:B------:R-:W-:-:S03]  /*52d0*/  IADD3 R14, P1, PT, R7, R2, RZ ;  /* 0x00000002070e7210 */ /* 0x000fc60007f3e0ff */
[C---:B------:R-:W-:Y:S01]  /*52e0*/  IMAD.X R19, R6.reuse, 0x1, R5, P0 ;  /* 0x0000000106137824 */ /* 0x040fe200000e0605 */
[C---:B------:R-:W-:Y:S01]  /*52f0*/  IADD3 R16, P0, PT, R7.reuse, R0, RZ ;  /* 0x0000000007107210 */ /* 0x040fe20007f1e0ff */
        /* <DEDUP_REMOVED lines=8> */
[--C-:B------:R-:W-:Y:S01]  /*5380*/  IMAD R28, R27, 0x2, R24.reuse ;  /* 0x000000021b1c7824 */ /* 0x100fe200078e0218 */
        /* <DEDUP_REMOVED lines=15> */
.L_x_199:
[----:B------:R-:W-:Y:S05]  /*5480*/  BRA `(.L_x_190) ;  /* 0x0000001c00907947 */ /* 0x000fea0003800000 */
.L_x_177:
[----:B------:R-:W-:-:S05]  /*5490*/  IMAD.MOV.U32 R3, RZ, RZ, -0x3 ;  /* 0xfffffffdff037424 */ /* 0x000fca00078e00ff */
[----:B------:R-:W-:-:S05]  /*54a0*/  VIADDMNMX.U32 R4, R4, R3, 0x5, PT ;  /* 0x0000000504047446 */ /* 0x000fca0003800003 */
[----:B------:R-:W-:-:S04]  /*54b0*/  IMAD.SHL.U32 R3, R4, 0x4, RZ ;  /* 0x0000000404037824 */ /* 0x000fc800078e00ff */
[----:B------:R-:W1:Y:S02]  /*54c0*/  LDC R4, c[0x2][R3+0x30] ;  /* 0x00800c0003047b82 */ /* 0x000e640000000800 */
[----:B-1----:R-:W-:-:S04]  /*54d0*/  SHF.R.S32.HI R5, RZ, 0x1f, R4 ;  /* 0x0000001fff057819 */ /* 0x002fc80000011404 */
.L_x_275:
[----:B------:R-:W-:Y:S05]  /*54e0*/  BRX R4 -0x54f0                                                                                                                                                                                                                                                                                        (*"BRANCH_TARGETS .L_x_276,.L_x_274,.L_x_280"*) ;  /* 0xffffffa804c47949 */ /* 0x000fea000383ffff */
.L_x_274:
        /* <DEDUP_REMOVED lines=12> */
[----:B------:R-:W-:Y:S02]  /*55b0*/  IMAD.MOV.U32 R4, RZ, RZ, R0 ;  /* 0x000000ffff047224 */ /* 0x000fe400078e0000 */
[----:B------:R-:W-:Y:S02]  /*55c0*/  IMAD.IADD R11, R12, 0x1, R11 ;  /* 0x000000010c0b7824 */ /* 0x000fe400078e020b */
[----:B------:R-:W-:Y:S02]  /*55d0*/  IMAD.MOV.U32 R7, RZ, RZ, RZ ;  /* 0x000000ffff077224 */ /* 0x000fe400078e00ff */
[----:B-1----:R-:W-:-:S07]  /*55e0*/  IMAD R0, R2, UR4, RZ ;  /* 0x0000000402007c24 */ /* 0x002fce000f8e02ff */
.L_x_202:
[----:B-1----:R-:W-:-:S05]  /*55f0*/  IADD3 R2, P0, PT, R4, R15, RZ ;  /* 0x0000000f04027210 */ /* 0x002fca0007f1e0ff */
[----:B------:R-:W-:-:S05]  /*5600*/  IMAD.X R3, R7, 0x1, R14, P0 ;  /* 0x0000000107037824 */ /* 0x000fca00000e060e */
        /* <DEDUP_REMOVED lines=9> */
.L_x_201:
[----:B------:R-:W-:Y:S05]  /*56a0*/  BRA `(.L_x_190) ;  /* 0x0000001c00087947 */ /* 0x000fea0003800000 */
.L_x_276:
        /* <DEDUP_REMOVED lines=28> */
.L_x_205:
        /* <DEDUP_REMOVED lines=10> */
.L_x_204:
[----:B------:R-:W-:Y:S05]  /*5910*/  BSYNC.RECONVERGENT B1 ;  /* 0x0000000000017941 */ /* 0x000fea0003800200 */
.L_x_203:
        /* <DEDUP_REMOVED lines=36> */
.L_x_209:
[----:B------:R-:W-:-:S07]  /*5b60*/  MOV R0, 0x5b80 ;  /* 0x00005b8000007802 */ /* 0x000fce0000000f00 */
[----:B------:R-:W-:Y:S05]  /*5b70*/  CALL.REL.NOINC `($__internal_1_$__cuda_sm20_div_u64) ;  /* 0x0000001800f07944 */ /* 0x000fea0003c00000 */
.L_x_210:
[----:B------:R-:W-:Y:S05]  /*5b80*/  BSYNC.RECONVERGENT B2 ;  /* 0x0000000000027941 */ /* 0x000fea0003800200 */
.L_x_208:
        /* <DEDUP_REMOVED lines=36> */
.L_x_213:
        /* <DEDUP_REMOVED lines=16> */
.L_x_212:
[----:B------:R-:W-:Y:S05]  /*5ed0*/  BSYNC.RECONVERGENT B2 ;  /* 0x0000000000027941 */ /* 0x000fea0003800200 */
.L_x_211:
        /* <DEDUP_REMOVED lines=13> */
[----:B------:R-:W-:-:S04]  /*5fb0*/  UIADD3 UR5, UPT, UPT, UR7, UR11, UR5 ;  /* 0x0000000b07057290 */ /* 0x000fc8000fffe005 */
[C---:B------:R-:W-:Y:S02]  /*5fc0*/  LEA.HI.X R15, R12.reuse, UR8, R0, 0x3, P0 ;  /* 0x000000080c0f7c11 */ /* 0x040fe400080f1c00 */
[----:B------:R-:W-:Y:S02]  /*5fd0*/  LEA R14, R12, UR5, 0x3 ;  /* 0x000000050c0e7c11 */ /* 0x000fe4000f8e18ff */
[----:B---3--:R-:W-:Y:S02]  /*5fe0*/  IADD3 R4, P0, PT, R4, UR16, RZ ;  /* 0x0000001004047c10 */ /* 0x008fe4000ff1e0ff */
[----:B------:R-:W-:Y:S01]  /*5ff0*/  IADD3.X R20, PT, PT, RZ, R15, R2, P1, P2 ;  /* 0x0000000fff147210 */ /* 0x000fe20000fe4402 */
[----:B------:R-:W-:-:S03]  /*6000*/  IMAD.IADD R19, R11, 0x1, R14 ;  /* 0x000000010b137824 */ /* 0x000fc600078e020e */
[----:B------:R-:W-:Y:S01]  /*6010*/  IADD3.X R20, PT, PT, R20, UR17, RZ, P0, !PT ;  /* 0x0000001114147c10 */ /* 0x000fe200087fe4ff */
[C-C-:B------:R-:W-:Y:S02]  /*6020*/  IMAD R21, R18.reuse, 0x8, R19.reuse ;  /* 0x0000000812157824 */ /* 0x140fe400078e0213 */
[C-C-:B------:R-:W-:Y:S02]  /*6030*/  IMAD R22, R18.reuse, 0x10, R19.reuse ;  /* 0x0000001012167824 */ /* 0x140fe400078e0213 */
[----:B------:R-:W-:-:S07]  /*6040*/  IMAD R23, R18, 0x18, R19 ;  /* 0x0000001812177824 */ /* 0x000fce00078e0213 */
.L_x_214:
[C---:B------:R-:W-:Y:S01]  /*6050*/  LEA R14, P0, R13.reuse, R4, 0x3 ;  /* 0x000000040d0e7211 */ /* 0x040fe200078018ff */
[----:B------:R-:W-:Y:S01]  /*6060*/  IMAD.MOV.U32 R16, RZ, RZ, R4 ;  /* 0x000000ffff107224 */ /* 0x000fe200078e0004 */
[----:B------:R-:W-:Y:S01]  /*6070*/  UMOV UR5, URZ ;  /* 0x000000ff00057c82 */ /* 0x000fe20008000000 */
[----:B------:R-:W-:Y:S01]  /*6080*/  IMAD.MOV.U32 R17, RZ, RZ, R20 ;  /* 0x000000ffff117224 */ /* 0x000fe200078e0014 */
[----:B------:R-:W-:-:S04]  /*6090*/  LEA.HI.X R15, R13, R20, RZ, 0x3, P0 ;  /* 0x000000140d0f7211 */ /* 0x000fc800000f1cff */
[----:B------:R-:W-:Y:S01]  /*60a0*/  @!PT LDS RZ, [RZ] ;  /* 0x00000000fffff984 */ /* 0x000fe20000000800 */
[----:B------:R-:W-:Y:S01]  /*60b0*/  @!PT LDS RZ, [RZ] ;  /* 0x00000000fffff984 */ /* 0x000fe20000000800 */
[----:B------:R-:W-:Y:S01]  /*60c0*/  @!PT LDS RZ, [RZ] ;  /* 0x00000000fffff984 */ /* 0x000fe20000000800 */
[----:B------:R1:W-:Y:S04]  /*60d0*/  LDGSTS.E.64 [R19+0x80], desc[UR18][R16.64] ;  /* 0x0008000010137fae */ /* 0x0003e8000b9a1412 */
[----:B------:R2:W-:Y:S01]  /*60e0*/  LDGSTS.E.64 [R21+0x80], desc[UR18][R14.64] ;  /* 0x000800000e157fae */ /* 0x0005e2000b9a1412 */
[C---:B-1----:R-:W-:Y:S01]  /*60f0*/  IMAD.WIDE.U32 R16, R13.reuse, 0x18, R16 ;  /* 0x000000180d107825 */ /* 0x042fe200078e0010 */
[----:B--2---:R-:W-:-:S03]  /*6100*/  LEA R14, P0, R13, R4, 0x4 ;  /* 0x000000040d0e7211 */ /* 0x004fc600078020ff */
[----:B------:R-:W-:Y:S01]  /*6110*/  VIADD R17, R17, UR5 ;  /* 0x0000000511117c36 */ /* 0x000fe20008000000 */
[C---:B------:R-:W-:Y:S01]  /*6120*/  LEA R4, P1, R13.reuse, R4, 0x5 ;  /* 0x000000040d047211 */ /* 0x040fe200078228ff */
[C---:B------:R-:W-:Y:S01]  /*6130*/  IMAD R19, R18.reuse, 0x20, R19 ;  /* 0x0000002012137824 */ /* 0x040fe200078e0213 */
[C---:B------:R-:W-:Y:S01]  /*6140*/  LEA.HI.X R15, R13.reuse, R20, RZ, 0x4, P0 ;  /* 0x000000140d0f7211 */ /* 0x040fe200000f24ff */
[----:B------:R-:W-:Y:S01]  /*6150*/  IMAD R21, R18, 0x20, R21 ;  /* 0x0000002012157824 */ /* 0x000fe200078e0215 */
[C---:B------:R-:W-:Y:S02]  /*6160*/  LEA R12, P0, R13.reuse, R12, 0x2 ;  /* 0x0000000c0d0c7211 */ /* 0x040fe400078010ff */
[C---:B------:R-:W-:Y:S01]  /*6170*/  LEA.HI.X R20, R13.reuse, R20, RZ, 0x5, P1 ;  /* 0x000000140d147211 */ /* 0x040fe200008f2cff */
[----:B------:R1:W-:Y:S01]  /*6180*/  LDGSTS.E.64 [R22+0x80], desc[UR18][R14.64] ;  /* 0x000800000e167fae */ /* 0x0003e2000b9a1412 */
[----:B------:R-:W-:Y:S02]  /*6190*/  LEA.HI.X R0, R13, R0, RZ, 0x2, P0 ;  /* 0x000000000d007211 */ /* 0x000fe400000f14ff */
[----:B------:R-:W-:Y:S01]  /*61a0*/  ISETP.GE.U32.AND P0, PT, R12, R8, PT ;  /* 0x000000080c00720c */ /* 0x000fe20003f06070 */
[----:B------:R2:W-:Y:S03]  /*61b0*/  LDGSTS.E.64 [R23+0x80], desc[UR18][R16.64] ;  /* 0x0008000010177fae */ /* 0x0005e6000b9a1412 */
[----:B------:R-:W-:Y:S01]  /*61c0*/  ISETP.GE.U32.AND.EX P0, PT, R0, R9, PT, P0 ;  /* 0x000000090000720c */ /* 0x000fe20003f06100 */
[----:B-1----:R-:W-:-:S02]  /*61d0*/  IMAD R22, R18, 0x20, R22 ;  /* 0x0000002012167824 */ /* 0x002fc400078e0216 */
[----:B--2---:R-:W-:-:S10]  /*61e0*/  IMAD R23, R18, 0x20, R23 ;  /* 0x0000002012177824 */ /* 0x004fd400078e0217 */
[----:B------:R-:W-:Y:S05]  /*61f0*/  @!P0 BRA `(.L_x_214) ;  /* 0xfffffffc00948947 */ /* 0x000fea000383ffff */
.L_x_207:
[----:B------:R-:W-:Y:S05]  /*6200*/  BSYNC.RECONVERGENT B1 ;  /* 0x0000000000017941 */ /* 0x000fea0003800200 */
.L_x_206:
        /* <DEDUP_REMOVED lines=8> */
[----:B------:R-:W-:Y:S01]  /*6290*/  BSSY.RECONVERGENT B1, `(.L_x_215) ;  /* 0x0000023000017945 */ /* 0x000fe20003800200 */
[----:B------:R-:W-:Y:S01]  /*62a0*/  IMAD.WIDE.U32 R24, R6, UR14, R24 ;  /* 0x0000000e06187c25 */ /* 0x000fe2000f8e0018 */
[----:B------:R-:W3:Y:S03]  /*62b0*/  LDCU.64 UR16, c[0x0][0x3a8] ;  /* 0x00007500ff1077ac */ /* 0x000ee60008000a00 */
[----:B------:R-:W-:Y:S01]  /*62c0*/  IMAD.U32 R6, RZ, RZ, UR22 ;  /* 0x00000016ff067e24 */ /* 0x000fe2000f8e00ff */
[----:B------:R-:W-:Y:S01]  /*62d0*/  UMOV UR4, 0x400 ;  /* 0x0000040000047882 */ /* 0x000fe20000000000 */
[----:B------:R-:W-:Y:S01]  /*62e0*/  IMAD.WIDE.U32 R8, R24, UR13, R26 ;  /* 0x0000000d18087c25 */ /* 0x000fe2000f8e001a */
[----:B------:R-:W-:-:S03]  /*62f0*/  UIADD3 UR4, UPT, UPT, UR4, 0x80, URZ ;  /* 0x0000008004047890 */ /* 0x000fc6000fffe0ff */
[----:B------:R-:W-:Y:S01]  /*6300*/  IMAD R3, R25, UR13, RZ ;  /* 0x0000000d19037c24 */ /* 0x000fe2000f8e02ff */
[----:B------:R-:W-:Y:S01]  /*6310*/  LEA R4, P0, R6, R8, 0x1 ;  /* 0x0000000806047211 */ /* 0x000fe200078008ff */
[----:B------:R-:W-:Y:S02]  /*6320*/  IMAD.U32 R8, RZ, RZ, UR10 ;  /* 0x0000000aff087e24 */ /* 0x000fe4000f8e00ff */
[----:B------:R-:W-:Y:S01]  /*6330*/  IMAD.IADD R3, R9, 0x1, R3 ;  /* 0x0000000109037824 */ /* 0x000fe200078e0203 */
[----:B--2---:R-:W-:Y:S01]  /*6340*/  IADD3 R9, PT, PT, R10, UR8, R5 ;  /* 0x000000080a097c10 */ /* 0x004fe2000fffe005 */
[----:B-1----:R-:W-:-:S03]  /*6350*/  ULEA UR4, UR5, UR4, 0x18 ;  /* 0x0000000405047291 */ /* 0x002fc6000f8ec0ff */
[----:B------:R-:W-:Y:S01]  /*6360*/  LEA.HI.X R3, R6, R3, R8, 0x1, P0 ;  /* 0x0000000306037211 */ /* 0x000fe200000f0c08 */
[----:B------:R-:W-:Y:S01]  /*6370*/  IMAD.MOV.U32 R6, RZ, RZ, RZ ;  /* 0x000000ffff067224 */ /* 0x000fe200078e00ff */
[----:B------:R-:W-:Y:S01]  /*6380*/  IADD3 R4, P0, P1, R5, UR8, R4 ;  /* 0x0000000805047c10 */ /* 0x000fe2000f91e004 */
[----:B------:R-:W-:Y:S01]  /*6390*/  IMAD.MOV.U32 R8, RZ, RZ, RZ ;  /* 0x000000ffff087224 */ /* 0x000fe200078e00ff */
[----:B------:R-:W-:Y:S02]  /*63a0*/  IADD3 R26, PT, PT, R26, UR7, R9 ;  /* 0x000000071a1a7c10 */ /* 0x000fe4000fffe009 */
[----:B------:R-:W-:Y:S02]  /*63b0*/  IADD3.X R2, PT, PT, RZ, R3, R2, P0, P1 ;  /* 0x00000003ff027210 */ /* 0x000fe400007e2402 */
[--C-:B------:R-:W-:Y:S02]  /*63c0*/  IADD3 R26, PT, PT, R26, UR4, R11.reuse ;  /* 0x000000041a1a7c10 */ /* 0x100fe4000fffe00b */
[----:B---3--:R-:W-:-:S03]  /*63d0*/  IADD3 R9, P0, P1, R4, UR16, R11 ;  /* 0x0000001004097c10 */ /* 0x008fc6000f91e00b */
[----:B------:R-:W-:Y:S01]  /*63e0*/  VIADD R26, R26, 0x80 ;  /* 0x000000801a1a7836 */ /* 0x000fe20000000000 */
[----:B------:R-:W-:-:S09]  /*63f0*/  IADD3.X R11, PT, PT, R2, UR17, RZ, P0, P1 ;  /* 0x00000011020b7c10 */ /* 0x000fd200087e24ff */
.L_x_216:
        /* <DEDUP_REMOVED lines=13> */
.L_x_215:
[----:B------:R-:W-:Y:S05]  /*64d0*/  BRA `(.L_x_190) ;  /* 0x0000000c007c7947 */ /* 0x000fea0003800000 */
.L_x_280:
        /* <DEDUP_REMOVED lines=28> */
.L_x_219:
        /* <DEDUP_REMOVED lines=10> */
.L_x_218:
[----:B------:R-:W-:Y:S05]  /*6740*/  BSYNC.RECONVERGENT B1 ;  /* 0x0000000000017941 */ /* 0x000fea0003800200 */
.L_x_217:
        /* <DEDUP_REMOVED lines=36> */
.L_x_223:
[----:B------:R-:W-:-:S07]  /*6990*/  MOV R0, 0x69b0 ;  /* 0x000069b000007802 */ /* 0x000fce0000000f00 */
[----:B------:R-:W-:Y:S05]  /*69a0*/  CALL.REL.NOINC `($__internal_1_$__cuda_sm20_div_u64) ;  /* 0x0000000c00647944 */ /* 0x000fea0003c00000 */
.L_x_224:
[----:B------:R-:W-:Y:S05]  /*69b0*/  BSYNC.RECONVERGENT B2 ;  /* 0x0000000000027941 */ /* 0x000fea0003800200 */
.L_x_222:
        /* <DEDUP_REMOVED lines=36> */
.L_x_227:
        /* <DEDUP_REMOVED lines=16> */
.L_x_226:
[----:B------:R-:W-:Y:S05]  /*6d00*/  BSYNC.RECONVERGENT B2 ;  /* 0x0000000000027941 */ /* 0x000fea0003800200 */
.L_x_225:
        /* <DEDUP_REMOVED lines=23> */
.L_x_228:
        /* <DEDUP_REMOVED lines=8> */
[----:B------:R1:W-:Y:S04]  /*6f00*/  LDGSTS.E.BYPASS.128 [R19+0x80], desc[UR18][R16.64] ;  /* 0x0008000010137fae */ /* 0x0003e8000b981812 */
[----:B------:R2:W-:Y:S01]  /*6f10*/  LDGSTS.E.BYPASS.128 [R21+0x80], desc[UR18][R14.64] ;  /* 0x000800000e157fae */ /* 0x0005e2000b981812 */
        /* <DEDUP_REMOVED lines=9> */
[----:B------:R1:W-:Y:S01]  /*6fb0*/  LDGSTS.E.BYPASS.128 [R22+0x80], desc[UR18][R14.64] ;  /* 0x000800000e167fae */ /* 0x0003e2000b981812 */
[----:B------:R-:W-:Y:S02]  /*6fc0*/  LEA.HI.X R0, R13, R0, RZ, 0x2, P0 ;  /* 0x000000000d007211 */ /* 0x000fe400000f14ff */
[----:B------:R-:W-:Y:S01]  /*6fd0*/  ISETP.GE.U32.AND P0, PT, R12, R10, PT ;  /* 0x0000000a0c00720c */ /* 0x000fe20003f06070 */
[----:B------:R2:W-:Y:S03]  /*6fe0*/  LDGSTS.E.BYPASS.128 [R23+0x80], desc[UR18][R16.64] ;  /* 0x0008000010177fae */ /* 0x0005e6000b981812 */
[----:B------:R-:W-:Y:S01]  /*6ff0*/  ISETP.GE.U32.AND.EX P0, PT, R0, R11, PT, P0 ;  /* 0x0000000b0000720c */ /* 0x000fe20003f06100 */
[----:B-1----:R-:W-:-:S02]  /*7000*/  IMAD R22, R18, 0x40, R22 ;  /* 0x0000004012167824 */ /* 0x002fc400078e0216 */
[----:B--2---:R-:W-:-:S10]  /*7010*/  IMAD R23, R18, 0x40, R23 ;  /* 0x0000004012177824 */ /* 0x004fd400078e0217 */
[----:B------:R-:W-:Y:S05]  /*7020*/  @!P0 BRA `(.L_x_228) ;  /* 0xfffffffc00948947 */ /* 0x000fea000383ffff */
.L_x_221:
[----:B------:R-:W-:Y:S05]  /*7030*/  BSYNC.RECONVERGENT B1 ;  /* 0x0000000000017941 */ /* 0x000fea0003800200 */
.L_x_220:
        /* <DEDUP_REMOVED lines=8> */
[----:B------:R-:W-:Y:S02]  /*70c0*/  IMAD.U32 R10, RZ, RZ, UR22 ;  /* 0x00000016ff0a7e24 */ /* 0x000fe4000f8e00ff */
        /* <DEDUP_REMOVED lines=8> */
[----:B------:R-:W-:Y:S01]  /*7150*/  IMAD.U32 R6, RZ, RZ, UR10 ;  /* 0x0000000aff067e24 */ /* 0x000fe2000f8e00ff */
[----:B--2---:R-:W-:-:S04]  /*7160*/  IADD3 R11, PT, PT, R8, UR8, R4 ;  /* 0x00000008080b7c10 */ /* 0x004fc8000fffe004 */
[----:B------:R-:W-:Y:S01]  /*7170*/  LEA.HI.X R3, R10, R3, R6, 0x1, P0 ;  /* 0x000000030a037211 */ /* 0x000fe200000f0c06 */
[----:B-1----:R-:W-:Y:S01]  /*7180*/  ULEA UR4, UR5, UR4, 0x18 ;  /* 0x0000000405047291 */ /* 0x002fe2000f8ec0ff */
[----:B------:R-:W-:Y:S02]  /*7190*/  IADD3 R4, P0, P1, R4, UR8, R7 ;  /* 0x0000000804047c10 */ /* 0x000fe4000f91e007 */
[----:B------:R-:W-:Y:S02]  /*71a0*/  CS2R R6, SRZ ;  /* 0x0000000000067805 */ /* 0x000fe4000001ff00 */
[----:B------:R-:W-:Y:S02]  /*71b0*/  IADD3 R26, PT, PT, R26, UR7, R11 ;  /* 0x000000071a1a7c10 */ /* 0x000fe4000fffe00b */
[----:B------:R-:W-:Y:S02]  /*71c0*/  IADD3.X R8, PT, PT, RZ, R3, R2, P0, P1 ;  /* 0x00000003ff087210 */ /* 0x000fe400007e2402 */
[----:B------:R-:W-:-:S02]  /*71d0*/  IADD3 R26, PT, PT, R26, UR4, R5 ;  /* 0x000000041a1a7c10 */ /* 0x000fc4000fffe005 */
[----:B---3--:R-:W-:-:S03]  /*71e0*/  IADD3 R11, P0, P1, R4, UR16, R5 ;  /* 0x00000010040b7c10 */ /* 0x008fc6000f91e005 */
[----:B------:R-:W-:Y:S01]  /*71f0*/  VIADD R26, R26, 0x80 ;  /* 0x000000801a1a7836 */ /* 0x000fe20000000000 */
[----:B------:R-:W-:-:S09]  /*7200*/  IADD3.X R8, PT, PT, R8, UR17, RZ, P0, P1 ;  /* 0x0000001108087c10 */ /* 0x000fd200087e24ff */
.L_x_229:
        /* <DEDUP_REMOVED lines=12> */
.L_x_190:
[----:B------:R-:W-:Y:S05]  /*72d0*/  BSYNC.RECONVERGENT B0 ;  /* 0x0000000000007941 */ /* 0x000fea0003800200 */
.L_x_176:
[----:B------:R-:W0:Y:S01]  /*72e0*/  LDGDEPBAR ;  /* 0x00000000000079af */ /* 0x000e220000000000 */
[----:B------:R-:W-:-:S04]  /*72f0*/  DEPBAR.LE SB0, 0x0 ;  /* 0x000080000000791a */ /* 0x000fc80000000000 */
[----:B------:R-:W-:Y:S06]  /*7300*/  BAR.SYNC.DEFER_BLOCKING 0x0 ;  /* 0x0000000000007b1d */ /* 0x000fec0000010000 */
.L_x_121:
[----:B------:R-:W-:-:S09]  /*7310*/  UISETP.GT.AND UP0, UPT, UR24, UR6, UPT ;  /* 0x000000061800728c */ /* 0x000fd2000bf04270 */
[----:B------:R-:W-:Y:S05]  /*7320*/  BRA.U UP0, `(.L_x_230) ;  /* 0x0000000100807547 */ /* 0x000fea000b800000 */
[----:B------:R-:W3:Y:S02]  /*7330*/  LDC R3, c[0x0][0x384] ;  /* 0x0000e100ff037b82 */ /* 0x000ee40000000800 */
[----:B---3--:R-:W-:-:S13]  /*7340*/  ISETP.GE.AND P0, PT, R3, 0x1, PT ;  /* 0x000000010300780c */ /* 0x008fda0003f06270 */
[----:B------:R-:W-:Y:S05]  /*7350*/  @!P0 EXIT ;  /* 0x000000000000894d */ /* 0x000fea0003800000 */
[----:B------:R-:W3:Y:S01]  /*7360*/  S2R R7, SR_CgaCtaId ;  /* 0x0000000000077919 */ /* 0x000ee20000008800 */
[----:B------:R-:W4:Y:S01]  /*7370*/  LDC R0, c[0x0][0x3b0] ;  /* 0x0000ec00ff007b82 */ /* 0x000f220000000800 */
[----:B------:R-:W5:Y:S01]  /*7380*/  LDCU UR6, c[0x0][0x3a0] ;  /* 0x00007400ff0677ac */ /* 0x000f620008000800 */
[----:B-1----:R-:W-:Y:S01]  /*7390*/  MOV R2, 0x400 ;  /* 0x0000040000027802 */ /* 0x002fe20000000f00 */
[----:B------:R-:W1:Y:S01]  /*73a0*/  S2R R5, SR_TID.X ;  /* 0x0000000000057919 */ /* 0x000e620000002100 */
[----:B------:R-:W2:Y:S03]  /*73b0*/  LDCU.64 UR4, c[0x0][0x390] ;  /* 0x00007200ff0477ac */ /* 0x000ea60008000a00 */
[----:B------:R-:W-:Y:S01]  /*73c0*/  VIADD R2, R2, 0x80 ;  /* 0x0000008002027836 */ /* 0x000fe20000000000 */
[----:B--2---:R-:W-:Y:S01]  /*73d0*/  UIMAD.WIDE UR4, UR22, 0x2, UR4 ;  /* 0x00000002160478a5 */ /* 0x004fe2000f8e0204 */
[----:B----4-:R-:W-:-:S03]  /*73e0*/  IMAD R0, R3, 0x100, R0 ;  /* 0x0000010003007824 */ /* 0x010fc600078e0200 */
[----:B---3--:R-:W-:Y:S01]  /*73f0*/  LEA R7, R7, R2, 0x18 ;  /* 0x0000000207077211 */ /* 0x008fe200078ec0ff */
[C---:B-1----:R-:W-:Y:S01]  /*7400*/  IMAD R0, R5.reuse, 0x2, R0 ;  /* 0x0000000205007824 */ /* 0x042fe200078e0200 */
[----:B-----5:R-:W-:-:S04]  /*7410*/  LEA R2, R5, UR6, 0x1 ;  /* 0x0000000605027c11 */ /* 0x020fc8000f8e08ff */
[----:B------:R-:W-:Y:S01]  /*7420*/  IADD3 R4, PT, PT, R0, 0x80, R7 ;  /* 0x0000008000047810 */ /* 0x000fe20007ffe007 */
[----:B------:R-:W-:Y:S02]  /*7430*/  IMAD.IADD R6, R7, 0x1, R2 ;  /* 0x0000000107067824 */ /* 0x000fe400078e0202 */
[----:B------:R-:W-:-:S07]  /*7440*/  IMAD.MOV R0, RZ, RZ, -R3 ;  /* 0x000000ffff007224 */ /* 0x000fce00078e0a03 */
.L_x_231:
        /* <DEDUP_REMOVED lines=14> */
.L_x_230:
[----:B------:R-:W3:Y:S02]  /*7530*/  LDC R0, c[0x0][0x384] ;  /* 0x0000e100ff007b82 */ /* 0x000ee40000000800 */
[----:B---3--:R-:W-:-:S13]  /*7540*/  ISETP.GE.AND P0, PT, R0, 0x1, PT ;  /* 0x000000010000780c */ /* 0x008fda0003f06270 */
[----:B------:R-:W-:Y:S05]  /*7550*/  @!P0 EXIT ;  /* 0x000000000000894d */ /* 0x000fea0003800000 */
[----:B------:R-:W3:Y:S01]  /*7560*/  S2R R7, SR_CgaCtaId ;  /* 0x0000000000077919 */ /* 0x000ee20000008800 */
[----:B------:R-:W4:Y:S01]  /*7570*/  LDC R3, c[0x0][0x3b0] ;  /* 0x0000ec00ff037b82 */ /* 0x000f220000000800 */
[----:B------:R-:W5:Y:S01]  /*7580*/  LDCU UR6, c[0x0][0x3a0] ;  /* 0x00007400ff0677ac */ /* 0x000f620008000800 */
[----:B-1----:R-:W-:Y:S01]  /*7590*/  MOV R2, 0x400 ;  /* 0x0000040000027802 */ /* 0x002fe20000000f00 */
[----:B------:R-:W5:Y:S01]  /*75a0*/  S2R R5, SR_TID.X ;  /* 0x0000000000057919 */ /* 0x000f620000002100 */
[----:B------:R-:W1:Y:S03]  /*75b0*/  LDCU.64 UR4, c[0x0][0x390] ;  /* 0x00007200ff0477ac */ /* 0x000e660008000a00 */
[----:B------:R-:W-:Y:S01]  /*75c0*/  VIADD R4, R2, 0x80 ;  /* 0x0000008002047836 */ /* 0x000fe20000000000 */
[----:B-1----:R-:W-:Y:S01]  /*75d0*/  UIMAD.WIDE UR4, UR22, 0x2, UR4 ;  /* 0x00000002160478a5 */ /* 0x002fe2000f8e0204 */
[----:B----4-:R-:W-:-:S02]  /*75e0*/  IMAD R2, R0, 0x100, R3 ;  /* 0x0000010000027824 */ /* 0x010fc400078e0203 */
[----:B------:R-:W-:Y:S01]  /*75f0*/  IMAD.MOV R0, RZ, RZ, -R0 ;  /* 0x000000ffff007224 */ /* 0x000fe200078e0a00 */
[----:B---3--:R-:W-:Y:S02]  /*7600*/  LEA R7, R7, R4, 0x18 ;  /* 0x0000000407077211 */ /* 0x008fe400078ec0ff */
[C---:B-----5:R-:W-:Y:S01]  /*7610*/  LEA R6, R5.reuse, UR6, 0x1 ;  /* 0x0000000605067c11 */ /* 0x060fe2000f8e08ff */
[----:B------:R-:W-:-:S04]  /*7620*/  IMAD R2, R5, 0x2, R2 ;  /* 0x0000000205027824 */ /* 0x000fc800078e0202 */
[----:B------:R-:W-:Y:S01]  /*7630*/  IMAD.IADD R6, R7, 0x1, R6 ;  /* 0x0000000107067824 */ /* 0x000fe200078e0206 */
[----:B------:R-:W-:-:S07]  /*7640*/  IADD3 R4, PT, PT, R2, 0x80, R7 ;  /* 0x0000008002047810 */ /* 0x000fce0007ffe007 */
.L_x_232:
[----:B------:R-:W-:Y:S01]  /*7650*/  ISETP.GE.AND P0, PT, R5, UR23, PT ;  /* 0x0000001705007c0c */ /* 0x000fe2000bf06270 */
[----:B------:R-:W-:Y:S02]  /*7660*/  IMAD.U32 R2, RZ, RZ, UR4 ;  /* 0x00000004ff027e24 */ /* 0x000fe4000f8e00ff */
[----:B------:R-:W-:Y:S02]  /*7670*/  IMAD.U32 R3, RZ, RZ, UR5 ;  /* 0x00000005ff037e24 */ /* 0x000fe4000f8e00ff */
[----:B------:R-:W-:-:S08]  /*7680*/  VIADD R0, R0, 0x1 ;  /* 0x0000000100007836 */ /* 0x000fd00000000000 */
[----:B------:R1:W-:Y:S01]  /*7690*/  @!P0 LDS.U16 R7, [R6] ;  /* 0x0000000006078984 */ /* 0x0003e20000000400 */
[----:B------:R-:W-:-:S03]  /*76a0*/  @!P0 IMAD.WIDE R2, R5, 0x2, R2 ;  /* 0x0000000205028825 */ /* 0x000fc600078e0202 */
[----:B------:R3:W4:Y:S01]  /*76b0*/  @!P0 LDS.U16 R8, [R4] ;  /* 0x0000000004088984 */ /* 0x0007220000000400 */
[----:B------:R-:W-:Y:S02]  /*76c0*/  VIADD R5, R5, 0x80 ;  /* 0x0000008005057836 */ /* 0x000fe40000000000 */
[----:B-1----:R-:W-:Y:S02]  /*76d0*/  VIADD R6, R6, 0x100 ;  /* 0x0000010006067836 */ /* 0x002fe40000000000 */
[----:B---3--:R-:W-:Y:S01]  /*76e0*/  VIADD R4, R4, 0x100 ;  /* 0x0000010004047836 */ /* 0x008fe20000000000 */
[----:B----4-:R-:W-:-:S05]  /*76f0*/  @!P0 LOP3.LUT R7, R8, R7, RZ, 0x3c, !PT ;  /* 0x0000000708078212 */ /* 0x010fca00078e3cff */
[----:B------:R1:W-:Y:S01]  /*7700*/  @!P0 STG.E.U16 desc[UR18][R2.64], R7 ;  /* 0x0000000702008986 */ /* 0x0003e2000c101512 */
[----:B------:R-:W-:-:S13]  /*7710*/  ISETP.NE.AND P0, PT, R0, RZ, PT ;  /* 0x000000ff0000720c */ /* 0x000fda0003f05270 */
[----:B-1----:R-:W-:Y:S05]  /*7720*/  @P0 BRA `(.L_x_232) ;  /* 0xfffffffc00c80947 */ /* 0x002fea000383ffff */
[----:B------:R-:W-:Y:S05]  /*7730*/  EXIT ;  /* 0x000000000000794d */ /* 0x000fea0003800000 */
        .weak           $__internal_1_$__cuda_sm20_div_u64
        .type           $__internal_1_$__cuda_sm20_div_u64,@function
        .size           $__internal_1_$__cuda_sm20_div_u64,(.L_x_283 - $__internal_1_$__cuda_sm20_div_u64)
$__internal_1_$__cuda_sm20_div_u64:
[----:B------:R-:W-:Y:S02]  /*7740*/  IMAD.MOV.U32 R14, RZ, RZ, R13 ;  /* 0x000000ffff0e7224 */ /* 0x000fe400078e000d */
[----:B------:R-:W-:-:S04]  /*7750*/  IMAD.U32 R15, RZ, RZ, UR4 ;  /* 0x00000004ff0f7e24 */ /* 0x000fc8000f8e00ff */
        /* <DEDUP_REMOVED lines=19> */
[C---:B------:R-:W-:Y:S01]  /*7890*/  IMAD R14, R19.reuse, UR4, R23 ;  /* 0x00000004130e7c24 */ /* 0x040fe2000f8e0217 */
        /* <DEDUP_REMOVED lines=18> */
[----:B------:R-:W-:Y:S01]  /*79c0*/  IMAD.X R15, RZ, RZ, R15, P0 ;  /* 0x000000ffff0f7224 */ /* 0x000fe200000e060f */
[C---:B------:R-:W-:Y:S01]  /*79d0*/  IADD3 R19, P2, PT, R14.reuse, 0x1, RZ ;  /* 0x000000010e137810 */ /* 0x040fe20007f5e0ff */
[----:B------:R-:W-:-:S04]  /*79e0*/  IMAD.WIDE.U32 R20, R14, R13, RZ ;  /* 0x0000000d0e147225 */ /* 0x000fc800078e00ff */
[----:B------:R-:W-:Y:S01]  /*79f0*/  IMAD.X R15, RZ, RZ, R15, P1 ;  /* 0x000000ffff0f7224 */ /* 0x000fe200008e060f */
[----:B------:R-:W-:Y:S01]  /*7a00*/  IADD3 R16, P1, PT, -R20, R16, RZ ;  /* 0x0000001014107210 */ /* 0x000fe20007f3e1ff */
[----:B------:R-:W-:Y:S02]  /*7a10*/  IMAD R18, R14, UR4, R21 ;  /* 0x000000040e127c24 */ /* 0x000fe4000f8e0215 */
[----:B------:R-:W-:Y:S01]  /*7a20*/  IMAD.X R21, RZ, RZ, R15, P2 ;  /* 0x000000ffff157224 */ /* 0x000fe200010e060f */
[-C--:B------:R-:W-:Y:S01]  /*7a30*/  ISETP.GE.U32.AND P0, PT, R16, R13.reuse, PT ;  /* 0x0000000d1000720c */ /* 0x080fe20003f06070 */
[----:B------:R-:W-:-:S04]  /*7a40*/  IMAD R18, R15, R13, R18 ;  /* 0x0000000d0f127224 */ /* 0x000fc800078e0212 */
[----:B------:R-:W-:Y:S01]  /*7a50*/  IMAD.X R17, R17, 0x1, ~R18, P1 ;  /* 0x0000000111117824 */ /* 0x000fe200008e0e12 */
[----:B------:R-:W-:-:S04]  /*7a60*/  IADD3 R18, P1, PT, -R13, R16, RZ ;  /* 0x000000100d127210 */ /* 0x000fc80007f3e1ff */
[C---:B------:R-:W-:Y:S02]  /*7a70*/  ISETP.GE.U32.AND.EX P0, PT, R17.reuse, UR4, PT, P0 ;  /* 0x0000000411007c0c */ /* 0x040fe4000bf06100 */
[----:B------:R-:W-:Y:S02]  /*7a80*/  IADD3.X R20, PT, PT, R17, ~UR4, RZ, P1, !PT ;  /* 0x8000000411147c10 */ /* 0x000fe40008ffe4ff */
[----:B------:R-:W-:Y:S02]  /*7a90*/  SEL R19, R19, R14, P0 ;  /* 0x0000000e13137207 */ /* 0x000fe40000000000 */
[----:B------:R-:W-:Y:S01]  /*7aa0*/  SEL R18, R18, R16, P0 ;  /* 0x0000001012127207 */ /* 0x000fe20000000000 */
[----:B------:R-:W-:Y:S01]  /*7ab0*/  IMAD.MOV.U32 R16, RZ, RZ, R0 ;  /* 0x000000ffff107224 */ /* 0x000fe200078e0000 */
[----:B------:R-:W-:Y:S02]  /*7ac0*/  SEL R21, R21, R15, P0 ;  /* 0x0000000f15157207 */ /* 0x000fe40000000000 */
[----:B------:R-:W-:-:S02]  /*7ad0*/  IADD3 R14, P2, PT, R19, 0x1, RZ ;  /* 0x00000001130e7810 */ /* 0x000fc40007f5e0ff */
[----:B------:R-:W-:Y:S01]  /*7ae0*/  SEL R20, R20, R17, P0 ;  /* 0x0000001114147207 */ /* 0x000fe20000000000 */
[----:B------:R-:W-:Y:S01]  /*7af0*/  IMAD.MOV.U32 R17, RZ, RZ, 0x0 ;  /* 0x00000000ff117424 */ /* 0x000fe200078e00ff */
[----:B------:R-:W-:Y:S01]  /*7b00*/  ISETP.GE.U32.AND P0, PT, R18, R13, PT ;  /* 0x0000000d1200720c */ /* 0x000fe20003f06070 */
[----:B------:R-:W-:Y:S01]  /*7b10*/  IMAD.X R15, RZ, RZ, R21, P2 ;  /* 0x000000ffff0f7224 */ /* 0x000fe200010e0615 */
[----:B------:R-:W-:Y:S02]  /*7b20*/  ISETP.NE.U32.AND P1, PT, R13, RZ, PT ;  /* 0x000000ff0d00720c */ /* 0x000fe40003f25070 */
[----:B------:R-:W-:Y:S02]  /*7b30*/  ISETP.GE.U32.AND.EX P0, PT, R20, UR4, PT, P0 ;  /* 0x0000000414007c0c */ /* 0x000fe4000bf06100 */
[----:B------:R-:W-:Y:S02]  /*7b40*/  ISETP.NE.AND.EX P1, PT, RZ, UR4, PT, P1 ;  /* 0x00000004ff007c0c */ /* 0x000fe4000bf25310 */
[----:B------:R-:W-:-:S02]  /*7b50*/  SEL R14, R14, R19, P0 ;  /* 0x000000130e0e7207 */ /* 0x000fc40000000000 */
[----:B------:R-:W-:Y:S02]  /*7b60*/  SEL R15, R15, R21, P0 ;  /* 0x000000150f0f7207 */ /* 0x000fe40000000000 */
[----:B------:R-:W-:Y:S02]  /*7b70*/  SEL R14, R14, 0xffffffff, P1 ;  /* 0xffffffff0e0e7807 */ /* 0x000fe40000800000 */
[----:B------:R-:W-:Y:S01]  /*7b80*/  SEL R15, R15, 0xffffffff, P1 ;  /* 0xffffffff0f0f7807 */ /* 0x000fe20000800000 */
[----:B------:R-:W-:Y:S06]  /*7b90*/  RET.REL.NODEC R16 `(_ZN3cub18CUB_300001_SM_10006detail9transform16transform_kernelINS2_10policy_hubILb0EN4cuda3std3__45tupleIJN6thrust24THRUST_300001_SM_1000_NS6detail15normal_iteratorINSA_10device_ptrItEEEESF_EEEE10policy1000EiNS7_7bit_xorIiEESF_JPtSL_EEEvT0_iT1_T2_DpNS2_10kernel_argIT3_EE) ;  /* 0xffffff8410187950 */ /* 0x000fec0003c3ffff */
.L_x_233:
        /* <DEDUP_REMOVED lines=14> */
.L_x_283:


//--------------------- .text._ZN3cub18CUB_300001_SM_10006detail8for_each13static_kernelINS2_12policy_hub_t12policy_500_tEmN6thrust24THRUST_300001_SM_1000_NS8cuda_cub20__uninitialized_fill7functorINS7_10device_ptrItEEtEEEEvT0_T1_ --------------------------
	.section	.text._ZN3cub18CUB_300001_SM_10006detail8for_each13static_kernelINS2_12policy_hub_t12policy_500_tEmN6thrust24THRUST_300001_SM_1000_NS8cuda_cub20__uninitialized_fill7functorINS7_10device_ptrItEEtEEEEvT0_T1_,"ax",@progbits
	.align	128
        .global         _ZN3cub18CUB_300001_SM_10006detail8for_each13static_kernelINS2_12policy_hub_t12policy_500_tEmN6thrust24THRUST_300001_SM_1000_NS8cuda_cub20__uninitialized_fill7functorINS7_10device_ptrItEEtEEEEvT0_T1_
        .type           _ZN3cub18CUB_300001_SM_10006detail8for_each13static_kernelINS2_12policy_hub_t12policy_500_tEmN6thrust24THRUST_300001_SM_1000_NS8cuda_cub20__uninitialized_fill7functorINS7_10device_ptrItEEtEEEEvT0_T1_,@function
        .size           _ZN3cub18CUB_300001_SM_10006detail8for_each13static_kernelINS2_12policy_hub_t12policy_500_tEmN6thrust24THRUST_300001_SM_1000_NS8cuda_cub20__uninitialized_fill7functorINS7_10device_ptrItEEtEEEEvT0_T1_,(.L_x_286 - _ZN3cub18CUB_300001_SM_10006detail8for_each13static_kernelINS2_12policy_hub_t12policy_500_tEmN6thrust24THRUST_300001_SM_1000_NS8cuda_cub20__uninitialized_fill7functorINS7_10device_ptrItEEtEEEEvT0_T1_)
        .other          _ZN3cub18CUB_300001_SM_10006detail8for_each13static_kernelINS2_12policy_hub_t12policy_500_tEmN6thrust24THRUST_300001_SM_1000_NS8cuda_cub20__uninitialized_fill7functorINS7_10device_ptrItEEtEEEEvT0_T1_,@"STO_CUDA_ENTRY STV_DEFAULT"
_ZN3cub18CUB_300001_SM_10006detail8for_each13static_kernelINS2_12policy_hub_t12policy_500_tEmN6thrust24THRUST_300001_SM_1000_NS8cuda_cub20__uninitialized_fill7functorINS7_10device_ptrItEEtEEEEvT0_T1_:
.text._ZN3cub18CUB_300001_SM_10006detail8for_each13static_kernelINS2_12policy_hub_t12policy_500_tEmN6thrust24THRUST_300001_SM_1000_NS8cuda_cub20__uninitialized_fill7functorINS7_10device_ptrItEEtEEEEvT0_T1_:
[----:B------:R-:W-:Y:S08]  /*0000*/  LDC R1, c[0x0][0x37c] ;  /* 0x0000df00ff017b82 */ /* 0x000ff00000000800 */
[----:B------:R-:W0:Y:S01]  /*0010*/  S2UR UR4, SR_CTAID.X ;  /* 0x00000000000479c3 */ /* 0x000e220000002500 */
[----:B------:R-:W1:Y:S01]  /*0020*/  LDCU.64 UR6, c[0x0][0x380] ;  /* 0x00007000ff0677ac */ /* 0x000e620008000a00 */
[----:B------:R-:W2:Y:S01]  /*0030*/  LDCU.64 UR8, c[0x0][0x358] ;  /* 0x00006b00ff0877ac */ /* 0x000ea20008000a00 */
[----:B0-----:R-:W-:-:S04]  /*0040*/  UIMAD.WIDE.U32 UR4, UR4, 0x200, URZ ;  /* 0x00000200040478a5 */ /* 0x001fc8000f8e00ff */
[----:B-1----:R-:W-:-:S04]  /*0050*/  UIADD3 UR6, UP0, UPT, -UR4, UR6, URZ ;  /* 0x0000000604067290 */ /* 0x002fc8000ff1e1ff */
[----:B------:R-:W-:Y:S02]  /*0060*/  UIADD3.X UR7, UPT, UPT, ~UR5, UR7, URZ, UP0, !UPT ;  /* 0x0000000705077290 */ /* 0x000fe400087fe5ff */
[----:B------:R-:W-:-:S04]  /*0070*/  UISETP.GE.U32.AND UP0, UPT, UR6, 0x200, UPT ;  /* 0x000002000600788c */ /* 0x000fc8000bf06070 */
[----:B------:R-:W-:-:S09]  /*0080*/  UISETP.GE.U32.AND.EX UP0, UPT, UR7, URZ, UPT, UP0 ;  /* 0x000000ff0700728c */ /* 0x000fd2000bf06100 */
[----:B--2---:R-:W-:Y:S05]  /*0090*/  BRA.U !UP0, `(.L_x_234) ;  /* 0x0000000108287547 */ /* 0x004fea000b800000 */
[----:B------:R-:W0:Y:S01]  /*00a0*/  S2R R0, SR_TID.X ;  /* 0x0000000000007919 */ /* 0x000e220000002100 */
[----:B------:R-:W1:Y:S01]  /*00b0*/  LDCU.64 UR6, c[0x0][0x388] ;  /* 0x00007100ff0677ac */ /* 0x000e620008000a00 */
[----:B------:R-:W2:Y:S01]  /*00c0*/  LDC.U16 R5, c[0x0][0x390] ;  /* 0x0000e400ff057b82 */ /* 0x000ea20000000400 */
[----:B0-----:R-:W-:-:S05]  /*00d0*/  IADD3 R0, P0, PT, R0, UR4, RZ ;  /* 0x0000000400007c10 */ /* 0x001fca000ff1e0ff */
[----:B------:R-:W-:Y:S01]  /*00e0*/  IMAD.X R3, RZ, RZ, UR5, P0 ;  /* 0x00000005ff037e24 */ /* 0x000fe200080e06ff */
[----:B-1----:R-:W-:-:S04]  /*00f0*/  LEA R2, P0, R0, UR6, 0x1 ;  /* 0x0000000600027c11 */ /* 0x002fc8000f8008ff */
[----:B------:R-:W-:-:S05]  /*0100*/  LEA.HI.X R3, R0, UR7, R3, 0x1, P0 ;  /* 0x0000000700037c11 */ /* 0x000fca00080f0c03 */
[----:B--2---:R-:W-:Y:S04]  /*0110*/  STG.E.U16 desc[UR8][R2.64], R5 ;  /* 0x0000000502007986 */ /* 0x004fe8000c101508 */
[----:B------:R-:W-:Y:S01]  /*0120*/  STG.E.U16 desc[UR8][R2.64+0x200], R5 ;  /* 0x0002000502007986 */ /* 0x000fe2000c101508 */
[----:B------:R-:W-:Y:S05]  /*0130*/  EXIT ;  /* 0x000000000000794d */ /* 0x000fea0003800000 */
.L_x_234:
[----:B------:R-:W0:Y:S01]  /*0140*/  S2R R0, SR_TID.X ;  /* 0x0000000000007919 */ /* 0x000e220000002100 */
[----:B------:R-:W-:Y:S01]  /*0150*/  IMAD.U32 R2, RZ, RZ, UR7 ;  /* 0x00000007ff027e24 */ /* 0x000fe2000f8e00ff */
[----:B------:R-:W1:Y:S01]  /*0160*/  LDCU.64 UR10, c[0x0][0x388] ;  /* 0x00007100ff0a77ac */ /* 0x000e620008000a00 */
[----:B------:R-:W-:Y:S01]  /*0170*/  IMAD.U32 R4, RZ, RZ, UR7 ;  /* 0x00000007ff047e24 */ /* 0x000fe2000f8e00ff */
[----:B0-----:R-:W-:-:S04]  /*0180*/  ISETP.LT.U32.AND P0, PT, R0, UR6, PT ;  /* 0x0000000600007c0c */ /* 0x001fc8000bf01070 */
[----:B------:R-:W-:Y:S01]  /*0190*/  ISETP.GT.U32.AND.EX P0, PT, R2, RZ, PT, P0 ;  /* 0x000000ff0200720c */ /* 0x000fe20003f04100 */
[C---:B------:R-:W-:Y:S01]  /*01a0*/  VIADD R2, R0.reuse, 0x100 ;  /* 0x0000010000027836 */ /* 0x040fe20000000000 */
[----:B------:R-:W-:-:S04]  /*01b0*/  IADD3 R0, P2, PT, R0, UR4, RZ ;  /* 0x0000000400007c10 */ /* 0x000fc8000ff5e0ff */
[----:B------:R-:W-:Y:S01]  /*01c0*/  ISETP.LT.U32.AND P1, PT, R2, UR6, PT ;  /* 0x0000000602007c0c */ /* 0x000fe2000bf21070 */
[----:B------:R-:W-:Y:S01]  /*01d0*/  IMAD.X R3, RZ, RZ, UR5, P2 ;  /* 0x00000005ff037e24 */ /* 0x000fe200090e06ff */
[----:B-1----:R-:W-:Y:S02]  /*01e0*/  LEA R2, P2, R0, UR10, 0x1 ;  /* 0x0000000a00027c11 */ /* 0x002fe4000f8408ff */
[----:B------:R-:W-:Y:S02]  /*01f0*/  ISETP.GT.U32.AND.EX P1, PT, R4, RZ, PT, P1 ;  /* 0x000000ff0400720c */ /* 0x000fe40003f24110 */
[----:B------:R-:W-:Y:S01]  /*0200*/  LEA.HI.X R3, R0, UR11, R3, 0x1, P2 ;  /* 0x0000000b00037c11 */ /* 0x000fe200090f0c03 */
[----:B------:R-:W0:Y:S04]  /*0210*/  @P0 LDC.U16 R5, c[0x0][0x390] ;  /* 0x0000e400ff050b82 */ /* 0x000e280000000400 */
[----:B0-----:R0:W-:Y:S06]  /*0220*/  @P0 STG.E.U16 desc[UR8][R2.64], R5 ;  /* 0x0000000502000986 */ /* 0x0011ec000c101508 */
[----:B------:R-:W-:Y:S05]  /*0230*/  @!P1 EXIT ;  /* 0x000000000000994d */ /* 0x000fea0003800000 */
[----:B0-----:R-:W0:Y:S02]  /*0240*/  LDC.U16 R5, c[0x0][0x390] ;  /* 0x0000e400ff057b82 */ /* 0x001e240000000400 */
[----:B0-----:R-:W-:Y:S01]  /*0250*/  STG.E.U16 desc[UR8][R2.64+0x200], R5 ;  /* 0x0002000502007986 */ /* 0x001fe2000c101508 */
[----:B------:R-:W-:Y:S05]  /*0260*/  EXIT ;  /* 0x000000000000794d */ /* 0x000fea0003800000 */
.L_x_235:
        /* <DEDUP_REMOVED lines=9> */
.L_x_286:


//--------------------- .text._ZN3cub18CUB_300001_SM_10006detail11EmptyKernelIvEEvv --------------------------
	.section	.text._ZN3cub18CUB_300001_SM_10006detail11EmptyKernelIvEEvv,"ax",@progbits
	.align	128
        .global         _ZN3cub18CUB_300001_SM_10006detail11EmptyKernelIvEEvv
        .type           _ZN3cub18CUB_300001_SM_10006detail11EmptyKernelIvEEvv,@function
        .size           _ZN3cub18CUB_300001_SM_10006detail11EmptyKernelIvEEvv,(.L_x_287 - _ZN3cub18CUB_300001_SM_10006detail11EmptyKernelIvEEvv)
        .other          _ZN3cub18CUB_300001_SM_10006detail11EmptyKernelIvEEvv,@"STO_CUDA_ENTRY STV_DEFAULT"
_ZN3cub18CUB_300001_SM_10006detail11EmptyKernelIvEEvv:
.text._ZN3cub18CUB_300001_SM_10006detail11EmptyKernelIvEEvv:
[----:B------:R-:W-:Y:S01]  /*0000*/  LDC R1, c[0x0][0x37c] ;  /* 0x0000df00ff017b82 */ /* 0x000fe20000000800 */
[----:B------:R-:W-:Y:S05]  /*0010*/  EXIT ;  /* 0x000000000000794d */ /* 0x000fea0003800000 */
.L_x_236:
        /* <DEDUP_REMOVED lines=14> */
.L_x_287:


//--------------------- .text._Z10initializev     --------------------------
	.section	.text._Z10initializev,"ax",@progbits
	.align	128
        .global         _Z10initializev
        .type           _Z10initializev,@function
        .size           _Z10initializev,(.L_x_288 - _Z10initializev)
        .other          _Z10initializev,@"STO_CUDA_ENTRY STV_DEFAULT"
_Z10initializev:
.text._Z10initializev:
[----:B------:R-:W-:Y:S01]  /*0000*/  LDC R1, c[0x0][0x37c] ;  /* 0x0000df00ff017b82 */ /* 0x000fe20000000800 */
[----:B------:R-:W-:Y:S05]  /*0010*/  EXIT ;  /* 0x000000000000794d */ /* 0x000fea0003800000 */
.L_x_237:
        /* <DEDUP_REMOVED lines=14> */
.L_x_288:


//--------------------- .nv.shared._ZN3cub18CUB_300001_SM_10006detail9transform16transform_kernelINS2_10policy_hubILb0EN4cuda3std3__45tupleIJN6thrust24THRUST_300001_SM_1000_NS6detail15normal_iteratorINSA_10device_ptrItEEEESF_EEEE10policy1000ElNS7_7bit_xorIiEESF_JPtSL_EEEvT0_iT1_T2_DpNS2_10kernel_argIT3_EE --------------------------
	.section	.nv.shared._ZN3cub18CUB_300001_SM_10006detail9transform16transform_kernelINS2_10policy_hubILb0EN4cuda3std3__45tupleIJN6thrust24THRUST_300001_SM_1000_NS6detail15normal_iteratorINSA_10device_ptrItEEEESF_EEEE10policy1000ElNS7_7bit_xorIiEESF_JPtSL_EEEvT0_iT1_T2_DpNS2_10kernel_argIT3_EE,"aw",@nobits
	.sectionflags	@""
	.align	128
.nv.shared._ZN3cub18CUB_300001_SM_10006detail9transform16transform_kernelINS2_10policy_hubILb0EN4cuda3std3__45tupleIJN6thrust24THRUST_300001_SM_1000_NS6detail15normal_iteratorINSA_10device_ptrItEEEESF_EEEE10policy1000ElNS7_7bit_xorIiEESF_JPtSL_EEEvT0_iT1_T2_DpNS2_10kernel_argIT3_EE:
	.zero		1152


//--------------------- .nv.shared.reserved.0     --------------------------
	.section	.nv.shared.reserved.0,"aw",@nobits
	.weak		__nv_reservedSMEM_offset_0_alias
	.size		__nv_reservedSMEM_offset_0_alias, 0, 64
	.other		__nv_reservedSMEM_offset_0_alias,@"STO_CUDA_RESERVED_SHARED STV_DEFAULT"
__nv_reservedSMEM_offset_0_alias:
	.zero		0
	.zero		64


//--------------------- .nv.global                --------------------------
	.section	.nv.global,"aw",@nobits
.nv.global:
	.type		_ZN34_INTERNAL_7b7d6b33_4_k_cu_21c8c4aa6thrust24THRUST_300001_SM_1000_NS3seqE,@object
	.size		_ZN34_INTERNAL_7b7d6b33_4_k_cu_21c8c4aa6thrust24THRUST_300001_SM_1000_NS3seqE,(_ZN34_INTERNAL_7b7d6b33_4_k_cu_21c8c4aa4cuda3std3__48in_placeE - _ZN34_INTERNAL_7b7d6b33_4_k_cu_21c8c4aa6thrust24THRUST_300001_SM_1000_NS3seqE)
_ZN34_INTERNAL_7b7d6b33_4_k_cu_21c8c4aa6thrust24THRUST_300001_SM_1000_NS3seqE:
	.zero		1
	.type		_ZN34_INTERNAL_7b7d6b33_4_k_cu_21c8c4aa4cuda3std3__48in_placeE,@object
	.size		_ZN34_INTERNAL_7b7d6b33_4_k_cu_21c8c4aa4cuda3std3__48in_placeE,(_ZN34_INTERNAL_7b7d6b33_4_k_cu_21c8c4aa4cuda3std6ranges3__45__cpo4sizeE - _ZN34_INTERNAL_7b7d6b33_4_k_cu_21c8c4aa4cuda3std3__48in_placeE)
_ZN34_INTERNAL_7b7d6b33_4_k_cu_21c8c4aa4cuda3std3__48in_placeE:
	.zero		1
	.type		_ZN34_INTERNAL_7b7d6b33_4_k_cu_21c8c4aa4cuda3std6ranges3__45__cpo4sizeE,@object
	.size		_ZN34_INTERNAL_7b7d6b33_4_k_cu_21c8c4aa4cuda3std6ranges3__45__cpo4sizeE,(_ZN34_INTERNAL_7b7d6b33_4_k_cu_21c8c4aa6thrust24THRUST_300001_SM_1000_NS12placeholders2_3E - _ZN34_INTERNAL_7b7d6b33_4_k_cu_21c8c4aa4cuda3std6ranges3__45__cpo4sizeE)
_ZN34_INTERNAL_7b7d6b33_4_k_cu_21c8c4aa4cuda3std6ranges3__45__cpo4sizeE:
	.zero		1
	.type		_ZN34_INTERNAL_7b7d6b33_4_k_cu_21c8c4aa6thrust24THRUST_300001_SM_1000_NS12placeholders2_3E,@object
	.size		_ZN34_INTERNAL_7b7d6b33_4_k_cu_21c8c4aa6thrust24THRUST_300001_SM_1000_NS12placeholders2_3E,(_ZN34_INTERNAL_7b7d6b33_4_k_cu_21c8c4aa4cuda3std3__45__cpo6cbeginE - _ZN34_INTERNAL_7b7d6b33_4_k_cu_21c8c4aa6thrust24THRUST_300001_SM_1000_NS12placeholders2_3E)
_ZN34_INTERNAL_7b7d6b33_4_k_cu_21c8c4aa6thrust24THRUST_300001_SM_1000_NS12placeholders2_3E:
	.zero		1
	.type		_ZN34_INTERNAL_7b7d6b33_4_k_cu_21c8c4aa4cuda3std3__45__cpo6cbeginE,@object
	.size		_ZN34_INTERNAL_7b7d6b33_4_k_cu_21c8c4aa4cuda3std3__45__cpo6cbeginE,(_ZN34_INTERNAL_7b7d6b33_4_k_cu_21c8c4aa4cuda3std6ranges3__45__cpo6cbeginE - _ZN34_INTERNAL_7b7d6b33_4_k_cu_21c8c4aa4cuda3std3__45__cpo6cbeginE)
_ZN34_INTERNAL_7b7d6b33_4_k_cu_21c8c4aa4cuda3std3__45__cpo6cbeginE:
	.zero		1
	.type		_ZN34_INTERNAL_7b7d6b33_4_k_cu_21c8c4aa4cuda3std6ranges3__45__cpo6cbeginE,@object
	.size		_ZN34_INTERNAL_7b7d6b33_4_k_cu_21c8c4aa4cuda3std6ranges3__45__cpo6cbeginE,(_ZN34_INTERNAL_7b7d6b33_4_k_cu_21c8c4aa6thrust24THRUST_300001_SM_1000_NS12placeholders2_7E - _ZN34_INTERNAL_7b7d6b33_4_k_cu_21c8c4aa4cuda3std6ranges3__45__cpo6cbeginE)
_ZN34_INTERNAL_7b7d6b33_4_k_cu_21c8c4aa4cuda3std6ranges3__45__cpo6cbeginE:
	.zero		1
	.type		_ZN34_INTERNAL_7b7d6b33_4_k_cu_21c8c4aa6thrust24THRUST_300001_SM_1000_NS12placeholders2_7E,@object
	.size		_ZN34_INTERNAL_7b7d6b33_4_k_cu_21c8c4aa6thrust24THRUST_300001_SM_1000_NS12placeholders2_7E,(_ZN34_INTERNAL_7b7d6b33_4_k_cu_21c8c4aa4cuda3std3__45__cpo7crbeginE - _ZN34_INTERNAL_7b7d6b33_4_k_cu_21c8c4aa6thrust24THRUST_300001_SM_1000_NS12placeholders2_7E)
_ZN34_INTERNAL_7b7d6b33_4_k_cu_21c8c4aa6thrust24THRUST_300001_SM_1000_NS12placeholders2_7E:
	.zero		1
	.type		_ZN34_INTERNAL_7b7d6b33_4_k_cu_21c8c4aa4cuda3std3__45__cpo7crbeginE,@object
	.size		_ZN34_INTERNAL_7b7d6b33_4_k_cu_21c8c4aa4cuda3std3__45__cpo7crbeginE,(_ZN34_INTERNAL_7b7d6b33_4_k_cu_21c8c4aa4cuda3std6ranges3__45__cpo4nextE - _ZN34_INTERNAL_7b7d6b33_4_k_cu_21c8c4aa4cuda3std3__45__cpo7crbeginE)
_ZN34_INTERNAL_7b7d6b33_4_k_cu_21c8c4aa4cuda3std3__45__cpo7crbeginE:
	.zero		1
	.type		_ZN34_INTERNAL_7b7d6b33_4_k_cu_21c8c4aa4cuda3std6ranges3__45__cpo4nextE,@object
	.size		_ZN34_INTERNAL_7b7d6b33_4_k_cu_21c8c4aa4cuda3std6ranges3__45__cpo4nextE,(_ZN34_INTERNAL_7b7d6b33_4_k_cu_21c8c4aa4cuda3std6ranges3__45__cpo4swapE - _ZN34_INTERNAL_7b7d6b33_4_k_cu_21c8c4aa4cuda3std6ranges3__45__cpo4nextE)
_ZN34_INTERNAL_7b7d6b33_4_k_cu_21c8c4aa4cuda3std6ranges3__45__cpo4nextE:
	.zero		1
	.type		_ZN34_INTERNAL_7b7d6b33_4_k_cu_21c8c4aa4cuda3std6ranges3__45__cpo4swapE,@object
	.size		_ZN34_INTERNAL_7b7d6b33_4_k_cu_21c8c4aa4cuda3std6ranges3__45__cpo4swapE,(_ZN34_INTERNAL_7b7d6b33_4_k_cu_21c8c4aa6thrust24THRUST_300001_SM_1000_NS8cuda_cub10par_nosyncE - _ZN34_INTERNAL_7b7d6b33_4_k_cu_21c8c4aa4cuda3std6ranges3__45__cpo4swapE)
_ZN34_INTERNAL_7b7d6b33_4_k_cu_21c8c4aa4cuda3std6ranges3__45__cpo4swapE:
	.zero		1
	.type		_ZN34_INTERNAL_7b7d6b33_4_k_cu_21c8c4aa6thrust24THRUST_300001_SM_1000_NS8cuda_cub10par_nosyncE,@object
	.size		_ZN34_INTERNAL_7b7d6b33_4_k_cu_21c8c4aa6thrust24THRUST_300001_SM_1000_NS8cuda_cub10par_nosyncE,(_ZN34_INTERNAL_7b7d6b33_4_k_cu_21c8c4aa6thrust24THRUST_300001_SM_1000_NS12placeholders2_9E - _ZN34_INTERNAL_7b7d6b33_4_k_cu_21c8c4aa6thrust24THRUST_300001_SM_1000_NS8cuda_cub10par_nosyncE)
_ZN34_INTERNAL_7b7d6b33_4_k_cu_21c8c4aa6thrust24THRUST_300001_SM_1000_NS8cuda_cub10par_nosyncE:
	.zero		1
	.type		_ZN34_INTERNAL_7b7d6b33_4_k_cu_21c8c4aa6thrust24THRUST_300001_SM_1000_NS12placeholders2_9E,@object
	.size		_ZN34_INTERNAL_7b7d6b33_4_k_cu_21c8c4aa6thrust24THRUST_300001_SM_1000_NS12placeholders2_9E,(_ZN34_INTERNAL_7b7d6b33_4_k_cu_21c8c4aa4cuda3std3__436_GLOBAL__N__7b7d6b33_4_k_cu_21c8c4aa6ignoreE - _ZN34_INTERNAL_7b7d6b33_4_k_cu_21c8c4aa6thrust24THRUST_300001_SM_1000_NS12placeholders2_9E)
_ZN34_INTERNAL_7b7d6b33_4_k_cu_21c8c4aa6thrust24THRUST_300001_SM_1000_NS12placeholders2_9E:
	.zero		1
	.type		_ZN34_INTERNAL_7b7d6b33_4_k_cu_21c8c4aa4cuda3std3__436_GLOBAL__N__7b7d6b33_4_k_cu_21c8c4aa6ignoreE,@object
	.size		_ZN34_INTERNAL_7b7d6b33_4_k_cu_21c8c4aa4cuda3std3__436_GLOBAL__N__7b7d6b33_4_k_cu_21c8c4aa6ignoreE,(_ZN34_INTERNAL_7b7d6b33_4_k_cu_21c8c4aa4cuda3std6ranges3__45__cpo4dataE - _ZN34_INTERNAL_7b7d6b33_4_k_cu_21c8c4aa4cuda3std3__436_GLOBAL__N__7b7d6b33_4_k_cu_21c8c4aa6ignoreE)
_ZN34_INTERNAL_7b7d6b33_4_k_cu_21c8c4aa4cuda3std3__436_GLOBAL__N__7b7d6b33_4_k_cu_21c8c4aa6ignoreE:
	.zero		1
	.type		_ZN34_INTERNAL_7b7d6b33_4_k_cu_21c8c4aa4cuda3std6ranges3__45__cpo4dataE,@object
	.size		_ZN34_INTERNAL_7b7d6b33_4_k_cu_21c8c4aa4cuda3std6ranges3__45__cpo4dataE,(_ZN34_INTERNAL_7b7d6b33_4_k_cu_21c8c4aa6thrust24THRUST_300001_SM_1000_NS12placeholders2_1E - _ZN34_INTERNAL_7b7d6b33_4_k_cu_21c8c4aa4cuda3std6ranges3__45__cpo4dataE)
_ZN34_INTERNAL_7b7d6b33_4_k_cu_21c8c4aa4cuda3std6ranges3__45__cpo4dataE:
	.zero		1
	.type		_ZN34_INTERNAL_7b7d6b33_4_k_cu_21c8c4aa6thrust24THRUST_300001_SM_1000_NS12placeholders2_1E,@object
	.size		_ZN34_INTERNAL_7b7d6b33_4_k_cu_21c8c4aa6thrust24THRUST_300001_SM_1000_NS12placeholders2_1E,(_ZN34_INTERNAL_7b7d6b33_4_k_cu_21c8c4aa4cuda3std3__45__cpo5beginE - _ZN34_INTERNAL_7b7d6b33_4_k_cu_21c8c4aa6thrust24THRUST_300001_SM_1000_NS12placeholders2_1E)
_ZN34_INTERNAL_7b7d6b33_4_k_cu_21c8c4aa6thrust24THRUST_300001_SM_1000_NS12placeholders2_1E:
	.zero		1
	.type		_ZN34_INTERNAL_7b7d6b33_4_k_cu_21c8c4aa4cuda3std3__45__cpo5beginE,@object
	.size		_ZN34_INTERNAL_7b7d6b33_4_k_cu_21c8c4aa4cuda3std3__45__cpo5beginE,(_ZN34_INTERNAL_7b7d6b33_4_k_cu_21c8c4aa4cuda3std6ranges3__45__cpo5beginE - _ZN34_INTERNAL_7b7d6b33_4_k_cu_21c8c4aa4cuda3std3__45__cpo5beginE)
_ZN34_INTERNAL_7b7d6b33_4_k_cu_21c8c4aa4cuda3std3__45__cpo5beginE:
	.zero		1
	.type		_ZN34_INTERNAL_7b7d6b33_4_k_cu_21c8c4aa4cuda3std6ranges3__45__cpo5beginE,@object
	.size		_ZN34_INTERNAL_7b7d6b33_4_k_cu_21c8c4aa4cuda3std6ranges3__45__cpo5beginE,(_ZN34_INTERNAL_7b7d6b33_4_k_cu_21c8c4aa6thrust24THRUST_300001_SM_1000_NS12placeholders2_5E - _ZN34_INTERNAL_7b7d6b33_4_k_cu_21c8c4aa4cuda3std6ranges3__45__cpo5beginE)
_ZN34_INTERNAL_7b7d6b33_4_k_cu_21c8c4aa4cuda3std6ranges3__45__cpo5beginE:
	.zero		1
	.type		_ZN34_INTERNAL_7b7d6b33_4_k_cu_21c8c4aa6thrust24THRUST_300001_SM_1000_NS12placeholders2_5E,@object
	.size		_ZN34_INTERNAL_7b7d6b33_4_k_cu_21c8c4aa6thrust24THRUST_300001_SM_1000_NS12placeholders2_5E,(_ZN34_INTERNAL_7b7d6b33_4_k_cu_21c8c4aa4cuda3std3__45__cpo6rbeginE - _ZN34_INTERNAL_7b7d6b33_4_k_cu_21c8c4aa6thrust24THRUST_300001_SM_1000_NS12placeholders2_5E)
_ZN34_INTERNAL_7b7d6b33_4_k_cu_21c8c4aa6thrust24THRUST_300001_SM_1000_NS12placeholders2_5E:
	.zero		1
	.type		_ZN34_INTERNAL_7b7d6b33_4_k_cu_21c8c4aa4cuda3std3__45__cpo6rbeginE,@object
	.size		_ZN34_INTERNAL_7b7d6b33_4_k_cu_21c8c4aa4cuda3std3__45__cpo6rbeginE,(_ZN34_INTERNAL_7b7d6b33_4_k_cu_21c8c4aa4cuda3std6ranges3__45__cpo7advanceE - _ZN34_INTERNAL_7b7d6b33_4_k_cu_21c8c4aa4cuda3std3__45__cpo6rbeginE)
_ZN34_INTERNAL_7b7d6b33_4_k_cu_21c8c4aa4cuda3std3__45__cpo6rbeginE:
	.zero		1
	.type		_ZN34_INTERNAL_7b7d6b33_4_k_cu_21c8c4aa4cuda3std6ranges3__45__cpo7advanceE,@object
	.size		_ZN34_INTERNAL_7b7d6b33_4_k_cu_21c8c4aa4cuda3std6ranges3__45__cpo7advanceE,(_ZN34_INTERNAL_7b7d6b33_4_k_cu_21c8c4aa4cuda3std3__47nulloptE - _ZN34_INTERNAL_7b7d6b33_4_k_cu_21c8c4aa4cuda3std6ranges3__45__cpo7advanceE)
_ZN34_INTERNAL_7b7d6b33_4_k_cu_21c8c4aa4cuda3std6ranges3__45__cpo7advanceE:
	.zero		1
	.type		_ZN34_INTERNAL_7b7d6b33_4_k_cu_21c8c4aa4cuda3std3__47nulloptE,@object
	.size		_ZN34_INTERNAL_7b7d6b33_4_k_cu_21c8c4aa4cuda3std3__47nulloptE,(_ZN34_INTERNAL_7b7d6b33_4_k_cu_21c8c4aa4cuda3std6ranges3__45__cpo8distanceE - _ZN34_INTERNAL_7b7d6b33_4_k_cu_21c8c4aa4cuda3std3__47nulloptE)
_ZN34_INTERNAL_7b7d6b33_4_k_cu_21c8c4aa4cuda3std3__47nulloptE:
	.zero		1
	.type		_ZN34_INTERNAL_7b7d6b33_4_k_cu_21c8c4aa4cuda3std6ranges3__45__cpo8distanceE,@object
	.size		_ZN34_INTERNAL_7b7d6b33_4_k_cu_21c8c4aa4cuda3std6ranges3__45__cpo8distanceE,(_ZN34_INTERNAL_7b7d6b33_4_k_cu_21c8c4aa6thrust24THRUST_300001_SM_1000_NS12placeholders3_10E - _ZN34_INTERNAL_7b7d6b33_4_k_cu_21c8c4aa4cuda3std6ranges3__45__cpo8distanceE)
_ZN34_INTERNAL_7b7d6b33_4_k_cu_21c8c4aa4cuda3std6ranges3__45__cpo8distanceE:
	.zero		1
	.type		_ZN34_INTERNAL_7b7d6b33_4_k_cu_21c8c4aa6thrust24THRUST_300001_SM_1000_NS12placeholders3_10E,@object
	.size		_ZN34_INTERNAL_7b7d6b33_4_k_cu_21c8c4aa6thrust24THRUST_300001_SM_1000_NS12placeholders3_10E,(_ZN34_INTERNAL_7b7d6b33_4_k_cu_21c8c4aa4cuda3std3__419piecewise_constructE - _ZN34_INTERNAL_7b7d6b33_4_k_cu_21c8c4aa6thrust24THRUST_300001_SM_1000_NS12placeholders3_10E)
_ZN34_INTERNAL_7b7d6b33_4_k_cu_21c8c4aa6thrust24THRUST_300001_SM_1000_NS12placeholders3_10E:
	.zero		1
	.type		_ZN34_INTERNAL_7b7d6b33_4_k_cu_21c8c4aa4cuda3std3__419piecewise_constructE,@object
	.size		_ZN34_INTERNAL_7b7d6b33_4_k_cu_21c8c4aa4cuda3std3__419piecewise_constructE,(_ZN34_INTERNAL_7b7d6b33_4_k_cu_21c8c4aa4cuda3std6ranges3__45__cpo5cdataE - _ZN34_INTERNAL_7b7d6b33_4_k_cu_21c8c4aa4cuda3std3__419piecewise_constructE)
_ZN34_INTERNAL_7b7d6b33_4_k_cu_21c8c4aa4cuda3std3__419piecewise_constructE:
	.zero		1
	.type		_ZN34_INTERNAL_7b7d6b33_4_k_cu_21c8c4aa4cuda3std6ranges3__45__cpo5cdataE,@object
	.size		_ZN34_INTERNAL_7b7d6b33_4_k_cu_21c8c4aa4cuda3std6ranges3__45__cpo5cdataE,(_ZN34_INTERNAL_7b7d6b33_4_k_cu_21c8c4aa6thrust24THRUST_300001_SM_1000_NS12placeholders2_2E - _ZN34_INTERNAL_7b7d6b33_4_k_cu_21c8c4aa4cuda3std6ranges3__45__cpo5cdataE)
_ZN34_INTERNAL_7b7d6b33_4_k_cu_21c8c4aa4cuda3std6ranges3__45__cpo5cdataE:
	.zero		1
	.type		_ZN34_INTERNAL_7b7d6b33_4_k_cu_21c8c4aa6thrust24THRUST_300001_SM_1000_NS12placeholders2_2E,@object
	.size		_ZN34_INTERNAL_7b7d6b33_4_k_cu_21c8c4aa6thrust24THRUST_300001_SM_1000_NS12placeholders2_2E,(_ZN34_INTERNAL_7b7d6b33_4_k_cu_21c8c4aa4cuda3std3__45__cpo3endE - _ZN34_INTERNAL_7b7d6b33_4_k_cu_21c8c4aa6thrust24THRUST_300001_SM_1000_NS12placeholders2_2E)
_ZN34_INTERNAL_7b7d6b33_4_k_cu_21c8c4aa6thrust24THRUST_300001_SM_1000_NS12placeholders2_2E:
	.zero		1
	.type		_ZN34_INTERNAL_7b7d6b33_4_k_cu_21c8c4aa4cuda3std3__45__cpo3endE,@object
	.size		_ZN34_INTERNAL_7b7d6b33_4_k_cu_21c8c4aa4cuda3std3__45__cpo3endE,(_ZN34_INTERNAL_7b7d6b33_4_k_cu_21c8c4aa4cuda3std6ranges3__45__cpo3endE - _ZN34_INTERNAL_7b7d6b33_4_k_cu_21c8c4aa4cuda3std3__45__cpo3endE)
_ZN34_INTERNAL_7b7d6b33_4_k_cu_21c8c4aa4cuda3std3__45__cpo3endE:
	.zero		1
	.type		_ZN34_INTERNAL_7b7d6b33_4_k_cu_21c8c4aa4cuda3std6ranges3__45__cpo3endE,@object
	.size		_ZN34_INTERNAL_7b7d6b33_4_k_cu_21c8c4aa4cuda3std6ranges3__45__cpo3endE,(_ZN34_INTERNAL_7b7d6b33_4_k_cu_21c8c4aa6thrust24THRUST_300001_SM_1000_NS12placeholders2_6E - _ZN34_INTERNAL_7b7d6b33_4_k_cu_21c8c4aa4cuda3std6ranges3__45__cpo3endE)
_ZN34_INTERNAL_7b7d6b33_4_k_cu_21c8c4aa4cuda3std6ranges3__45__cpo3endE:
	.zero		1
	.type		_ZN34_INTERNAL_7b7d6b33_4_k_cu_21c8c4aa6thrust24THRUST_300001_SM_1000_NS12placeholders2_6E,@object
	.size		_ZN34_INTERNAL_7b7d6b33_4_k_cu_21c8c4aa6thrust24THRUST_300001_SM_1000_NS12placeholders2_6E,(_ZN34_INTERNAL_7b7d6b33_4_k_cu_21c8c4aa4cuda3std3__45__cpo4rendE - _ZN34_INTERNAL_7b7d6b33_4_k_cu_21c8c4aa6thrust24THRUST_300001_SM_1000_NS12placeholders2_6E)
_ZN34_INTERNAL_7b7d6b33_4_k_cu_21c8c4aa6thrust24THRUST_300001_SM_1000_NS12placeholders2_6E:
	.zero		1
	.type		_ZN34_INTERNAL_7b7d6b33_4_k_cu_21c8c4aa4cuda3std3__45__cpo4rendE,@object
	.size		_ZN34_INTERNAL_7b7d6b33_4_k_cu_21c8c4aa4cuda3std3__45__cpo4rendE,(_ZN34_INTERNAL_7b7d6b33_4_k_cu_21c8c4aa4cuda3std6ranges3__45__cpo9iter_swapE - _ZN34_INTERNAL_7b7d6b33_4_k_cu_21c8c4aa4cuda3std3__45__cpo4rendE)
_ZN34_INTERNAL_7b7d6b33_4_k_cu_21c8c4aa4cuda3std3__45__cpo4rendE:
	.zero		1
	.type		_ZN34_INTERNAL_7b7d6b33_4_k_cu_21c8c4aa4cuda3std6ranges3__45__cpo9iter_swapE,@object
	.size		_ZN34_INTERNAL_7b7d6b33_4_k_cu_21c8c4aa4cuda3std6ranges3__45__cpo9iter_swapE,(_ZN34_INTERNAL_7b7d6b33_4_k_cu_21c8c4aa4cuda3std3__48unexpectE - _ZN34_INTERNAL_7b7d6b33_4_k_cu_21c8c4aa4cuda3std6ranges3__45__cpo9iter_swapE)
_ZN34_INTERNAL_7b7d6b33_4_k_cu_21c8c4aa4cuda3std6ranges3__45__cpo9iter_swapE:
	.zero		1
	.type		_ZN34_INTERNAL_7b7d6b33_4_k_cu_21c8c4aa4cuda3std3__48unexpectE,@object
	.size		_ZN34_INTERNAL_7b7d6b33_4_k_cu_21c8c4aa4cuda3std3__48unexpectE,(_ZN34_INTERNAL_7b7d6b33_4_k_cu_21c8c4aa6thrust24THRUST_300001_SM_1000_NS8cuda_cub3parE - _ZN34_INTERNAL_7b7d6b33_4_k_cu_21c8c4aa4cuda3std3__48unexpectE)
_ZN34_INTERNAL_7b7d6b33_4_k_cu_21c8c4aa4cuda3std3__48unexpectE:
	.zero		1
	.type		_ZN34_INTERNAL_7b7d6b33_4_k_cu_21c8c4aa6thrust24THRUST_300001_SM_1000_NS8cuda_cub3parE,@object
	.size		_ZN34_INTERNAL_7b7d6b33_4_k_cu_21c8c4aa6thrust24THRUST_300001_SM_1000_NS8cuda_cub3parE,(_ZN34_INTERNAL_7b7d6b33_4_k_cu_21c8c4aa6thrust24THRUST_300001_SM_1000_NS12placeholders2_4E - _ZN34_INTERNAL_7b7d6b33_4_k_cu_21c8c4aa6thrust24THRUST_300001_SM_1000_NS8cuda_cub3parE)
_ZN34_INTERNAL_7b7d6b33_4_k_cu_21c8c4aa6thrust24THRUST_300001_SM_1000_NS8cuda_cub3parE:
	.zero		1
	.type		_ZN34_INTERNAL_7b7d6b33_4_k_cu_21c8c4aa6thrust24THRUST_300001_SM_1000_NS12placeholders2_4E,@object
	.size		_ZN34_INTERNAL_7b7d6b33_4_k_cu_21c8c4aa6thrust24THRUST_300001_SM_1000_NS12placeholders2_4E,(_ZN34_INTERNAL_7b7d6b33_4_k_cu_21c8c4aa4cuda3std3__45__cpo4cendE - _ZN34_INTERNAL_7b7d6b33_4_k_cu_21c8c4aa6thrust24THRUST_300001_SM_1000_NS12placeholders2_4E)
_ZN34_INTERNAL_7b7d6b33_4_k_cu_21c8c4aa6thrust24THRUST_300001_SM_1000_NS12placeholders2_4E:
	.zero		1
	.type		_ZN34_INTERNAL_7b7d6b33_4_k_cu_21c8c4aa4cuda3std3__45__cpo4cendE,@object
	.size		_ZN34_INTERNAL_7b7d6b33_4_k_cu_21c8c4aa4cuda3std3__45__cpo4cendE,(_ZN34_INTERNAL_7b7d6b33_4_k_cu_21c8c4aa4cuda3std6ranges3__45__cpo4cendE - _ZN34_INTERNAL_7b7d6b33_4_k_cu_21c8c4aa4cuda3std3__45__cpo4cendE)
_ZN34_INTERNAL_7b7d6b33_4_k_cu_21c8c4aa4cuda3std3__45__cpo4cendE:
	.zero		1
	.type		_ZN34_INTERNAL_7b7d6b33_4_k_cu_21c8c4aa4cuda3std6ranges3__45__cpo4cendE,@object
	.size		_ZN34_INTERNAL_7b7d6b33_4_k_cu_21c8c4aa4cuda3std6ranges3__45__cpo4cendE,(_ZN34_INTERNAL_7b7d6b33_4_k_cu_21c8c4aa4cuda3std3__420unreachable_sentinelE - _ZN34_INTERNAL_7b7d6b33_4_k_cu_21c8c4aa4cuda3std6ranges3__45__cpo4cendE)
_ZN34_INTERNAL_7b7d6b33_4_k_cu_21c8c4aa4cuda3std6ranges3__45__cpo4cendE:
	.zero		1
	.type		_ZN34_INTERNAL_7b7d6b33_4_k_cu_21c8c4aa4cuda3std3__420unreachable_sentinelE,@object
	.size		_ZN34_INTERNAL_7b7d6b33_4_k_cu_21c8c4aa4cuda3std3__420unreachable_sentinelE,(_ZN34_INTERNAL_7b7d6b33_4_k_cu_21c8c4aa4cuda3std6ranges3__45__cpo5ssizeE - _ZN34_INTERNAL_7b7d6b33_4_k_cu_21c8c4aa4cuda3std3__420unreachable_sentinelE)
_ZN34_INTERNAL_7b7d6b33_4_k_cu_21c8c4aa4cuda3std3__420unreachable_sentinelE:
	.zero		1
	.type		_ZN34_INTERNAL_7b7d6b33_4_k_cu_21c8c4aa4cuda3std6ranges3__45__cpo5ssizeE,@object
	.size		_ZN34_INTERNAL_7b7d6b33_4_k_cu_21c8c4aa4cuda3std6ranges3__45__cpo5ssizeE,(_ZN34_INTERNAL_7b7d6b33_4_k_cu_21c8c4aa6thrust24THRUST_300001_SM_1000_NS12placeholders2_8E - _ZN34_INTERNAL_7b7d6b33_4_k_cu_21c8c4aa4cuda3std6ranges3__45__cpo5ssizeE)
_ZN34_INTERNAL_7b7d6b33_4_k_cu_21c8c4aa4cuda3std6ranges3__45__cpo5ssizeE:
	.zero		1
	.type		_ZN34_INTERNAL_7b7d6b33_4_k_cu_21c8c4aa6thrust24THRUST_300001_SM_1000_NS12placeholders2_8E,@object
	.size		_ZN34_INTERNAL_7b7d6b33_4_k_cu_21c8c4aa6thrust24THRUST_300001_SM_1000_NS12placeholders2_8E,(_ZN34_INTERNAL_7b7d6b33_4_k_cu_21c8c4aa4cuda3std3__45__cpo5crendE - _ZN34_INTERNAL_7b7d6b33_4_k_cu_21c8c4aa6thrust24THRUST_300001_SM_1000_NS12placeholders2_8E)
_ZN34_INTERNAL_7b7d6b33_4_k_cu_21c8c4aa6thrust24THRUST_300001_SM_1000_NS12placeholders2_8E:
	.zero		1
	.type		_ZN34_INTERNAL_7b7d6b33_4_k_cu_21c8c4aa4cuda3std3__45__cpo5crendE,@object
	.size		_ZN34_INTERNAL_7b7d6b33_4_k_cu_21c8c4aa4cuda3std3__45__cpo5crendE,(_ZN34_INTERNAL_7b7d6b33_4_k_cu_21c8c4aa4cuda3std6ranges3__45__cpo4prevE - _ZN34_INTERNAL_7b7d6b33_4_k_cu_21c8c4aa4cuda3std3__45__cpo5crendE)
_ZN34_INTERNAL_7b7d6b33_4_k_cu_21c8c4aa4cuda3std3__45__cpo5crendE:
	.zero		1
	.type		_ZN34_INTERNAL_7b7d6b33_4_k_cu_21c8c4aa4cuda3std6ranges3__45__cpo4prevE,@object
	.size		_ZN34_INTERNAL_7b7d6b33_4_k_cu_21c8c4aa4cuda3std6ranges3__45__cpo4prevE,(_ZN34_INTERNAL_7b7d6b33_4_k_cu_21c8c4aa4cuda3std6ranges3__45__cpo9iter_moveE - _ZN34_INTERNAL_7b7d6b33_4_k_cu_21c8c4aa4cuda3std6ranges3__45__cpo4prevE)
_ZN34_INTERNAL_7b7d6b33_4_k_cu_21c8c4aa4cuda3std6ranges3__45__cpo4prevE:
	.zero		1
	.type		_ZN34_INTERNAL_7b7d6b33_4_k_cu_21c8c4aa4cuda3std6ranges3__45__cpo9iter_moveE,@object
	.size		_ZN34_INTERNAL_7b7d6b33_4_k_cu_21c8c4aa4cuda3std6ranges3__45__cpo9iter_moveE,(_ZN34_INTERNAL_7b7d6b33_4_k_cu_21c8c4aa6thrust24THRUST_300001_SM_1000_NS6system6detail10sequential3seqE - _ZN34_INTERNAL_7b7d6b33_4_k_cu_21c8c4aa4cuda3std6ranges3__45__cpo9iter_moveE)
_ZN34_INTERNAL_7b7d6b33_4_k_cu_21c8c4aa4cuda3std6ranges3__45__cpo9iter_moveE:
	.zero		1
	.type		_ZN34_INTERNAL_7b7d6b33_4_k_cu_21c8c4aa6thrust24THRUST_300001_SM_1000_NS6system6detail10sequential3seqE,@object
	.size		_ZN34_INTERNAL_7b7d6b33_4_k_cu_21c8c4aa6thrust24THRUST_300001_SM_1000_NS6system6detail10sequential3seqE,(.L_31 - _ZN34_INTERNAL_7b7d6b33_4_k_cu_21c8c4aa6thrust24THRUST_300001_SM_1000_NS6system6detail10sequential3seqE)
_ZN34_INTERNAL_7b7d6b33_4_k_cu_21c8c4aa6thrust24THRUST_300001_SM_1000_NS6system6detail10sequential3seqE:
	.zero		1
.L_31:


//--------------------- .nv.shared._ZN3cub18CUB_300001_SM_10006detail9transform16transform_kernelINS2_10policy_hubILb0EN4cuda3std3__45tupleIJN6thrust24THRUST_300001_SM_1000_NS6detail15normal_iteratorINSA_10device_ptrItEEEESF_EEEE10policy1000EiNS7_7bit_xorIiEESF_JPtSL_EEEvT0_iT1_T2_DpNS2_10kernel_argIT3_EE --------------------------
	.section	.nv.shared._ZN3cub18CUB_300001_SM_10006detail9transform16transform_kernelINS2_10policy_hubILb0EN4cuda3std3__45tupleIJN6thrust24THRUST_300001_SM_1000_NS6detail15normal_iteratorINSA_10device_ptrItEEEESF_EEEE10policy1000EiNS7_7bit_xorIiEESF_JPtSL_EEEvT0_iT1_T2_DpNS2_10kernel_argIT3_EE,"aw",@nobits
	.sectionflags	@""
	.align	128
.nv.shared._ZN3cub18CUB_300001_SM_10006detail9transform16transform_kernelINS2_10policy_hubILb0EN4cuda3std3__45tupleIJN6thrust24THRUST_300001_SM_1000_NS6detail15normal_iteratorINSA_10device_ptrItEEEESF_EEEE10policy1000EiNS7_7bit_xorIiEESF_JPtSL_EEEvT0_iT1_T2_DpNS2_10kernel_argIT3_EE:
	.zero		1152


//--------------------- .nv.shared._ZN3cub18CUB_300001_SM_10006detail8for_each13static_kernelINS2_12policy_hub_t12policy_500_tEmN6thrust24THRUST_300001_SM_1000_NS8cuda_cub20__uninitialized_fill7functorINS7_10device_ptrItEEtEEEEvT0_T1_ --------------------------
	.section	.nv.shared._ZN3cub18CUB_300001_SM_10006detail8for_each13static_kernelINS2_12policy_hub_t12policy_500_tEmN6thrust24THRUST_300001_SM_1000_NS8cuda_cub20__uninitialized_fill7functorINS7_10device_ptrItEEtEEEEvT0_T1_,"aw",@nobits
	.sectionflags	@""
	.align	128
	.zero		1024


//--------------------- .nv.shared._ZN3cub18CUB_300001_SM_10006detail11EmptyKernelIvEEvv --------------------------
	.section	.nv.shared._ZN3cub18CUB_300001_SM_10006detail11EmptyKernelIvEEvv,"aw",@nobits
	.sectionflags	@""
	.align	128
	.zero		1024


//--------------------- .nv.shared._Z10initializev --------------------------
	.section	.nv.shared._Z10initializev,"aw",@nobits
	.sectionflags	@""
	.align	128
	.zero		1024


//--------------------- .nv.constant0._ZN3cub18CUB_300001_SM_10006detail9transform16transform_kernelINS2_10policy_hubILb0EN4cuda3std3__45tupleIJN6thrust24THRUST_300001_SM_1000_NS6detail15normal_iteratorINSA_10device_ptrItEEEESF_EEEE10policy1000ElNS7_7bit_xorIiEESF_JPtSL_EEEvT0_iT1_T2_DpNS2_10kernel_argIT3_EE --------------------------
	.section	.nv.constant0._ZN3cub18CUB_300001_SM_10006detail9transform16transform_kernelINS2_10policy_hubILb0EN4cuda3std3__45tupleIJN6thrust24THRUST_300001_SM_1000_NS6detail15normal_iteratorINSA_10device_ptrItEEEESF_EEEE10policy1000ElNS7_7bit_xorIiEESF_JPtSL_EEEvT0_iT1_T2_DpNS2_10kernel_argIT3_EE,"a",@progbits
	.sectionflags	@""
	.align	4
.nv.constant0._ZN3cub18CUB_300001_SM_10006detail9transform16transform_kernelINS2_10policy_hubILb0EN4cuda3std3__45tupleIJN6thrust24THRUST_300001_SM_1000_NS6detail15normal_iteratorINSA_10device_ptrItEEEESF_EEEE10policy1000ElNS7_7bit_xorIiEESF_JPtSL_EEEvT0_iT1_T2_DpNS2_10kernel_argIT3_EE:
	.zero		952


//--------------------- .nv.constant0._ZN3cub18CUB_300001_SM_10006detail9transform16transform_kernelINS2_10policy_hubILb0EN4cuda3std3__45tupleIJN6thrust24THRUST_300001_SM_1000_NS6detail15normal_iteratorINSA_10device_ptrItEEEESF_EEEE10policy1000EiNS7_7bit_xorIiEESF_JPtSL_EEEvT0_iT1_T2_DpNS2_10kernel_argIT3_EE --------------------------
	.section	.nv.constant0._ZN3cub18CUB_300001_SM_10006detail9transform16transform_kernelINS2_10policy_hubILb0EN4cuda3std3__45tupleIJN6thrust24THRUST_300001_SM_1000_NS6detail15normal_iteratorINSA_10device_ptrItEEEESF_EEEE10policy1000EiNS7_7bit_xorIiEESF_JPtSL_EEEvT0_iT1_T2_DpNS2_10kernel_argIT3_EE,"a",@progbits
	.sectionflags	@""
	.align	4
.nv.constant0._ZN3cub18CUB_300001_SM_10006detail9transform16transform_kernelINS2_10policy_hubILb0EN4cuda3std3__45tupleIJN6thrust24THRUST_300001_SM_1000_NS6detail15normal_iteratorINSA_10device_ptrItEEEESF_EEEE10policy1000EiNS7_7bit_xorIiEESF_JPtSL_EEEvT0_iT1_T2_DpNS2_10kernel_argIT3_EE:
	.zero		952


//--------------------- .nv.constant0._ZN3cub18CUB_300001_SM_10006detail8for_each13static_kernelINS2_12policy_hub_t12policy_500_tEmN6thrust24THRUST_300001_SM_1000_NS8cuda_cub20__uninitialized_fill7functorINS7_10device_ptrItEEtEEEEvT0_T1_ --------------------------
	.section	.nv.constant0._ZN3cub18CUB_300001_SM_10006detail8for_each13static_kernelINS2_12policy_hub_t12policy_500_tEmN6thrust24THRUST_300001_SM_1000_NS8cuda_cub20__uninitialized_fill7functorINS7_10device_ptrItEEtEEEEvT0_T1_,"a",@progbits
	.sectionflags	@""
	.align	4
.nv.constant0._ZN3cub18CUB_300001_SM_10006detail8for_each13static_kernelINS2_12policy_hub_t12policy_500_tEmN6thrust24THRUST_300001_SM_1000_NS8cuda_cub20__uninitialized_fill7functorINS7_10device_ptrItEEtEEEEvT0_T1_:
	.zero		920


//--------------------- .nv.constant0._ZN3cub18CUB_300001_SM_10006detail11EmptyKernelIvEEvv --------------------------
	.section	.nv.constant0._ZN3cub18CUB_300001_SM_10006detail11EmptyKernelIvEEvv,"a",@progbits
	.sectionflags	@""
	.align	4
.nv.constant0._ZN3cub18CUB_300001_SM_10006detail11EmptyKernelIvEEvv:
	.zero		896


//--------------------- .nv.constant0._Z10initializev --------------------------
	.section	.nv.constant0._Z10initializev,"a",@progbits
	.sectionflags	@""
	.align	4
.nv.constant0._Z10initializev:
	.zero		896


//--------------------- SYMBOLS --------------------------

	.type		.nv.reservedSmem.offset0,@object
	.size		.nv.reservedSmem.offset0,0x4
	.type		.nv.reservedSmem.cap,@object
	.size		.nv.reservedSmem.cap,0x4
